//
// Generated by NVIDIA NVVM Compiler
//
// Compiler Build ID: CL-36424714
// Cuda compilation tools, release 13.0, V13.0.88
// Based on NVVM 20.0.0
//

.version 9.0
.target sm_100
.address_size 64

	// .globl	_Z9grid_initP4gridj
.extern .func  (.param .b64 func_retval0) malloc
(
	.param .b64 malloc_param_0
)
;
.extern .func  (.param .b32 func_retval0) vprintf
(
	.param .b64 vprintf_param_0,
	.param .b64 vprintf_param_1
)
;
.extern .func free
(
	.param .b64 free_param_0
)
;
.global .align 4 .b8 precalc_xorwow_matrix[102400];
.global .align 4 .b8 precalc_xorwow_offset_matrix[102400];
.global .align 4 .b8 mrg32k3aM1[2304];
.global .align 4 .b8 mrg32k3aM2[2304];
.global .align 4 .b8 mrg32k3aM1SubSeq[2016];
.global .align 4 .b8 mrg32k3aM2SubSeq[2016];
.global .align 4 .b8 mrg32k3aM1Seq[2304];
.global .align 4 .b8 mrg32k3aM2Seq[2304];
.const .align 8 .b8 __cr_lgamma_table[72];
.global .align 1 .b8 $str$2[14] = {110, 117, 109, 95, 99, 101, 108, 108, 115, 32, 37, 100, 10};
.global .align 1 .b8 $str$3[15] = {103, 114, 105, 100, 46, 99, 101, 108, 108, 115, 32, 37, 120, 10};
.global .align 1 .b8 $str$4[18] = {95, 103, 114, 105, 100, 95, 99, 101, 108, 108, 58, 32, 78, 85, 76, 76, 10};
.global .align 1 .b8 $str$5[42] = {116, 104, 105, 115, 32, 99, 101, 108, 108, 32, 100, 111, 101, 115, 32, 110, 111, 116, 32, 101, 120, 105, 115, 116, 58, 32, 99, 111, 108, 32, 37, 100, 44, 32, 114, 111, 119, 32, 37, 100, 10};
.global .align 1 .b8 $str$6[27] = {110, 111, 32, 115, 117, 99, 104, 32, 99, 101, 108, 108, 44, 32, 112, 111, 115, 58, 32, 37, 102, 44, 32, 37, 102, 10};
.global .align 1 .b8 $str$7[18] = {103, 114, 105, 100, 95, 97, 108, 108, 111, 99, 95, 99, 101, 108, 108, 115, 10};
.global .align 1 .b8 $str$8[15] = {37, 100, 32, 112, 111, 115, 32, 37, 102, 44, 32, 37, 102, 10};
.global .align 1 .b8 $str$9[15] = {99, 97, 110, 39, 116, 32, 109, 111, 118, 101, 32, 37, 100, 10};
.global .align 1 .b8 $str$10[14] = {37, 100, 32, 42, 32, 37, 100, 32, 43, 32, 37, 100, 10};
.global .align 1 .b8 $str$11[4] = {37, 100, 10};
.global .align 1 .b8 $str$12[9] = {110, 111, 100, 101, 32, 37, 100, 10};
.global .align 1 .b8 $str$13[26] = {37, 100, 58, 32, 99, 104, 111, 111, 115, 101, 32, 110, 101, 119, 32, 100, 105, 114, 101, 99, 116, 105, 111, 110, 10};
.global .align 1 .b8 $str$14[26] = {99, 97, 110, 100, 105, 100, 97, 116, 101, 32, 102, 111, 114, 32, 37, 100, 58, 32, 37, 102, 44, 32, 37, 102, 10};
.global .align 1 .b8 $str$15[19] = {99, 108, 97, 109, 112, 101, 100, 32, 116, 111, 32, 37, 102, 44, 32, 37, 102, 10};
.global .align 4 .b8 __cudart_i2opi_f[24] = {65, 144, 67, 60, 153, 149, 98, 219, 192, 221, 52, 245, 209, 87, 39, 252, 41, 21, 68, 78, 110, 131, 249, 162};

.visible .entry _Z9grid_initP4gridj(
	.param .u64 .ptr .align 1 _Z9grid_initP4gridj_param_0,
	.param .u32 _Z9grid_initP4gridj_param_1
)
{
	.local .align 8 .b8 	__local_depot0[8];
	.reg .b64 	%SP;
	.reg .b64 	%SPL;
	.reg .pred 	%p<11>;
	.reg .b32 	%r<40>;
	.reg .b64 	%rd<158>;

	mov.u64 	%SPL, __local_depot0;
	cvta.local.u64 	%SP, %SPL;
	ld.param.u64 	%rd4, [_Z9grid_initP4gridj_param_0];
	mov.u32 	%r13, %ntid.x;
	mov.u32 	%r14, %ctaid.x;
	mul.lo.s32 	%r15, %r13, %r14;
	mov.u32 	%r16, %tid.x;
	neg.s32 	%r17, %r16;
	setp.ne.s32 	%p1, %r15, %r17;
	@%p1 bra 	$L__BB0_13;
	cvta.to.global.u64 	%rd1, %rd4;
	add.u64 	%rd5, %SP, 0;
	add.u64 	%rd6, %SPL, 0;
	mov.u64 	%rd7, $str$7;
	cvta.global.u64 	%rd8, %rd7;
	{ // callseq 0, 0
	.param .b64 param0;
	st.param.b64 	[param0], %rd8;
	.param .b64 param1;
	st.param.b64 	[param1], 0;
	.param .b32 retval0;
	call.uni (retval0), 
	vprintf, 
	(
	param0, 
	param1
	);
	ld.param.b32 	%r18, [retval0];
	} // callseq 0
	ld.global.v2.u32 	{%r20, %r21}, [%rd1+16];
	mul.lo.s32 	%r1, %r20, %r21;
	st.local.u32 	[%rd6], %r1;
	mov.u64 	%rd9, $str$2;
	cvta.global.u64 	%rd10, %rd9;
	{ // callseq 1, 0
	.param .b64 param0;
	st.param.b64 	[param0], %rd10;
	.param .b64 param1;
	st.param.b64 	[param1], %rd5;
	.param .b32 retval0;
	call.uni (retval0), 
	vprintf, 
	(
	param0, 
	param1
	);
	ld.param.b32 	%r22, [retval0];
	} // callseq 1
	ld.global.u64 	%rd11, [%rd1+24];
	st.local.u64 	[%rd6], %rd11;
	mov.u64 	%rd12, $str$3;
	cvta.global.u64 	%rd13, %rd12;
	{ // callseq 2, 0
	.param .b64 param0;
	st.param.b64 	[param0], %rd13;
	.param .b64 param1;
	st.param.b64 	[param1], %rd5;
	.param .b32 retval0;
	call.uni (retval0), 
	vprintf, 
	(
	param0, 
	param1
	);
	ld.param.b32 	%r24, [retval0];
	} // callseq 2
	setp.eq.s32 	%p2, %r1, 0;
	@%p2 bra 	$L__BB0_13;
	and.b32  	%r2, %r1, 7;
	setp.lt.u32 	%p3, %r1, 8;
	mov.b32 	%r38, 0;
	@%p3 bra 	$L__BB0_5;
	and.b32  	%r38, %r1, -8;
	neg.s32 	%r36, %r38;
	mov.b64 	%rd157, 0;
$L__BB0_4:
	.pragma "nounroll";
	{ // callseq 3, 0
	.param .b64 param0;
	st.param.b64 	[param0], 16;
	.param .b64 retval0;
	call.uni (retval0), 
	malloc, 
	(
	param0
	);
	ld.param.b64 	%rd15, [retval0];
	} // callseq 3
	{ // callseq 4, 0
	.param .b64 param0;
	st.param.b64 	[param0], 16;
	.param .b64 retval0;
	call.uni (retval0), 
	malloc, 
	(
	param0
	);
	ld.param.b64 	%rd17, [retval0];
	} // callseq 4
	mov.b32 	%r27, -2147483648;
	st.u32 	[%rd17], %r27;
	mov.b64 	%rd19, 0;
	st.u64 	[%rd17+8], %rd19;
	st.u64 	[%rd15], %rd17;
	{ // callseq 5, 0
	.param .b64 param0;
	st.param.b64 	[param0], 16;
	.param .b64 retval0;
	call.uni (retval0), 
	malloc, 
	(
	param0
	);
	ld.param.b64 	%rd20, [retval0];
	} // callseq 5
	mov.b32 	%r28, 2147483647;
	st.u32 	[%rd20], %r28;
	st.u64 	[%rd20+8], %rd19;
	st.u64 	[%rd15+8], %rd20;
	ld.u64 	%rd22, [%rd15];
	st.u64 	[%rd22+8], %rd20;
	ld.global.u64 	%rd23, [%rd1+24];
	add.s64 	%rd24, %rd23, %rd157;
	st.u64 	[%rd24], %rd15;
	{ // callseq 6, 0
	.param .b64 param0;
	st.param.b64 	[param0], 16;
	.param .b64 retval0;
	call.uni (retval0), 
	malloc, 
	(
	param0
	);
	ld.param.b64 	%rd25, [retval0];
	} // callseq 6
	{ // callseq 7, 0
	.param .b64 param0;
	st.param.b64 	[param0], 16;
	.param .b64 retval0;
	call.uni (retval0), 
	malloc, 
	(
	param0
	);
	ld.param.b64 	%rd27, [retval0];
	} // callseq 7
	st.u32 	[%rd27], %r27;
	st.u64 	[%rd27+8], %rd19;
	st.u64 	[%rd25], %rd27;
	{ // callseq 8, 0
	.param .b64 param0;
	st.param.b64 	[param0], 16;
	.param .b64 retval0;
	call.uni (retval0), 
	malloc, 
	(
	param0
	);
	ld.param.b64 	%rd29, [retval0];
	} // callseq 8
	st.u32 	[%rd29], %r28;
	st.u64 	[%rd29+8], %rd19;
	st.u64 	[%rd25+8], %rd29;
	ld.u64 	%rd31, [%rd25];
	st.u64 	[%rd31+8], %rd29;
	ld.global.u64 	%rd32, [%rd1+24];
	add.s64 	%rd33, %rd32, %rd157;
	st.u64 	[%rd33+8], %rd25;
	{ // callseq 9, 0
	.param .b64 param0;
	st.param.b64 	[param0], 16;
	.param .b64 retval0;
	call.uni (retval0), 
	malloc, 
	(
	param0
	);
	ld.param.b64 	%rd34, [retval0];
	} // callseq 9
	{ // callseq 10, 0
	.param .b64 param0;
	st.param.b64 	[param0], 16;
	.param .b64 retval0;
	call.uni (retval0), 
	malloc, 
	(
	param0
	);
	ld.param.b64 	%rd36, [retval0];
	} // callseq 10
	st.u32 	[%rd36], %r27;
	st.u64 	[%rd36+8], %rd19;
	st.u64 	[%rd34], %rd36;
	{ // callseq 11, 0
	.param .b64 param0;
	st.param.b64 	[param0], 16;
	.param .b64 retval0;
	call.uni (retval0), 
	malloc, 
	(
	param0
	);
	ld.param.b64 	%rd38, [retval0];
	} // callseq 11
	st.u32 	[%rd38], %r28;
	st.u64 	[%rd38+8], %rd19;
	st.u64 	[%rd34+8], %rd38;
	ld.u64 	%rd40, [%rd34];
	st.u64 	[%rd40+8], %rd38;
	ld.global.u64 	%rd41, [%rd1+24];
	add.s64 	%rd42, %rd41, %rd157;
	st.u64 	[%rd42+16], %rd34;
	{ // callseq 12, 0
	.param .b64 param0;
	st.param.b64 	[param0], 16;
	.param .b64 retval0;
	call.uni (retval0), 
	malloc, 
	(
	param0
	);
	ld.param.b64 	%rd43, [retval0];
	} // callseq 12
	{ // callseq 13, 0
	.param .b64 param0;
	st.param.b64 	[param0], 16;
	.param .b64 retval0;
	call.uni (retval0), 
	malloc, 
	(
	param0
	);
	ld.param.b64 	%rd45, [retval0];
	} // callseq 13
	st.u32 	[%rd45], %r27;
	st.u64 	[%rd45+8], %rd19;
	st.u64 	[%rd43], %rd45;
	{ // callseq 14, 0
	.param .b64 param0;
	st.param.b64 	[param0], 16;
	.param .b64 retval0;
	call.uni (retval0), 
	malloc, 
	(
	param0
	);
	ld.param.b64 	%rd47, [retval0];
	} // callseq 14
	st.u32 	[%rd47], %r28;
	st.u64 	[%rd47+8], %rd19;
	st.u64 	[%rd43+8], %rd47;
	ld.u64 	%rd49, [%rd43];
	st.u64 	[%rd49+8], %rd47;
	ld.global.u64 	%rd50, [%rd1+24];
	add.s64 	%rd51, %rd50, %rd157;
	st.u64 	[%rd51+24], %rd43;
	{ // callseq 15, 0
	.param .b64 param0;
	st.param.b64 	[param0], 16;
	.param .b64 retval0;
	call.uni (retval0), 
	malloc, 
	(
	param0
	);
	ld.param.b64 	%rd52, [retval0];
	} // callseq 15
	{ // callseq 16, 0
	.param .b64 param0;
	st.param.b64 	[param0], 16;
	.param .b64 retval0;
	call.uni (retval0), 
	malloc, 
	(
	param0
	);
	ld.param.b64 	%rd54, [retval0];
	} // callseq 16
	st.u32 	[%rd54], %r27;
	st.u64 	[%rd54+8], %rd19;
	st.u64 	[%rd52], %rd54;
	{ // callseq 17, 0
	.param .b64 param0;
	st.param.b64 	[param0], 16;
	.param .b64 retval0;
	call.uni (retval0), 
	malloc, 
	(
	param0
	);
	ld.param.b64 	%rd56, [retval0];
	} // callseq 17
	st.u32 	[%rd56], %r28;
	st.u64 	[%rd56+8], %rd19;
	st.u64 	[%rd52+8], %rd56;
	ld.u64 	%rd58, [%rd52];
	st.u64 	[%rd58+8], %rd56;
	ld.global.u64 	%rd59, [%rd1+24];
	add.s64 	%rd60, %rd59, %rd157;
	st.u64 	[%rd60+32], %rd52;
	{ // callseq 18, 0
	.param .b64 param0;
	st.param.b64 	[param0], 16;
	.param .b64 retval0;
	call.uni (retval0), 
	malloc, 
	(
	param0
	);
	ld.param.b64 	%rd61, [retval0];
	} // callseq 18
	{ // callseq 19, 0
	.param .b64 param0;
	st.param.b64 	[param0], 16;
	.param .b64 retval0;
	call.uni (retval0), 
	malloc, 
	(
	param0
	);
	ld.param.b64 	%rd63, [retval0];
	} // callseq 19
	st.u32 	[%rd63], %r27;
	st.u64 	[%rd63+8], %rd19;
	st.u64 	[%rd61], %rd63;
	{ // callseq 20, 0
	.param .b64 param0;
	st.param.b64 	[param0], 16;
	.param .b64 retval0;
	call.uni (retval0), 
	malloc, 
	(
	param0
	);
	ld.param.b64 	%rd65, [retval0];
	} // callseq 20
	st.u32 	[%rd65], %r28;
	st.u64 	[%rd65+8], %rd19;
	st.u64 	[%rd61+8], %rd65;
	ld.u64 	%rd67, [%rd61];
	st.u64 	[%rd67+8], %rd65;
	ld.global.u64 	%rd68, [%rd1+24];
	add.s64 	%rd69, %rd68, %rd157;
	st.u64 	[%rd69+40], %rd61;
	{ // callseq 21, 0
	.param .b64 param0;
	st.param.b64 	[param0], 16;
	.param .b64 retval0;
	call.uni (retval0), 
	malloc, 
	(
	param0
	);
	ld.param.b64 	%rd70, [retval0];
	} // callseq 21
	{ // callseq 22, 0
	.param .b64 param0;
	st.param.b64 	[param0], 16;
	.param .b64 retval0;
	call.uni (retval0), 
	malloc, 
	(
	param0
	);
	ld.param.b64 	%rd72, [retval0];
	} // callseq 22
	st.u32 	[%rd72], %r27;
	st.u64 	[%rd72+8], %rd19;
	st.u64 	[%rd70], %rd72;
	{ // callseq 23, 0
	.param .b64 param0;
	st.param.b64 	[param0], 16;
	.param .b64 retval0;
	call.uni (retval0), 
	malloc, 
	(
	param0
	);
	ld.param.b64 	%rd74, [retval0];
	} // callseq 23
	st.u32 	[%rd74], %r28;
	st.u64 	[%rd74+8], %rd19;
	st.u64 	[%rd70+8], %rd74;
	ld.u64 	%rd76, [%rd70];
	st.u64 	[%rd76+8], %rd74;
	ld.global.u64 	%rd77, [%rd1+24];
	add.s64 	%rd78, %rd77, %rd157;
	st.u64 	[%rd78+48], %rd70;
	{ // callseq 24, 0
	.param .b64 param0;
	st.param.b64 	[param0], 16;
	.param .b64 retval0;
	call.uni (retval0), 
	malloc, 
	(
	param0
	);
	ld.param.b64 	%rd79, [retval0];
	} // callseq 24
	{ // callseq 25, 0
	.param .b64 param0;
	st.param.b64 	[param0], 16;
	.param .b64 retval0;
	call.uni (retval0), 
	malloc, 
	(
	param0
	);
	ld.param.b64 	%rd81, [retval0];
	} // callseq 25
	st.u32 	[%rd81], %r27;
	st.u64 	[%rd81+8], %rd19;
	st.u64 	[%rd79], %rd81;
	{ // callseq 26, 0
	.param .b64 param0;
	st.param.b64 	[param0], 16;
	.param .b64 retval0;
	call.uni (retval0), 
	malloc, 
	(
	param0
	);
	ld.param.b64 	%rd83, [retval0];
	} // callseq 26
	st.u32 	[%rd83], %r28;
	st.u64 	[%rd83+8], %rd19;
	st.u64 	[%rd79+8], %rd83;
	ld.u64 	%rd85, [%rd79];
	st.u64 	[%rd85+8], %rd83;
	ld.global.u64 	%rd86, [%rd1+24];
	add.s64 	%rd87, %rd86, %rd157;
	st.u64 	[%rd87+56], %rd79;
	add.s32 	%r36, %r36, 8;
	add.s64 	%rd157, %rd157, 64;
	setp.ne.s32 	%p4, %r36, 0;
	@%p4 bra 	$L__BB0_4;
$L__BB0_5:
	setp.eq.s32 	%p5, %r2, 0;
	@%p5 bra 	$L__BB0_13;
	and.b32  	%r8, %r1, 3;
	setp.lt.u32 	%p6, %r2, 4;
	@%p6 bra 	$L__BB0_8;
	{ // callseq 27, 0
	.param .b64 param0;
	st.param.b64 	[param0], 16;
	.param .b64 retval0;
	call.uni (retval0), 
	malloc, 
	(
	param0
	);
	ld.param.b64 	%rd88, [retval0];
	} // callseq 27
	{ // callseq 28, 0
	.param .b64 param0;
	st.param.b64 	[param0], 16;
	.param .b64 retval0;
	call.uni (retval0), 
	malloc, 
	(
	param0
	);
	ld.param.b64 	%rd90, [retval0];
	} // callseq 28
	mov.b32 	%r29, -2147483648;
	st.u32 	[%rd90], %r29;
	mov.b64 	%rd92, 0;
	st.u64 	[%rd90+8], %rd92;
	st.u64 	[%rd88], %rd90;
	{ // callseq 29, 0
	.param .b64 param0;
	st.param.b64 	[param0], 16;
	.param .b64 retval0;
	call.uni (retval0), 
	malloc, 
	(
	param0
	);
	ld.param.b64 	%rd93, [retval0];
	} // callseq 29
	mov.b32 	%r30, 2147483647;
	st.u32 	[%rd93], %r30;
	st.u64 	[%rd93+8], %rd92;
	st.u64 	[%rd88+8], %rd93;
	ld.u64 	%rd95, [%rd88];
	st.u64 	[%rd95+8], %rd93;
	ld.global.u64 	%rd96, [%rd1+24];
	mul.wide.u32 	%rd97, %r38, 8;
	add.s64 	%rd98, %rd96, %rd97;
	st.u64 	[%rd98], %rd88;
	{ // callseq 30, 0
	.param .b64 param0;
	st.param.b64 	[param0], 16;
	.param .b64 retval0;
	call.uni (retval0), 
	malloc, 
	(
	param0
	);
	ld.param.b64 	%rd99, [retval0];
	} // callseq 30
	{ // callseq 31, 0
	.param .b64 param0;
	st.param.b64 	[param0], 16;
	.param .b64 retval0;
	call.uni (retval0), 
	malloc, 
	(
	param0
	);
	ld.param.b64 	%rd101, [retval0];
	} // callseq 31
	st.u32 	[%rd101], %r29;
	st.u64 	[%rd101+8], %rd92;
	st.u64 	[%rd99], %rd101;
	{ // callseq 32, 0
	.param .b64 param0;
	st.param.b64 	[param0], 16;
	.param .b64 retval0;
	call.uni (retval0), 
	malloc, 
	(
	param0
	);
	ld.param.b64 	%rd103, [retval0];
	} // callseq 32
	st.u32 	[%rd103], %r30;
	st.u64 	[%rd103+8], %rd92;
	st.u64 	[%rd99+8], %rd103;
	ld.u64 	%rd105, [%rd99];
	st.u64 	[%rd105+8], %rd103;
	ld.global.u64 	%rd106, [%rd1+24];
	add.s64 	%rd107, %rd106, %rd97;
	st.u64 	[%rd107+8], %rd99;
	{ // callseq 33, 0
	.param .b64 param0;
	st.param.b64 	[param0], 16;
	.param .b64 retval0;
	call.uni (retval0), 
	malloc, 
	(
	param0
	);
	ld.param.b64 	%rd108, [retval0];
	} // callseq 33
	{ // callseq 34, 0
	.param .b64 param0;
	st.param.b64 	[param0], 16;
	.param .b64 retval0;
	call.uni (retval0), 
	malloc, 
	(
	param0
	);
	ld.param.b64 	%rd110, [retval0];
	} // callseq 34
	st.u32 	[%rd110], %r29;
	st.u64 	[%rd110+8], %rd92;
	st.u64 	[%rd108], %rd110;
	{ // callseq 35, 0
	.param .b64 param0;
	st.param.b64 	[param0], 16;
	.param .b64 retval0;
	call.uni (retval0), 
	malloc, 
	(
	param0
	);
	ld.param.b64 	%rd112, [retval0];
	} // callseq 35
	st.u32 	[%rd112], %r30;
	st.u64 	[%rd112+8], %rd92;
	st.u64 	[%rd108+8], %rd112;
	ld.u64 	%rd114, [%rd108];
	st.u64 	[%rd114+8], %rd112;
	ld.global.u64 	%rd115, [%rd1+24];
	add.s64 	%rd116, %rd115, %rd97;
	st.u64 	[%rd116+16], %rd108;
	{ // callseq 36, 0
	.param .b64 param0;
	st.param.b64 	[param0], 16;
	.param .b64 retval0;
	call.uni (retval0), 
	malloc, 
	(
	param0
	);
	ld.param.b64 	%rd117, [retval0];
	} // callseq 36
	{ // callseq 37, 0
	.param .b64 param0;
	st.param.b64 	[param0], 16;
	.param .b64 retval0;
	call.uni (retval0), 
	malloc, 
	(
	param0
	);
	ld.param.b64 	%rd119, [retval0];
	} // callseq 37
	st.u32 	[%rd119], %r29;
	st.u64 	[%rd119+8], %rd92;
	st.u64 	[%rd117], %rd119;
	{ // callseq 38, 0
	.param .b64 param0;
	st.param.b64 	[param0], 16;
	.param .b64 retval0;
	call.uni (retval0), 
	malloc, 
	(
	param0
	);
	ld.param.b64 	%rd121, [retval0];
	} // callseq 38
	st.u32 	[%rd121], %r30;
	st.u64 	[%rd121+8], %rd92;
	st.u64 	[%rd117+8], %rd121;
	ld.u64 	%rd123, [%rd117];
	st.u64 	[%rd123+8], %rd121;
	ld.global.u64 	%rd124, [%rd1+24];
	add.s64 	%rd125, %rd124, %rd97;
	st.u64 	[%rd125+24], %rd117;
	add.s32 	%r38, %r38, 4;
$L__BB0_8:
	setp.eq.s32 	%p7, %r8, 0;
	@%p7 bra 	$L__BB0_13;
	setp.eq.s32 	%p8, %r8, 1;
	@%p8 bra 	$L__BB0_11;
	{ // callseq 39, 0
	.param .b64 param0;
	st.param.b64 	[param0], 16;
	.param .b64 retval0;
	call.uni (retval0), 
	malloc, 
	(
	param0
	);
	ld.param.b64 	%rd126, [retval0];
	} // callseq 39
	{ // callseq 40, 0
	.param .b64 param0;
	st.param.b64 	[param0], 16;
	.param .b64 retval0;
	call.uni (retval0), 
	malloc, 
	(
	param0
	);
	ld.param.b64 	%rd128, [retval0];
	} // callseq 40
	mov.b32 	%r31, -2147483648;
	st.u32 	[%rd128], %r31;
	mov.b64 	%rd130, 0;
	st.u64 	[%rd128+8], %rd130;
	st.u64 	[%rd126], %rd128;
	{ // callseq 41, 0
	.param .b64 param0;
	st.param.b64 	[param0], 16;
	.param .b64 retval0;
	call.uni (retval0), 
	malloc, 
	(
	param0
	);
	ld.param.b64 	%rd131, [retval0];
	} // callseq 41
	mov.b32 	%r32, 2147483647;
	st.u32 	[%rd131], %r32;
	st.u64 	[%rd131+8], %rd130;
	st.u64 	[%rd126+8], %rd131;
	ld.u64 	%rd133, [%rd126];
	st.u64 	[%rd133+8], %rd131;
	ld.global.u64 	%rd134, [%rd1+24];
	mul.wide.u32 	%rd135, %r38, 8;
	add.s64 	%rd136, %rd134, %rd135;
	st.u64 	[%rd136], %rd126;
	{ // callseq 42, 0
	.param .b64 param0;
	st.param.b64 	[param0], 16;
	.param .b64 retval0;
	call.uni (retval0), 
	malloc, 
	(
	param0
	);
	ld.param.b64 	%rd137, [retval0];
	} // callseq 42
	{ // callseq 43, 0
	.param .b64 param0;
	st.param.b64 	[param0], 16;
	.param .b64 retval0;
	call.uni (retval0), 
	malloc, 
	(
	param0
	);
	ld.param.b64 	%rd139, [retval0];
	} // callseq 43
	st.u32 	[%rd139], %r31;
	st.u64 	[%rd139+8], %rd130;
	st.u64 	[%rd137], %rd139;
	{ // callseq 44, 0
	.param .b64 param0;
	st.param.b64 	[param0], 16;
	.param .b64 retval0;
	call.uni (retval0), 
	malloc, 
	(
	param0
	);
	ld.param.b64 	%rd141, [retval0];
	} // callseq 44
	st.u32 	[%rd141], %r32;
	st.u64 	[%rd141+8], %rd130;
	st.u64 	[%rd137+8], %rd141;
	ld.u64 	%rd143, [%rd137];
	st.u64 	[%rd143+8], %rd141;
	ld.global.u64 	%rd144, [%rd1+24];
	add.s64 	%rd145, %rd144, %rd135;
	st.u64 	[%rd145+8], %rd137;
	add.s32 	%r38, %r38, 2;
$L__BB0_11:
	and.b32  	%r33, %r1, 1;
	setp.eq.b32 	%p9, %r33, 1;
	not.pred 	%p10, %p9;
	@%p10 bra 	$L__BB0_13;
	{ // callseq 45, 0
	.param .b64 param0;
	st.param.b64 	[param0], 16;
	.param .b64 retval0;
	call.uni (retval0), 
	malloc, 
	(
	param0
	);
	ld.param.b64 	%rd146, [retval0];
	} // callseq 45
	{ // callseq 46, 0
	.param .b64 param0;
	st.param.b64 	[param0], 16;
	.param .b64 retval0;
	call.uni (retval0), 
	malloc, 
	(
	param0
	);
	ld.param.b64 	%rd148, [retval0];
	} // callseq 46
	mov.b32 	%r34, -2147483648;
	st.u32 	[%rd148], %r34;
	mov.b64 	%rd150, 0;
	st.u64 	[%rd148+8], %rd150;
	st.u64 	[%rd146], %rd148;
	{ // callseq 47, 0
	.param .b64 param0;
	st.param.b64 	[param0], 16;
	.param .b64 retval0;
	call.uni (retval0), 
	malloc, 
	(
	param0
	);
	ld.param.b64 	%rd151, [retval0];
	} // callseq 47
	mov.b32 	%r35, 2147483647;
	st.u32 	[%rd151], %r35;
	st.u64 	[%rd151+8], %rd150;
	st.u64 	[%rd146+8], %rd151;
	ld.u64 	%rd153, [%rd146];
	st.u64 	[%rd153+8], %rd151;
	ld.global.u64 	%rd154, [%rd1+24];
	mul.wide.u32 	%rd155, %r38, 8;
	add.s64 	%rd156, %rd154, %rd155;
	st.u64 	[%rd156], %rd146;
$L__BB0_13:
	ret;

}
	// .globl	_Z20random_waypoint_initP17curandStateXORWOWP22random_waypoint_configP20random_waypoint_nodeP4gridj
.visible .entry _Z20random_waypoint_initP17curandStateXORWOWP22random_waypoint_configP20random_waypoint_nodeP4gridj(
	.param .u64 .ptr .align 1 _Z20random_waypoint_initP17curandStateXORWOWP22random_waypoint_configP20random_waypoint_nodeP4gridj_param_0,
	.param .u64 .ptr .align 1 _Z20random_waypoint_initP17curandStateXORWOWP22random_waypoint_configP20random_waypoint_nodeP4gridj_param_1,
	.param .u64 .ptr .align 1 _Z20random_waypoint_initP17curandStateXORWOWP22random_waypoint_configP20random_waypoint_nodeP4gridj_param_2,
	.param .u64 .ptr .align 1 _Z20random_waypoint_initP17curandStateXORWOWP22random_waypoint_configP20random_waypoint_nodeP4gridj_param_3,
	.param .u32 _Z20random_waypoint_initP17curandStateXORWOWP22random_waypoint_configP20random_waypoint_nodeP4gridj_param_4
)
{
	.local .align 8 .b8 	__local_depot1[24];
	.reg .b64 	%SP;
	.reg .b64 	%SPL;
	.reg .pred 	%p<50>;
	.reg .b32 	%r<489>;
	.reg .b32 	%f<33>;
	.reg .b64 	%rd<97>;
	.reg .b64 	%fd<3>;

	mov.u64 	%SPL, __local_depot1;
	cvta.local.u64 	%SP, %SPL;
	ld.param.u64 	%rd39, [_Z20random_waypoint_initP17curandStateXORWOWP22random_waypoint_configP20random_waypoint_nodeP4gridj_param_0];
	ld.param.u64 	%rd42, [_Z20random_waypoint_initP17curandStateXORWOWP22random_waypoint_configP20random_waypoint_nodeP4gridj_param_3];
	ld.param.u32 	%r206, [_Z20random_waypoint_initP17curandStateXORWOWP22random_waypoint_configP20random_waypoint_nodeP4gridj_param_4];
	cvta.to.global.u64 	%rd1, %rd42;
	mov.u32 	%r207, %ntid.x;
	mov.u32 	%r208, %ctaid.x;
	mov.u32 	%r209, %tid.x;
	mad.lo.s32 	%r1, %r207, %r208, %r209;
	setp.ge.u32 	%p1, %r1, %r206;
	@%p1 bra 	$L__BB1_66;
	cvta.to.global.u64 	%rd44, %rd39;
	// begin inline asm
	mov.u64 	%rd43, %clock64;
	// end inline asm
	cvt.s64.s32 	%rd2, %r1;
	mul.wide.s32 	%rd45, %r1, 48;
	add.s64 	%rd3, %rd44, %rd45;
	cvt.u32.u64 	%r210, %rd43;
	xor.b32  	%r211, %r210, -1429050551;
	mul.lo.s32 	%r212, %r211, 1099087573;
	{ .reg .b32 tmp; mov.b64 {tmp, %r213}, %rd43; }
	xor.b32  	%r214, %r213, -136515619;
	mul.lo.s32 	%r215, %r214, -1703105765;
	add.s32 	%r216, %r212, %r215;
	add.s32 	%r2, %r216, 6615241;
	add.s32 	%r403, %r212, 123456789;
	st.global.v2.u32 	[%rd3], {%r2, %r403};
	xor.b32  	%r402, %r212, 362436069;
	add.s32 	%r401, %r215, 521288629;
	st.global.v2.u32 	[%rd3+8], {%r402, %r401};
	xor.b32  	%r400, %r215, 88675123;
	add.s32 	%r399, %r212, 5783321;
	st.global.v2.u32 	[%rd3+16], {%r400, %r399};
	setp.eq.s32 	%p2, %r1, 0;
	@%p2 bra 	$L__BB1_43;
	mov.b32 	%r385, 0;
	mov.u64 	%rd81, %rd2;
$L__BB1_3:
	and.b64  	%rd5, %rd81, 3;
	setp.eq.s64 	%p3, %rd5, 0;
	@%p3 bra 	$L__BB1_42;
	mul.wide.u32 	%rd46, %r385, 3200;
	mov.u64 	%rd47, precalc_xorwow_matrix;
	add.s64 	%rd6, %rd47, %rd46;
	cvt.u32.u64 	%r14, %rd5;
	mov.b32 	%r386, 0;
$L__BB1_5:
	mov.b32 	%r399, 0;
	mov.u32 	%r400, %r399;
	mov.u32 	%r401, %r399;
	mov.u32 	%r402, %r399;
	mov.u32 	%r403, %r399;
	mov.u32 	%r392, %r399;
$L__BB1_6:
	mul.wide.u32 	%rd48, %r392, 4;
	add.s64 	%rd49, %rd3, %rd48;
	ld.global.u32 	%r22, [%rd49+4];
	shl.b32 	%r23, %r392, 5;
	mov.b32 	%r398, 0;
$L__BB1_7:
	.pragma "nounroll";
	shr.u32 	%r221, %r22, %r398;
	and.b32  	%r222, %r221, 1;
	setp.eq.b32 	%p4, %r222, 1;
	not.pred 	%p5, %p4;
	add.s32 	%r223, %r23, %r398;
	mul.lo.s32 	%r224, %r223, 5;
	mul.wide.u32 	%rd50, %r224, 4;
	add.s64 	%rd7, %rd6, %rd50;
	@%p5 bra 	$L__BB1_9;
	ld.global.u32 	%r225, [%rd7];
	xor.b32  	%r403, %r403, %r225;
	ld.global.u32 	%r226, [%rd7+4];
	xor.b32  	%r402, %r402, %r226;
	ld.global.u32 	%r227, [%rd7+8];
	xor.b32  	%r401, %r401, %r227;
	ld.global.u32 	%r228, [%rd7+12];
	xor.b32  	%r400, %r400, %r228;
	ld.global.u32 	%r229, [%rd7+16];
	xor.b32  	%r399, %r399, %r229;
$L__BB1_9:
	and.b32  	%r231, %r221, 2;
	setp.eq.s32 	%p6, %r231, 0;
	@%p6 bra 	$L__BB1_11;
	ld.global.u32 	%r232, [%rd7+20];
	xor.b32  	%r403, %r403, %r232;
	ld.global.u32 	%r233, [%rd7+24];
	xor.b32  	%r402, %r402, %r233;
	ld.global.u32 	%r234, [%rd7+28];
	xor.b32  	%r401, %r401, %r234;
	ld.global.u32 	%r235, [%rd7+32];
	xor.b32  	%r400, %r400, %r235;
	ld.global.u32 	%r236, [%rd7+36];
	xor.b32  	%r399, %r399, %r236;
$L__BB1_11:
	and.b32  	%r238, %r221, 4;
	setp.eq.s32 	%p7, %r238, 0;
	@%p7 bra 	$L__BB1_13;
	ld.global.u32 	%r239, [%rd7+40];
	xor.b32  	%r403, %r403, %r239;
	ld.global.u32 	%r240, [%rd7+44];
	xor.b32  	%r402, %r402, %r240;
	ld.global.u32 	%r241, [%rd7+48];
	xor.b32  	%r401, %r401, %r241;
	ld.global.u32 	%r242, [%rd7+52];
	xor.b32  	%r400, %r400, %r242;
	ld.global.u32 	%r243, [%rd7+56];
	xor.b32  	%r399, %r399, %r243;
$L__BB1_13:
	and.b32  	%r245, %r221, 8;
	setp.eq.s32 	%p8, %r245, 0;
	@%p8 bra 	$L__BB1_15;
	ld.global.u32 	%r246, [%rd7+60];
	xor.b32  	%r403, %r403, %r246;
	ld.global.u32 	%r247, [%rd7+64];
	xor.b32  	%r402, %r402, %r247;
	ld.global.u32 	%r248, [%rd7+68];
	xor.b32  	%r401, %r401, %r248;
	ld.global.u32 	%r249, [%rd7+72];
	xor.b32  	%r400, %r400, %r249;
	ld.global.u32 	%r250, [%rd7+76];
	xor.b32  	%r399, %r399, %r250;
$L__BB1_15:
	and.b32  	%r252, %r221, 16;
	setp.eq.s32 	%p9, %r252, 0;
	@%p9 bra 	$L__BB1_17;
	ld.global.u32 	%r253, [%rd7+80];
	xor.b32  	%r403, %r403, %r253;
	ld.global.u32 	%r254, [%rd7+84];
	xor.b32  	%r402, %r402, %r254;
	ld.global.u32 	%r255, [%rd7+88];
	xor.b32  	%r401, %r401, %r255;
	ld.global.u32 	%r256, [%rd7+92];
	xor.b32  	%r400, %r400, %r256;
	ld.global.u32 	%r257, [%rd7+96];
	xor.b32  	%r399, %r399, %r257;
$L__BB1_17:
	and.b32  	%r259, %r221, 32;
	setp.eq.s32 	%p10, %r259, 0;
	@%p10 bra 	$L__BB1_19;
	ld.global.u32 	%r260, [%rd7+100];
	xor.b32  	%r403, %r403, %r260;
	ld.global.u32 	%r261, [%rd7+104];
	xor.b32  	%r402, %r402, %r261;
	ld.global.u32 	%r262, [%rd7+108];
	xor.b32  	%r401, %r401, %r262;
	ld.global.u32 	%r263, [%rd7+112];
	xor.b32  	%r400, %r400, %r263;
	ld.global.u32 	%r264, [%rd7+116];
	xor.b32  	%r399, %r399, %r264;
$L__BB1_19:
	and.b32  	%r266, %r221, 64;
	setp.eq.s32 	%p11, %r266, 0;
	@%p11 bra 	$L__BB1_21;
	ld.global.u32 	%r267, [%rd7+120];
	xor.b32  	%r403, %r403, %r267;
	ld.global.u32 	%r268, [%rd7+124];
	xor.b32  	%r402, %r402, %r268;
	ld.global.u32 	%r269, [%rd7+128];
	xor.b32  	%r401, %r401, %r269;
	ld.global.u32 	%r270, [%rd7+132];
	xor.b32  	%r400, %r400, %r270;
	ld.global.u32 	%r271, [%rd7+136];
	xor.b32  	%r399, %r399, %r271;
$L__BB1_21:
	and.b32  	%r273, %r221, 128;
	setp.eq.s32 	%p12, %r273, 0;
	@%p12 bra 	$L__BB1_23;
	ld.global.u32 	%r274, [%rd7+140];
	xor.b32  	%r403, %r403, %r274;
	ld.global.u32 	%r275, [%rd7+144];
	xor.b32  	%r402, %r402, %r275;
	ld.global.u32 	%r276, [%rd7+148];
	xor.b32  	%r401, %r401, %r276;
	ld.global.u32 	%r277, [%rd7+152];
	xor.b32  	%r400, %r400, %r277;
	ld.global.u32 	%r278, [%rd7+156];
	xor.b32  	%r399, %r399, %r278;
$L__BB1_23:
	and.b32  	%r280, %r221, 256;
	setp.eq.s32 	%p13, %r280, 0;
	@%p13 bra 	$L__BB1_25;
	ld.global.u32 	%r281, [%rd7+160];
	xor.b32  	%r403, %r403, %r281;
	ld.global.u32 	%r282, [%rd7+164];
	xor.b32  	%r402, %r402, %r282;
	ld.global.u32 	%r283, [%rd7+168];
	xor.b32  	%r401, %r401, %r283;
	ld.global.u32 	%r284, [%rd7+172];
	xor.b32  	%r400, %r400, %r284;
	ld.global.u32 	%r285, [%rd7+176];
	xor.b32  	%r399, %r399, %r285;
$L__BB1_25:
	and.b32  	%r287, %r221, 512;
	setp.eq.s32 	%p14, %r287, 0;
	@%p14 bra 	$L__BB1_27;
	ld.global.u32 	%r288, [%rd7+180];
	xor.b32  	%r403, %r403, %r288;
	ld.global.u32 	%r289, [%rd7+184];
	xor.b32  	%r402, %r402, %r289;
	ld.global.u32 	%r290, [%rd7+188];
	xor.b32  	%r401, %r401, %r290;
	ld.global.u32 	%r291, [%rd7+192];
	xor.b32  	%r400, %r400, %r291;
	ld.global.u32 	%r292, [%rd7+196];
	xor.b32  	%r399, %r399, %r292;
$L__BB1_27:
	and.b32  	%r294, %r221, 1024;
	setp.eq.s32 	%p15, %r294, 0;
	@%p15 bra 	$L__BB1_29;
	ld.global.u32 	%r295, [%rd7+200];
	xor.b32  	%r403, %r403, %r295;
	ld.global.u32 	%r296, [%rd7+204];
	xor.b32  	%r402, %r402, %r296;
	ld.global.u32 	%r297, [%rd7+208];
	xor.b32  	%r401, %r401, %r297;
	ld.global.u32 	%r298, [%rd7+212];
	xor.b32  	%r400, %r400, %r298;
	ld.global.u32 	%r299, [%rd7+216];
	xor.b32  	%r399, %r399, %r299;
$L__BB1_29:
	and.b32  	%r301, %r221, 2048;
	setp.eq.s32 	%p16, %r301, 0;
	@%p16 bra 	$L__BB1_31;
	ld.global.u32 	%r302, [%rd7+220];
	xor.b32  	%r403, %r403, %r302;
	ld.global.u32 	%r303, [%rd7+224];
	xor.b32  	%r402, %r402, %r303;
	ld.global.u32 	%r304, [%rd7+228];
	xor.b32  	%r401, %r401, %r304;
	ld.global.u32 	%r305, [%rd7+232];
	xor.b32  	%r400, %r400, %r305;
	ld.global.u32 	%r306, [%rd7+236];
	xor.b32  	%r399, %r399, %r306;
$L__BB1_31:
	and.b32  	%r308, %r221, 4096;
	setp.eq.s32 	%p17, %r308, 0;
	@%p17 bra 	$L__BB1_33;
	ld.global.u32 	%r309, [%rd7+240];
	xor.b32  	%r403, %r403, %r309;
	ld.global.u32 	%r310, [%rd7+244];
	xor.b32  	%r402, %r402, %r310;
	ld.global.u32 	%r311, [%rd7+248];
	xor.b32  	%r401, %r401, %r311;
	ld.global.u32 	%r312, [%rd7+252];
	xor.b32  	%r400, %r400, %r312;
	ld.global.u32 	%r313, [%rd7+256];
	xor.b32  	%r399, %r399, %r313;
$L__BB1_33:
	and.b32  	%r315, %r221, 8192;
	setp.eq.s32 	%p18, %r315, 0;
	@%p18 bra 	$L__BB1_35;
	ld.global.u32 	%r316, [%rd7+260];
	xor.b32  	%r403, %r403, %r316;
	ld.global.u32 	%r317, [%rd7+264];
	xor.b32  	%r402, %r402, %r317;
	ld.global.u32 	%r318, [%rd7+268];
	xor.b32  	%r401, %r401, %r318;
	ld.global.u32 	%r319, [%rd7+272];
	xor.b32  	%r400, %r400, %r319;
	ld.global.u32 	%r320, [%rd7+276];
	xor.b32  	%r399, %r399, %r320;
$L__BB1_35:
	and.b32  	%r322, %r221, 16384;
	setp.eq.s32 	%p19, %r322, 0;
	@%p19 bra 	$L__BB1_37;
	ld.global.u32 	%r323, [%rd7+280];
	xor.b32  	%r403, %r403, %r323;
	ld.global.u32 	%r324, [%rd7+284];
	xor.b32  	%r402, %r402, %r324;
	ld.global.u32 	%r325, [%rd7+288];
	xor.b32  	%r401, %r401, %r325;
	ld.global.u32 	%r326, [%rd7+292];
	xor.b32  	%r400, %r400, %r326;
	ld.global.u32 	%r327, [%rd7+296];
	xor.b32  	%r399, %r399, %r327;
$L__BB1_37:
	and.b32  	%r329, %r221, 32768;
	setp.eq.s32 	%p20, %r329, 0;
	@%p20 bra 	$L__BB1_39;
	ld.global.u32 	%r330, [%rd7+300];
	xor.b32  	%r403, %r403, %r330;
	ld.global.u32 	%r331, [%rd7+304];
	xor.b32  	%r402, %r402, %r331;
	ld.global.u32 	%r332, [%rd7+308];
	xor.b32  	%r401, %r401, %r332;
	ld.global.u32 	%r333, [%rd7+312];
	xor.b32  	%r400, %r400, %r333;
	ld.global.u32 	%r334, [%rd7+316];
	xor.b32  	%r399, %r399, %r334;
$L__BB1_39:
	add.s32 	%r398, %r398, 16;
	setp.ne.s32 	%p21, %r398, 32;
	@%p21 bra 	$L__BB1_7;
	mad.lo.s32 	%r335, %r392, -31, %r23;
	add.s32 	%r392, %r335, 1;
	setp.ne.s32 	%p22, %r392, 5;
	@%p22 bra 	$L__BB1_6;
	st.global.u32 	[%rd3+4], %r403;
	st.global.u32 	[%rd3+8], %r402;
	st.global.u32 	[%rd3+12], %r401;
	st.global.u32 	[%rd3+16], %r400;
	st.global.u32 	[%rd3+20], %r399;
	add.s32 	%r386, %r386, 1;
	setp.lt.u32 	%p23, %r386, %r14;
	@%p23 bra 	$L__BB1_5;
$L__BB1_42:
	shr.u64 	%rd8, %rd81, 2;
	add.s32 	%r385, %r385, 1;
	setp.gt.u64 	%p24, %rd81, 3;
	mov.u64 	%rd81, %rd8;
	@%p24 bra 	$L__BB1_3;
$L__BB1_43:
	ld.param.u64 	%rd80, [_Z20random_waypoint_initP17curandStateXORWOWP22random_waypoint_configP20random_waypoint_nodeP4gridj_param_2];
	ld.param.u64 	%rd79, [_Z20random_waypoint_initP17curandStateXORWOWP22random_waypoint_configP20random_waypoint_nodeP4gridj_param_1];
	cvta.to.global.u64 	%rd51, %rd79;
	mov.b32 	%r336, 0;
	st.global.v2.u32 	[%rd3+24], {%r336, %r336};
	st.global.u32 	[%rd3+32], %r336;
	mov.b64 	%rd52, 0;
	st.global.u64 	[%rd3+40], %rd52;
	ld.global.f32 	%f1, [%rd51];
	ld.global.f32 	%f2, [%rd51+4];
	shr.u32 	%r337, %r403, 2;
	xor.b32  	%r338, %r337, %r403;
	st.global.v2.u32 	[%rd3+8], {%r401, %r400};
	shl.b32 	%r339, %r399, 4;
	shl.b32 	%r340, %r338, 1;
	xor.b32  	%r341, %r340, %r339;
	xor.b32  	%r342, %r341, %r338;
	xor.b32  	%r343, %r342, %r399;
	st.global.v2.u32 	[%rd3+16], {%r399, %r343};
	add.s32 	%r344, %r2, 362437;
	st.global.v2.u32 	[%rd3], {%r344, %r402};
	add.s32 	%r345, %r343, %r344;
	cvt.rn.f32.u32 	%f3, %r345;
	fma.rn.f32 	%f4, %f3, 0f2F800000, 0f2F000000;
	sub.f32 	%f5, %f2, %f1;
	fma.rn.f32 	%f6, %f5, %f4, %f1;
	ld.global.f32 	%f7, [%rd51+8];
	ld.global.f32 	%f8, [%rd51+12];
	shr.u32 	%r346, %r402, 2;
	xor.b32  	%r347, %r346, %r402;
	st.global.v2.u32 	[%rd3+8], {%r400, %r399};
	shl.b32 	%r348, %r343, 4;
	shl.b32 	%r349, %r347, 1;
	xor.b32  	%r350, %r349, %r348;
	xor.b32  	%r351, %r350, %r347;
	xor.b32  	%r352, %r351, %r343;
	st.global.v2.u32 	[%rd3+16], {%r343, %r352};
	add.s32 	%r353, %r2, 724874;
	st.global.v2.u32 	[%rd3], {%r353, %r401};
	add.s32 	%r354, %r352, %r353;
	cvt.rn.f32.u32 	%f9, %r354;
	fma.rn.f32 	%f10, %f9, 0f2F800000, 0f2F000000;
	sub.f32 	%f11, %f8, %f7;
	fma.rn.f32 	%f12, %f11, %f10, %f7;
	cvta.to.global.u64 	%rd53, %rd80;
	shl.b64 	%rd54, %rd2, 5;
	add.s64 	%rd9, %rd53, %rd54;
	st.global.v2.f32 	[%rd9], {%f6, %f12};
	st.global.v2.f32 	[%rd9+8], {%f6, %f12};
	mov.b32 	%r355, 1;
	st.global.v2.u32 	[%rd9+16], {%r336, %r355};
	ld.global.f32 	%f13, [%rd51+20];
	ld.global.f32 	%f14, [%rd51+24];
	ld.global.v2.u32 	{%r356, %r357}, [%rd3];
	shr.u32 	%r358, %r357, 2;
	xor.b32  	%r359, %r358, %r357;
	ld.global.v2.u32 	{%r360, %r361}, [%rd3+8];
	ld.global.v2.u32 	{%r362, %r363}, [%rd3+16];
	st.global.v2.u32 	[%rd3+8], {%r361, %r362};
	shl.b32 	%r364, %r363, 4;
	shl.b32 	%r365, %r359, 1;
	xor.b32  	%r366, %r365, %r364;
	xor.b32  	%r367, %r366, %r359;
	xor.b32  	%r368, %r367, %r363;
	st.global.v2.u32 	[%rd3+16], {%r363, %r368};
	add.s32 	%r369, %r356, 362437;
	st.global.v2.u32 	[%rd3], {%r369, %r360};
	add.s32 	%r370, %r368, %r369;
	cvt.rn.f32.u32 	%f15, %r370;
	fma.rn.f32 	%f16, %f15, 0f2F800000, 0f2F000000;
	sub.f32 	%f17, %f14, %f13;
	fma.rn.f32 	%f18, %f17, %f16, %f13;
	st.global.f32 	[%rd9+24], %f18;
	ld.global.v2.f32 	{%f19, %f20}, [%rd9];
	ld.global.v2.f32 	{%f21, %f22}, [%rd1];
	sub.f32 	%f23, %f19, %f21;
	ld.global.v2.f32 	{%f24, %f25}, [%rd1+8];
	div.rn.f32 	%f26, %f23, %f24;
	cvt.rmi.f32.f32 	%f27, %f26;
	cvt.rzi.u32.f32 	%r371, %f27;
	sub.f32 	%f28, %f20, %f22;
	div.rn.f32 	%f29, %f28, %f25;
	cvt.rmi.f32.f32 	%f30, %f29;
	cvt.rzi.u32.f32 	%r204, %f30;
	ld.global.u32 	%r372, [%rd1+16];
	mad.lo.s32 	%r205, %r204, %r372, %r371;
	setp.ge.u32 	%p25, %r371, %r372;
	@%p25 bra 	$L__BB1_45;
	ld.global.u32 	%r373, [%rd1+20];
	setp.lt.u32 	%p26, %r204, %r373;
	@%p26 bra 	$L__BB1_46;
$L__BB1_45:
	mov.u64 	%rd55, $str$4;
	cvta.global.u64 	%rd56, %rd55;
	{ // callseq 48, 0
	.param .b64 param0;
	st.param.b64 	[param0], %rd56;
	.param .b64 param1;
	st.param.b64 	[param1], 0;
	.param .b32 retval0;
	call.uni (retval0), 
	vprintf, 
	(
	param0, 
	param1
	);
	ld.param.b32 	%r374, [retval0];
	} // callseq 48
	bra.uni 	$L__BB1_65;
$L__BB1_46:
	ld.global.u64 	%rd57, [%rd1+24];
	mul.wide.u32 	%rd58, %r205, 8;
	add.s64 	%rd59, %rd57, %rd58;
	ld.u64 	%rd10, [%rd59];
	setp.eq.s64 	%p27, %rd10, 0;
	@%p27 bra 	$L__BB1_65;
	{ // callseq 49, 0
	.param .b64 param0;
	st.param.b64 	[param0], 16;
	.param .b64 retval0;
	call.uni (retval0), 
	malloc, 
	(
	param0
	);
	ld.param.b64 	%rd61, [retval0];
	} // callseq 49
	st.u32 	[%rd61], %r1;
	mov.b64 	%rd62, 0;
	st.u64 	[%rd61+8], %rd62;
$L__BB1_48:
$L__BB1_49:
	ld.u64 	%rd64, [%rd10];
	ld.u64 	%rd65, [%rd64+8];
	and.b64  	%rd66, %rd65, 1;
	setp.eq.b64 	%p28, %rd66, 1;
	selp.b64 	%rd83, %rd83, %rd64, %p28;
	selp.b64 	%rd92, %rd92, %rd65, %p28;
	and.b64  	%rd93, %rd65, -2;
	ld.u64 	%rd96, [%rd10+8];
	setp.eq.s64 	%p29, %rd96, %rd93;
	@%p29 bra 	$L__BB1_54;
	mov.u64 	%rd89, %rd92;
	mov.u64 	%rd90, %rd83;
$L__BB1_51:
	ld.u64 	%rd25, [%rd93+8];
	and.b64  	%rd67, %rd25, 1;
	setp.eq.b64 	%p30, %rd67, 1;
	not.pred 	%p31, %p30;
	@%p31 bra 	$L__BB1_53;
$L__BB1_52:
	and.b64  	%rd93, %rd25, -2;
	setp.eq.s64 	%p33, %rd96, %rd93;
	mov.u64 	%rd92, %rd89;
	mov.u64 	%rd83, %rd90;
	@%p33 bra 	$L__BB1_54;
	bra.uni 	$L__BB1_51;
$L__BB1_53:
	ld.u32 	%r376, [%rd93];
	setp.lt.s32 	%p32, %r376, %r1;
	mov.u64 	%rd89, %rd25;
	mov.u64 	%rd90, %rd93;
	@%p32 bra 	$L__BB1_52;
$L__BB1_54:
	setp.ne.s64 	%p34, %rd92, %rd93;
	@%p34 bra 	$L__BB1_57;
	setp.eq.s64 	%p44, %rd92, %rd96;
	@%p44 bra 	$L__BB1_62;
	ld.u64 	%rd72, [%rd93+8];
	and.b64  	%rd73, %rd72, 1;
	setp.eq.b64 	%p45, %rd73, 1;
	not.pred 	%p46, %p45;
	@%p46 bra 	$L__BB1_62;
	bra.uni 	$L__BB1_49;
$L__BB1_57:
	atom.relaxed.cas.b64 	%rd68, [%rd83+8], %rd92, %rd93;
	setp.ne.s64 	%p35, %rd68, %rd92;
	@%p35 bra 	$L__BB1_49;
	and.b64  	%rd95, %rd92, -2;
	setp.eq.s64 	%p36, %rd95, 0;
	setp.eq.s64 	%p37, %rd95, %rd93;
	or.pred  	%p38, %p36, %p37;
	@%p38 bra 	$L__BB1_60;
$L__BB1_59:
	ld.u64 	%rd69, [%rd95+8];
	{ // callseq 50, 0
	.param .b64 param0;
	st.param.b64 	[param0], %rd95;
	call.uni 
	free, 
	(
	param0
	);
	} // callseq 50
	and.b64  	%rd95, %rd69, -2;
	setp.ne.s64 	%p39, %rd95, 0;
	setp.ne.s64 	%p40, %rd95, %rd93;
	and.pred  	%p41, %p39, %p40;
	@%p41 bra 	$L__BB1_59;
$L__BB1_60:
	ld.u64 	%rd37, [%rd10+8];
	setp.eq.s64 	%p42, %rd37, %rd93;
	mov.u64 	%rd96, %rd93;
	@%p42 bra 	$L__BB1_62;
	ld.u64 	%rd70, [%rd93+8];
	and.b64  	%rd71, %rd70, 1;
	setp.eq.b64 	%p43, %rd71, 1;
	mov.u64 	%rd96, %rd37;
	@%p43 bra 	$L__BB1_49;
$L__BB1_62:
	setp.eq.s64 	%p47, %rd96, %rd93;
	@%p47 bra 	$L__BB1_64;
	ld.u32 	%r377, [%rd93];
	setp.eq.s32 	%p48, %r377, %r1;
	@%p48 bra 	$L__BB1_65;
$L__BB1_64:
	st.u64 	[%rd61+8], %rd93;
	atom.relaxed.cas.b64 	%rd74, [%rd83+8], %rd93, %rd61;
	setp.ne.s64 	%p49, %rd74, %rd93;
	@%p49 bra 	$L__BB1_48;
$L__BB1_65:
	add.u64 	%rd75, %SP, 0;
	add.u64 	%rd76, %SPL, 0;
	ld.global.v2.f32 	{%f31, %f32}, [%rd9];
	cvt.f64.f32 	%fd1, %f31;
	cvt.f64.f32 	%fd2, %f32;
	st.local.u32 	[%rd76], %r1;
	st.local.f64 	[%rd76+8], %fd1;
	st.local.f64 	[%rd76+16], %fd2;
	mov.u64 	%rd77, $str$8;
	cvta.global.u64 	%rd78, %rd77;
	{ // callseq 51, 0
	.param .b64 param0;
	st.param.b64 	[param0], %rd78;
	.param .b64 param1;
	st.param.b64 	[param1], %rd75;
	.param .b32 retval0;
	call.uni (retval0), 
	vprintf, 
	(
	param0, 
	param1
	);
	ld.param.b32 	%r378, [retval0];
	} // callseq 51
$L__BB1_66:
	ret;

}
	// .globl	_Z20random_waypoint_stepP17curandStateXORWOWP22random_waypoint_configP20random_waypoint_nodeP4gridj
.visible .entry _Z20random_waypoint_stepP17curandStateXORWOWP22random_waypoint_configP20random_waypoint_nodeP4gridj(
	.param .u64 .ptr .align 1 _Z20random_waypoint_stepP17curandStateXORWOWP22random_waypoint_configP20random_waypoint_nodeP4gridj_param_0,
	.param .u64 .ptr .align 1 _Z20random_waypoint_stepP17curandStateXORWOWP22random_waypoint_configP20random_waypoint_nodeP4gridj_param_1,
	.param .u64 .ptr .align 1 _Z20random_waypoint_stepP17curandStateXORWOWP22random_waypoint_configP20random_waypoint_nodeP4gridj_param_2,
	.param .u64 .ptr .align 1 _Z20random_waypoint_stepP17curandStateXORWOWP22random_waypoint_configP20random_waypoint_nodeP4gridj_param_3,
	.param .u32 _Z20random_waypoint_stepP17curandStateXORWOWP22random_waypoint_configP20random_waypoint_nodeP4gridj_param_4
)
{
	.local .align 16 .b8 	__local_depot2[32];
	.reg .b64 	%SP;
	.reg .b64 	%SPL;
	.reg .pred 	%p<150>;
	.reg .b32 	%r<216>;
	.reg .b32 	%f<170>;
	.reg .b64 	%rd<378>;
	.reg .b64 	%fd<3>;

	mov.u64 	%SPL, __local_depot2;
	cvta.local.u64 	%SP, %SPL;
	ld.param.u64 	%rd140, [_Z20random_waypoint_stepP17curandStateXORWOWP22random_waypoint_configP20random_waypoint_nodeP4gridj_param_0];
	ld.param.u64 	%rd143, [_Z20random_waypoint_stepP17curandStateXORWOWP22random_waypoint_configP20random_waypoint_nodeP4gridj_param_1];
	ld.param.u64 	%rd141, [_Z20random_waypoint_stepP17curandStateXORWOWP22random_waypoint_configP20random_waypoint_nodeP4gridj_param_2];
	ld.param.u64 	%rd142, [_Z20random_waypoint_stepP17curandStateXORWOWP22random_waypoint_configP20random_waypoint_nodeP4gridj_param_3];
	ld.param.u32 	%r65, [_Z20random_waypoint_stepP17curandStateXORWOWP22random_waypoint_configP20random_waypoint_nodeP4gridj_param_4];
	cvta.to.global.u64 	%rd1, %rd142;
	cvta.to.global.u64 	%rd2, %rd143;
	cvta.to.global.u64 	%rd3, %rd141;
	mov.u32 	%r66, %ntid.x;
	mov.u32 	%r67, %ctaid.x;
	mov.u32 	%r68, %tid.x;
	mad.lo.s32 	%r1, %r66, %r67, %r68;
	setp.ge.u32 	%p1, %r1, %r65;
	@%p1 bra 	$L__BB2_136;
	mul.wide.s32 	%rd144, %r1, 32;
	add.s64 	%rd145, %rd3, %rd144;
	add.s64 	%rd4, %rd145, 20;
	ld.global.u32 	%r2, [%rd145+20];
	setp.lt.s32 	%p2, %r2, 1;
	@%p2 bra 	$L__BB2_4;
	add.s32 	%r155, %r2, -1;
	st.global.u32 	[%rd4], %r155;
	setp.ne.s32 	%p149, %r2, 1;
	@%p149 bra 	$L__BB2_136;
	ld.global.f32 	%f154, [%rd2];
	ld.global.f32 	%f155, [%rd2+4];
	cvta.to.global.u64 	%rd316, %rd140;
	mul.wide.s32 	%rd317, %r1, 48;
	add.s64 	%rd318, %rd316, %rd317;
	ld.global.v2.u32 	{%r156, %r157}, [%rd318];
	shr.u32 	%r158, %r157, 2;
	xor.b32  	%r159, %r158, %r157;
	ld.global.v2.u32 	{%r160, %r161}, [%rd318+8];
	ld.global.v2.u32 	{%r162, %r163}, [%rd318+16];
	st.global.v2.u32 	[%rd318+8], {%r161, %r162};
	shl.b32 	%r164, %r163, 4;
	shl.b32 	%r165, %r159, 1;
	xor.b32  	%r166, %r165, %r164;
	xor.b32  	%r167, %r166, %r159;
	xor.b32  	%r168, %r167, %r163;
	st.global.v2.u32 	[%rd318+16], {%r163, %r168};
	add.s32 	%r169, %r156, 362437;
	st.global.v2.u32 	[%rd318], {%r169, %r160};
	add.s32 	%r170, %r168, %r169;
	cvt.rn.f32.u32 	%f156, %r170;
	fma.rn.f32 	%f157, %f156, 0f2F800000, 0f2F000000;
	sub.f32 	%f158, %f155, %f154;
	fma.rn.f32 	%f159, %f158, %f157, %f154;
	ld.global.f32 	%f160, [%rd2+8];
	ld.global.f32 	%f161, [%rd2+12];
	shr.u32 	%r171, %r160, 2;
	xor.b32  	%r172, %r171, %r160;
	st.global.v2.u32 	[%rd318+8], {%r162, %r163};
	shl.b32 	%r173, %r168, 4;
	shl.b32 	%r174, %r172, 1;
	xor.b32  	%r175, %r174, %r173;
	xor.b32  	%r176, %r175, %r172;
	xor.b32  	%r177, %r176, %r168;
	st.global.v2.u32 	[%rd318+16], {%r168, %r177};
	add.s32 	%r178, %r156, 724874;
	st.global.v2.u32 	[%rd318], {%r178, %r161};
	add.s32 	%r179, %r177, %r178;
	cvt.rn.f32.u32 	%f162, %r179;
	fma.rn.f32 	%f163, %f162, 0f2F800000, 0f2F000000;
	sub.f32 	%f164, %f161, %f160;
	fma.rn.f32 	%f165, %f164, %f163, %f160;
	st.global.v2.f32 	[%rd4+-12], {%f159, %f165};
	ld.global.v2.u32 	{%r180, %r181}, [%rd318];
	shr.u32 	%r182, %r181, 2;
	xor.b32  	%r183, %r182, %r181;
	ld.global.v2.u32 	{%r184, %r185}, [%rd318+8];
	ld.global.v2.u32 	{%r186, %r187}, [%rd318+16];
	st.global.v2.u32 	[%rd318+8], {%r185, %r186};
	shl.b32 	%r188, %r187, 4;
	shl.b32 	%r189, %r183, 1;
	xor.b32  	%r190, %r189, %r188;
	xor.b32  	%r191, %r190, %r183;
	xor.b32  	%r192, %r191, %r187;
	st.global.v2.u32 	[%rd318+16], {%r187, %r192};
	add.s32 	%r193, %r180, 362437;
	st.global.v2.u32 	[%rd318], {%r193, %r184};
	add.s32 	%r194, %r192, %r193;
	cvt.rn.f32.u32 	%f166, %r194;
	fma.rn.f32 	%f167, %f166, 0f2F800000, 0f2F000000;
	ld.global.f32 	%f168, [%rd2+16];
	mul.f32 	%f169, %f168, %f167;
	st.global.f32 	[%rd4+-4], %f169;
	bra.uni 	$L__BB2_136;
$L__BB2_4:
	ld.global.v2.f32 	{%f1, %f2}, [%rd4+-12];
	ld.global.v2.f32 	{%f3, %f4}, [%rd4+-20];
	sub.f32 	%f5, %f1, %f3;
	sub.f32 	%f6, %f2, %f4;
	mul.f32 	%f11, %f6, %f6;
	fma.rn.f32 	%f12, %f5, %f5, %f11;
	sqrt.rn.f32 	%f7, %f12;
	ld.global.f32 	%f8, [%rd4+-4];
	setp.gtu.f32 	%p3, %f7, %f8;
	@%p3 bra 	$L__BB2_6;
	st.global.v2.f32 	[%rd4+-20], {%f1, %f2};
	ld.global.u32 	%r69, [%rd2+28];
	st.global.u32 	[%rd4], %r69;
	bra.uni 	$L__BB2_136;
$L__BB2_6:
	div.rn.f32 	%f13, %f8, %f7;
	fma.rn.f32 	%f9, %f5, %f13, %f3;
	fma.rn.f32 	%f10, %f6, %f13, %f4;
	ld.global.v2.f32 	{%f14, %f15}, [%rd1];
	sub.f32 	%f16, %f9, %f14;
	ld.global.v2.f32 	{%f17, %f18}, [%rd1+8];
	div.rn.f32 	%f19, %f16, %f17;
	cvt.rmi.f32.f32 	%f20, %f19;
	cvt.rzi.u32.f32 	%r3, %f20;
	sub.f32 	%f21, %f10, %f15;
	div.rn.f32 	%f22, %f21, %f18;
	cvt.rmi.f32.f32 	%f23, %f22;
	cvt.rzi.u32.f32 	%r4, %f23;
	ld.global.u32 	%r70, [%rd1+16];
	setp.ge.u32 	%p4, %r3, %r70;
	@%p4 bra 	$L__BB2_8;
	ld.global.u32 	%r71, [%rd1+20];
	setp.lt.u32 	%p5, %r4, %r71;
	@%p5 bra 	$L__BB2_9;
$L__BB2_8:
	add.u64 	%rd147, %SP, 0;
	add.u64 	%rd148, %SPL, 0;
	st.local.v2.u32 	[%rd148], {%r3, %r4};
	mov.u64 	%rd149, $str$5;
	cvta.global.u64 	%rd150, %rd149;
	{ // callseq 52, 0
	.param .b64 param0;
	st.param.b64 	[param0], %rd150;
	.param .b64 param1;
	st.param.b64 	[param1], %rd147;
	.param .b32 retval0;
	call.uni (retval0), 
	vprintf, 
	(
	param0, 
	param1
	);
	ld.param.b32 	%r72, [retval0];
	} // callseq 52
	cvt.f64.f32 	%fd1, %f9;
	cvt.f64.f32 	%fd2, %f10;
	st.local.v2.f64 	[%rd148], {%fd1, %fd2};
	mov.u64 	%rd151, $str$6;
	cvta.global.u64 	%rd152, %rd151;
	{ // callseq 53, 0
	.param .b64 param0;
	st.param.b64 	[param0], %rd152;
	.param .b64 param1;
	st.param.b64 	[param1], %rd147;
	.param .b32 retval0;
	call.uni (retval0), 
	vprintf, 
	(
	param0, 
	param1
	);
	ld.param.b32 	%r74, [retval0];
	} // callseq 53
	mov.b64 	%rd324, 0;
	bra.uni 	$L__BB2_28;
$L__BB2_9:
	{ // callseq 54, 0
	.param .b64 param0;
	st.param.b64 	[param0], 72;
	.param .b64 retval0;
	call.uni (retval0), 
	malloc, 
	(
	param0
	);
	ld.param.b64 	%rd324, [retval0];
	} // callseq 54
	ld.global.u64 	%rd154, [%rd1+24];
	ld.global.u32 	%r77, [%rd1+16];
	mad.lo.s32 	%r78, %r77, %r4, %r3;
	mul.wide.u32 	%rd155, %r78, 8;
	add.s64 	%rd156, %rd154, %rd155;
	ld.u64 	%rd157, [%rd156];
	st.u64 	[%rd324], %rd157;
	max.u32 	%r79, %r3, 1;
	add.s32 	%r210, %r79, -1;
	add.s32 	%r6, %r3, 1;
	ld.global.u32 	%r80, [%rd1+16];
	setp.lt.u32 	%p6, %r6, %r80;
	selp.u32 	%r8, 1, 0, %p6;
	add.s32 	%r9, %r3, %r8;
	setp.eq.s32 	%p7, %r4, 0;
	setp.gt.u32 	%p8, %r210, %r9;
	or.pred  	%p9, %p7, %p8;
	mov.b32 	%r203, 1;
	@%p9 bra 	$L__BB2_16;
	setp.ne.s32 	%p10, %r3, 0;
	selp.u32 	%r83, 1, 0, %p10;
	selp.s32 	%r84, -1, 0, %p10;
	add.s32 	%r85, %r6, %r84;
	add.s32 	%r86, %r6, %r8;
	max.u32 	%r87, %r85, %r86;
	add.s32 	%r88, %r87, %r83;
	sub.s32 	%r10, %r88, %r3;
	and.b32  	%r11, %r10, 3;
	sub.s32 	%r89, %r3, %r88;
	setp.gt.u32 	%p11, %r89, -4;
	mov.b32 	%r203, 1;
	mov.u32 	%r198, %r210;
	@%p11 bra 	$L__BB2_13;
	and.b32  	%r12, %r10, -4;
	mov.b32 	%r203, 1;
	mov.u32 	%r198, %r210;
$L__BB2_12:
	ld.param.u64 	%rd320, [_Z20random_waypoint_stepP17curandStateXORWOWP22random_waypoint_configP20random_waypoint_nodeP4gridj_param_3];
	cvta.to.global.u64 	%rd158, %rd320;
	ld.global.u64 	%rd159, [%rd158+24];
	ld.global.u32 	%r91, [%rd158+16];
	add.s32 	%r92, %r4, -1;
	mad.lo.s32 	%r93, %r91, %r92, %r198;
	mul.wide.u32 	%rd160, %r93, 8;
	add.s64 	%rd161, %rd159, %rd160;
	ld.u64 	%rd162, [%rd161];
	mul.wide.u32 	%rd163, %r203, 8;
	add.s64 	%rd164, %rd324, %rd163;
	st.u64 	[%rd164], %rd162;
	ld.global.u32 	%r94, [%rd158+16];
	mad.lo.s32 	%r95, %r94, %r92, %r198;
	ld.global.u64 	%rd165, [%rd158+24];
	add.s32 	%r96, %r95, 1;
	mul.wide.u32 	%rd166, %r96, 8;
	add.s64 	%rd167, %rd165, %rd166;
	ld.u64 	%rd168, [%rd167];
	st.u64 	[%rd164+8], %rd168;
	ld.global.u32 	%r97, [%rd158+16];
	mad.lo.s32 	%r98, %r97, %r92, %r198;
	ld.global.u64 	%rd169, [%rd158+24];
	add.s32 	%r99, %r98, 2;
	mul.wide.u32 	%rd170, %r99, 8;
	add.s64 	%rd171, %rd169, %rd170;
	ld.u64 	%rd172, [%rd171];
	add.s32 	%r100, %r203, 3;
	st.u64 	[%rd164+16], %rd172;
	ld.global.u32 	%r101, [%rd158+16];
	mad.lo.s32 	%r102, %r101, %r92, %r198;
	ld.global.u64 	%rd173, [%rd158+24];
	add.s32 	%r103, %r102, 3;
	mul.wide.u32 	%rd174, %r103, 8;
	add.s64 	%rd175, %rd173, %rd174;
	ld.u64 	%rd176, [%rd175];
	add.s32 	%r203, %r203, 4;
	mul.wide.u32 	%rd177, %r100, 8;
	add.s64 	%rd178, %rd324, %rd177;
	st.u64 	[%rd178], %rd176;
	add.s32 	%r198, %r198, 4;
	setp.ne.s32 	%p12, %r100, %r12;
	@%p12 bra 	$L__BB2_12;
$L__BB2_13:
	setp.eq.s32 	%p13, %r11, 0;
	@%p13 bra 	$L__BB2_16;
	mov.b32 	%r202, 0;
	add.s32 	%r106, %r4, -1;
	mov.u32 	%r201, %r203;
$L__BB2_15:
	.pragma "nounroll";
	ld.param.u64 	%rd321, [_Z20random_waypoint_stepP17curandStateXORWOWP22random_waypoint_configP20random_waypoint_nodeP4gridj_param_3];
	cvta.to.global.u64 	%rd179, %rd321;
	ld.global.u64 	%rd180, [%rd179+24];
	ld.global.u32 	%r105, [%rd179+16];
	mad.lo.s32 	%r107, %r105, %r106, %r198;
	mul.wide.u32 	%rd181, %r107, 8;
	add.s64 	%rd182, %rd180, %rd181;
	ld.u64 	%rd183, [%rd182];
	add.s32 	%r203, %r201, 1;
	mul.wide.u32 	%rd184, %r201, 8;
	add.s64 	%rd185, %rd324, %rd184;
	st.u64 	[%rd185], %rd183;
	add.s32 	%r198, %r198, 1;
	add.s32 	%r202, %r202, 1;
	setp.ne.s32 	%p14, %r202, %r11;
	mov.u32 	%r201, %r203;
	@%p14 bra 	$L__BB2_15;
$L__BB2_16:
	ld.param.u64 	%rd322, [_Z20random_waypoint_stepP17curandStateXORWOWP22random_waypoint_configP20random_waypoint_nodeP4gridj_param_3];
	cvta.to.global.u64 	%rd6, %rd322;
	setp.ge.u32 	%p15, %r210, %r3;
	@%p15 bra 	$L__BB2_18;
	ld.global.u64 	%rd186, [%rd6+24];
	ld.global.u32 	%r108, [%rd6+16];
	mad.lo.s32 	%r109, %r108, %r4, %r210;
	mul.wide.u32 	%rd187, %r109, 8;
	add.s64 	%rd188, %rd186, %rd187;
	ld.u64 	%rd189, [%rd188];
	add.s32 	%r27, %r203, 1;
	mul.wide.u32 	%rd190, %r203, 8;
	add.s64 	%rd191, %rd324, %rd190;
	st.u64 	[%rd191], %rd189;
	mov.u32 	%r203, %r27;
$L__BB2_18:
	setp.ge.u32 	%p16, %r6, %r80;
	@%p16 bra 	$L__BB2_20;
	ld.global.u64 	%rd192, [%rd6+24];
	ld.global.u32 	%r110, [%rd6+16];
	mad.lo.s32 	%r111, %r110, %r4, %r9;
	mul.wide.u32 	%rd193, %r111, 8;
	add.s64 	%rd194, %rd192, %rd193;
	ld.u64 	%rd195, [%rd194];
	add.s32 	%r30, %r203, 1;
	mul.wide.u32 	%rd196, %r203, 8;
	add.s64 	%rd197, %rd324, %rd196;
	st.u64 	[%rd197], %rd195;
	mov.u32 	%r203, %r30;
$L__BB2_20:
	setp.gt.u32 	%p17, %r210, %r9;
	add.s32 	%r32, %r4, 1;
	ld.global.u32 	%r112, [%rd6+20];
	setp.ge.u32 	%p18, %r32, %r112;
	or.pred  	%p19, %p18, %p17;
	@%p19 bra 	$L__BB2_26;
	setp.ne.s32 	%p20, %r3, 0;
	selp.u32 	%r114, 1, 0, %p20;
	selp.s32 	%r115, -1, 0, %p20;
	add.s32 	%r116, %r6, %r115;
	add.s32 	%r117, %r6, %r8;
	max.u32 	%r118, %r116, %r117;
	add.s32 	%r33, %r118, %r114;
	sub.s32 	%r119, %r33, %r3;
	and.b32  	%r34, %r119, 3;
	setp.eq.s32 	%p21, %r34, 0;
	@%p21 bra 	$L__BB2_24;
	mov.b32 	%r208, 0;
	mov.u32 	%r207, %r203;
$L__BB2_23:
	.pragma "nounroll";
	ld.global.u64 	%rd198, [%rd6+24];
	ld.global.u32 	%r121, [%rd6+16];
	mad.lo.s32 	%r122, %r121, %r32, %r210;
	mul.wide.u32 	%rd199, %r122, 8;
	add.s64 	%rd200, %rd198, %rd199;
	ld.u64 	%rd201, [%rd200];
	add.s32 	%r203, %r207, 1;
	mul.wide.u32 	%rd202, %r207, 8;
	add.s64 	%rd203, %rd324, %rd202;
	st.u64 	[%rd203], %rd201;
	add.s32 	%r210, %r210, 1;
	add.s32 	%r208, %r208, 1;
	setp.ne.s32 	%p22, %r208, %r34;
	mov.u32 	%r207, %r203;
	@%p22 bra 	$L__BB2_23;
$L__BB2_24:
	sub.s32 	%r123, %r3, %r33;
	setp.gt.u32 	%p23, %r123, -4;
	@%p23 bra 	$L__BB2_26;
$L__BB2_25:
	ld.global.u64 	%rd204, [%rd6+24];
	ld.global.u32 	%r124, [%rd6+16];
	mad.lo.s32 	%r125, %r124, %r32, %r210;
	mul.wide.u32 	%rd205, %r125, 8;
	add.s64 	%rd206, %rd204, %rd205;
	ld.u64 	%rd207, [%rd206];
	add.s32 	%r126, %r203, 1;
	mul.wide.u32 	%rd208, %r203, 8;
	add.s64 	%rd209, %rd324, %rd208;
	st.u64 	[%rd209], %rd207;
	ld.global.u32 	%r127, [%rd6+16];
	mad.lo.s32 	%r128, %r127, %r32, %r210;
	ld.global.u64 	%rd210, [%rd6+24];
	add.s32 	%r129, %r128, 1;
	mul.wide.u32 	%rd211, %r129, 8;
	add.s64 	%rd212, %rd210, %rd211;
	ld.u64 	%rd213, [%rd212];
	add.s32 	%r130, %r203, 2;
	mul.wide.u32 	%rd214, %r126, 8;
	add.s64 	%rd215, %rd324, %rd214;
	st.u64 	[%rd215], %rd213;
	ld.global.u32 	%r131, [%rd6+16];
	mad.lo.s32 	%r132, %r131, %r32, %r210;
	ld.global.u64 	%rd216, [%rd6+24];
	add.s32 	%r133, %r132, 2;
	mul.wide.u32 	%rd217, %r133, 8;
	add.s64 	%rd218, %rd216, %rd217;
	ld.u64 	%rd219, [%rd218];
	add.s32 	%r134, %r203, 3;
	mul.wide.u32 	%rd220, %r130, 8;
	add.s64 	%rd221, %rd324, %rd220;
	st.u64 	[%rd221], %rd219;
	ld.global.u32 	%r135, [%rd6+16];
	mad.lo.s32 	%r136, %r135, %r32, %r210;
	ld.global.u64 	%rd222, [%rd6+24];
	add.s32 	%r137, %r136, 3;
	mul.wide.u32 	%rd223, %r137, 8;
	add.s64 	%rd224, %rd222, %rd223;
	ld.u64 	%rd225, [%rd224];
	add.s32 	%r203, %r203, 4;
	mul.wide.u32 	%rd226, %r134, 8;
	add.s64 	%rd227, %rd324, %rd226;
	st.u64 	[%rd227], %rd225;
	add.s32 	%r210, %r210, 4;
	setp.le.u32 	%p24, %r210, %r9;
	@%p24 bra 	$L__BB2_25;
$L__BB2_26:
	setp.gt.u32 	%p25, %r203, 8;
	@%p25 bra 	$L__BB2_28;
$L__BB2_27:
	add.s32 	%r50, %r203, 1;
	mul.wide.u32 	%rd228, %r203, 8;
	add.s64 	%rd229, %rd324, %rd228;
	mov.b64 	%rd230, 0;
	st.u64 	[%rd229], %rd230;
	setp.ne.s32 	%p26, %r50, 9;
	mov.u32 	%r203, %r50;
	@%p26 bra 	$L__BB2_27;
$L__BB2_28:
	ld.param.u64 	%rd319, [_Z20random_waypoint_stepP17curandStateXORWOWP22random_waypoint_configP20random_waypoint_nodeP4gridj_param_2];
	cvta.to.global.u64 	%rd8, %rd319;
	ld.u64 	%rd9, [%rd324];
	setp.eq.s64 	%p27, %rd9, 0;
	@%p27 bra 	$L__BB2_33;
	ld.u64 	%rd231, [%rd9];
	ld.u64 	%rd325, [%rd231+8];
	ld.u64 	%rd11, [%rd9+8];
	setp.eq.s64 	%p28, %rd325, %rd11;
	@%p28 bra 	$L__BB2_33;
$L__BB2_30:
	ld.u32 	%r51, [%rd325];
	setp.eq.s32 	%p29, %r51, %r1;
	@%p29 bra 	$L__BB2_32;
	mul.wide.s32 	%rd232, %r51, 32;
	add.s64 	%rd233, %rd8, %rd232;
	ld.global.v2.f32 	{%f24, %f25}, [%rd233];
	sub.f32 	%f26, %f24, %f9;
	sub.f32 	%f27, %f25, %f10;
	mul.f32 	%f28, %f27, %f27;
	fma.rn.f32 	%f29, %f26, %f26, %f28;
	ld.global.f32 	%f30, [%rd4+4];
	ld.global.f32 	%f31, [%rd233+16];
	add.f32 	%f32, %f30, %f31;
	ld.global.f32 	%f33, [%rd233+24];
	add.f32 	%f34, %f32, %f33;
	mul.f32 	%f35, %f34, %f34;
	setp.lt.f32 	%p30, %f29, %f35;
	@%p30 bra 	$L__BB2_137;
$L__BB2_32:
	ld.u64 	%rd325, [%rd325+8];
	setp.ne.s64 	%p31, %rd325, %rd11;
	@%p31 bra 	$L__BB2_30;
$L__BB2_33:
	ld.u64 	%rd14, [%rd324+8];
	setp.eq.s64 	%p32, %rd14, 0;
	@%p32 bra 	$L__BB2_38;
	ld.u64 	%rd234, [%rd14];
	ld.u64 	%rd326, [%rd234+8];
	ld.u64 	%rd16, [%rd14+8];
	setp.eq.s64 	%p33, %rd326, %rd16;
	@%p33 bra 	$L__BB2_38;
$L__BB2_35:
	ld.u32 	%r52, [%rd326];
	setp.eq.s32 	%p34, %r52, %r1;
	@%p34 bra 	$L__BB2_37;
	mul.wide.s32 	%rd235, %r52, 32;
	add.s64 	%rd236, %rd8, %rd235;
	ld.global.v2.f32 	{%f36, %f37}, [%rd236];
	sub.f32 	%f38, %f36, %f9;
	sub.f32 	%f39, %f37, %f10;
	mul.f32 	%f40, %f39, %f39;
	fma.rn.f32 	%f41, %f38, %f38, %f40;
	ld.global.f32 	%f42, [%rd4+4];
	ld.global.f32 	%f43, [%rd236+16];
	add.f32 	%f44, %f42, %f43;
	ld.global.f32 	%f45, [%rd236+24];
	add.f32 	%f46, %f44, %f45;
	mul.f32 	%f47, %f46, %f46;
	setp.lt.f32 	%p35, %f41, %f47;
	@%p35 bra 	$L__BB2_137;
$L__BB2_37:
	ld.u64 	%rd326, [%rd326+8];
	setp.ne.s64 	%p36, %rd326, %rd16;
	@%p36 bra 	$L__BB2_35;
$L__BB2_38:
	ld.u64 	%rd19, [%rd324+16];
	setp.eq.s64 	%p37, %rd19, 0;
	@%p37 bra 	$L__BB2_43;
	ld.u64 	%rd237, [%rd19];
	ld.u64 	%rd327, [%rd237+8];
	ld.u64 	%rd21, [%rd19+8];
	setp.eq.s64 	%p38, %rd327, %rd21;
	@%p38 bra 	$L__BB2_43;
$L__BB2_40:
	ld.u32 	%r53, [%rd327];
	setp.eq.s32 	%p39, %r53, %r1;
	@%p39 bra 	$L__BB2_42;
	mul.wide.s32 	%rd238, %r53, 32;
	add.s64 	%rd239, %rd8, %rd238;
	ld.global.v2.f32 	{%f48, %f49}, [%rd239];
	sub.f32 	%f50, %f48, %f9;
	sub.f32 	%f51, %f49, %f10;
	mul.f32 	%f52, %f51, %f51;
	fma.rn.f32 	%f53, %f50, %f50, %f52;
	ld.global.f32 	%f54, [%rd4+4];
	ld.global.f32 	%f55, [%rd239+16];
	add.f32 	%f56, %f54, %f55;
	ld.global.f32 	%f57, [%rd239+24];
	add.f32 	%f58, %f56, %f57;
	mul.f32 	%f59, %f58, %f58;
	setp.lt.f32 	%p40, %f53, %f59;
	@%p40 bra 	$L__BB2_137;
$L__BB2_42:
	ld.u64 	%rd327, [%rd327+8];
	setp.ne.s64 	%p41, %rd327, %rd21;
	@%p41 bra 	$L__BB2_40;
$L__BB2_43:
	ld.u64 	%rd24, [%rd324+24];
	setp.eq.s64 	%p42, %rd24, 0;
	@%p42 bra 	$L__BB2_48;
	ld.u64 	%rd240, [%rd24];
	ld.u64 	%rd328, [%rd240+8];
	ld.u64 	%rd26, [%rd24+8];
	setp.eq.s64 	%p43, %rd328, %rd26;
	@%p43 bra 	$L__BB2_48;
$L__BB2_45:
	ld.u32 	%r54, [%rd328];
	setp.eq.s32 	%p44, %r54, %r1;
	@%p44 bra 	$L__BB2_47;
	mul.wide.s32 	%rd241, %r54, 32;
	add.s64 	%rd242, %rd8, %rd241;
	ld.global.v2.f32 	{%f60, %f61}, [%rd242];
	sub.f32 	%f62, %f60, %f9;
	sub.f32 	%f63, %f61, %f10;
	mul.f32 	%f64, %f63, %f63;
	fma.rn.f32 	%f65, %f62, %f62, %f64;
	ld.global.f32 	%f66, [%rd4+4];
	ld.global.f32 	%f67, [%rd242+16];
	add.f32 	%f68, %f66, %f67;
	ld.global.f32 	%f69, [%rd242+24];
	add.f32 	%f70, %f68, %f69;
	mul.f32 	%f71, %f70, %f70;
	setp.lt.f32 	%p45, %f65, %f71;
	@%p45 bra 	$L__BB2_137;
$L__BB2_47:
	ld.u64 	%rd328, [%rd328+8];
	setp.ne.s64 	%p46, %rd328, %rd26;
	@%p46 bra 	$L__BB2_45;
$L__BB2_48:
	ld.u64 	%rd29, [%rd324+32];
	setp.eq.s64 	%p47, %rd29, 0;
	@%p47 bra 	$L__BB2_53;
	ld.u64 	%rd243, [%rd29];
	ld.u64 	%rd329, [%rd243+8];
	ld.u64 	%rd31, [%rd29+8];
	setp.eq.s64 	%p48, %rd329, %rd31;
	@%p48 bra 	$L__BB2_53;
$L__BB2_50:
	ld.u32 	%r55, [%rd329];
	setp.eq.s32 	%p49, %r55, %r1;
	@%p49 bra 	$L__BB2_52;
	mul.wide.s32 	%rd244, %r55, 32;
	add.s64 	%rd245, %rd8, %rd244;
	ld.global.v2.f32 	{%f72, %f73}, [%rd245];
	sub.f32 	%f74, %f72, %f9;
	sub.f32 	%f75, %f73, %f10;
	mul.f32 	%f76, %f75, %f75;
	fma.rn.f32 	%f77, %f74, %f74, %f76;
	ld.global.f32 	%f78, [%rd4+4];
	ld.global.f32 	%f79, [%rd245+16];
	add.f32 	%f80, %f78, %f79;
	ld.global.f32 	%f81, [%rd245+24];
	add.f32 	%f82, %f80, %f81;
	mul.f32 	%f83, %f82, %f82;
	setp.lt.f32 	%p50, %f77, %f83;
	@%p50 bra 	$L__BB2_137;
$L__BB2_52:
	ld.u64 	%rd329, [%rd329+8];
	setp.ne.s64 	%p51, %rd329, %rd31;
	@%p51 bra 	$L__BB2_50;
$L__BB2_53:
	ld.u64 	%rd34, [%rd324+40];
	setp.eq.s64 	%p52, %rd34, 0;
	@%p52 bra 	$L__BB2_58;
	ld.u64 	%rd246, [%rd34];
	ld.u64 	%rd330, [%rd246+8];
	ld.u64 	%rd36, [%rd34+8];
	setp.eq.s64 	%p53, %rd330, %rd36;
	@%p53 bra 	$L__BB2_58;
$L__BB2_55:
	ld.u32 	%r56, [%rd330];
	setp.eq.s32 	%p54, %r56, %r1;
	@%p54 bra 	$L__BB2_57;
	mul.wide.s32 	%rd247, %r56, 32;
	add.s64 	%rd248, %rd8, %rd247;
	ld.global.v2.f32 	{%f84, %f85}, [%rd248];
	sub.f32 	%f86, %f84, %f9;
	sub.f32 	%f87, %f85, %f10;
	mul.f32 	%f88, %f87, %f87;
	fma.rn.f32 	%f89, %f86, %f86, %f88;
	ld.global.f32 	%f90, [%rd4+4];
	ld.global.f32 	%f91, [%rd248+16];
	add.f32 	%f92, %f90, %f91;
	ld.global.f32 	%f93, [%rd248+24];
	add.f32 	%f94, %f92, %f93;
	mul.f32 	%f95, %f94, %f94;
	setp.lt.f32 	%p55, %f89, %f95;
	@%p55 bra 	$L__BB2_137;
$L__BB2_57:
	ld.u64 	%rd330, [%rd330+8];
	setp.ne.s64 	%p56, %rd330, %rd36;
	@%p56 bra 	$L__BB2_55;
$L__BB2_58:
	ld.u64 	%rd39, [%rd324+48];
	setp.eq.s64 	%p57, %rd39, 0;
	@%p57 bra 	$L__BB2_63;
	ld.u64 	%rd249, [%rd39];
	ld.u64 	%rd331, [%rd249+8];
	ld.u64 	%rd41, [%rd39+8];
	setp.eq.s64 	%p58, %rd331, %rd41;
	@%p58 bra 	$L__BB2_63;
$L__BB2_60:
	ld.u32 	%r57, [%rd331];
	setp.eq.s32 	%p59, %r57, %r1;
	@%p59 bra 	$L__BB2_62;
	mul.wide.s32 	%rd250, %r57, 32;
	add.s64 	%rd251, %rd8, %rd250;
	ld.global.v2.f32 	{%f96, %f97}, [%rd251];
	sub.f32 	%f98, %f96, %f9;
	sub.f32 	%f99, %f97, %f10;
	mul.f32 	%f100, %f99, %f99;
	fma.rn.f32 	%f101, %f98, %f98, %f100;
	ld.global.f32 	%f102, [%rd4+4];
	ld.global.f32 	%f103, [%rd251+16];
	add.f32 	%f104, %f102, %f103;
	ld.global.f32 	%f105, [%rd251+24];
	add.f32 	%f106, %f104, %f105;
	mul.f32 	%f107, %f106, %f106;
	setp.lt.f32 	%p60, %f101, %f107;
	@%p60 bra 	$L__BB2_137;
$L__BB2_62:
	ld.u64 	%rd331, [%rd331+8];
	setp.ne.s64 	%p61, %rd331, %rd41;
	@%p61 bra 	$L__BB2_60;
$L__BB2_63:
	ld.u64 	%rd44, [%rd324+56];
	setp.eq.s64 	%p62, %rd44, 0;
	@%p62 bra 	$L__BB2_68;
	ld.u64 	%rd252, [%rd44];
	ld.u64 	%rd332, [%rd252+8];
	ld.u64 	%rd46, [%rd44+8];
	setp.eq.s64 	%p63, %rd332, %rd46;
	@%p63 bra 	$L__BB2_68;
$L__BB2_65:
	ld.u32 	%r58, [%rd332];
	setp.eq.s32 	%p64, %r58, %r1;
	@%p64 bra 	$L__BB2_67;
	mul.wide.s32 	%rd253, %r58, 32;
	add.s64 	%rd254, %rd8, %rd253;
	ld.global.v2.f32 	{%f108, %f109}, [%rd254];
	sub.f32 	%f110, %f108, %f9;
	sub.f32 	%f111, %f109, %f10;
	mul.f32 	%f112, %f111, %f111;
	fma.rn.f32 	%f113, %f110, %f110, %f112;
	ld.global.f32 	%f114, [%rd4+4];
	ld.global.f32 	%f115, [%rd254+16];
	add.f32 	%f116, %f114, %f115;
	ld.global.f32 	%f117, [%rd254+24];
	add.f32 	%f118, %f116, %f117;
	mul.f32 	%f119, %f118, %f118;
	setp.lt.f32 	%p65, %f113, %f119;
	@%p65 bra 	$L__BB2_137;
$L__BB2_67:
	ld.u64 	%rd332, [%rd332+8];
	setp.ne.s64 	%p66, %rd332, %rd46;
	@%p66 bra 	$L__BB2_65;
$L__BB2_68:
	ld.u64 	%rd49, [%rd324+64];
	setp.eq.s64 	%p67, %rd49, 0;
	@%p67 bra 	$L__BB2_73;
	ld.u64 	%rd255, [%rd49];
	ld.u64 	%rd333, [%rd255+8];
	ld.u64 	%rd51, [%rd49+8];
	setp.eq.s64 	%p68, %rd333, %rd51;
	@%p68 bra 	$L__BB2_73;
$L__BB2_70:
	ld.u32 	%r59, [%rd333];
	setp.eq.s32 	%p69, %r59, %r1;
	@%p69 bra 	$L__BB2_72;
	mul.wide.s32 	%rd256, %r59, 32;
	add.s64 	%rd257, %rd8, %rd256;
	ld.global.v2.f32 	{%f120, %f121}, [%rd257];
	sub.f32 	%f122, %f120, %f9;
	sub.f32 	%f123, %f121, %f10;
	mul.f32 	%f124, %f123, %f123;
	fma.rn.f32 	%f125, %f122, %f122, %f124;
	ld.global.f32 	%f126, [%rd4+4];
	ld.global.f32 	%f127, [%rd257+16];
	add.f32 	%f128, %f126, %f127;
	ld.global.f32 	%f129, [%rd257+24];
	add.f32 	%f130, %f128, %f129;
	mul.f32 	%f131, %f130, %f130;
	setp.lt.f32 	%p70, %f125, %f131;
	@%p70 bra 	$L__BB2_137;
$L__BB2_72:
	ld.u64 	%rd333, [%rd333+8];
	setp.ne.s64 	%p71, %rd333, %rd51;
	@%p71 bra 	$L__BB2_70;
$L__BB2_73:
	ld.param.u64 	%rd323, [_Z20random_waypoint_stepP17curandStateXORWOWP22random_waypoint_configP20random_waypoint_nodeP4gridj_param_3];
	{ // callseq 57, 0
	.param .b64 param0;
	st.param.b64 	[param0], %rd324;
	call.uni 
	free, 
	(
	param0
	);
	} // callseq 57
	ld.global.v2.f32 	{%f132, %f133}, [%rd4+-20];
	cvta.to.global.u64 	%rd54, %rd323;
	ld.global.v2.f32 	{%f134, %f135}, [%rd54];
	sub.f32 	%f136, %f132, %f134;
	ld.global.v2.f32 	{%f137, %f138}, [%rd54+8];
	div.rn.f32 	%f139, %f136, %f137;
	cvt.rmi.f32.f32 	%f140, %f139;
	cvt.rzi.u32.f32 	%r140, %f140;
	sub.f32 	%f141, %f133, %f135;
	div.rn.f32 	%f142, %f141, %f138;
	cvt.rmi.f32.f32 	%f143, %f142;
	cvt.rzi.u32.f32 	%r60, %f143;
	ld.global.u32 	%r141, [%rd54+16];
	mad.lo.s32 	%r61, %r60, %r141, %r140;
	setp.lt.u32 	%p72, %r140, %r141;
	@%p72 bra 	$L__BB2_74;
	bra.uni 	$L__BB2_75;
$L__BB2_74:
	ld.global.u32 	%r142, [%rd54+20];
	setp.lt.u32 	%p73, %r60, %r142;
	@%p73 bra 	$L__BB2_76;
$L__BB2_75:
	mov.u64 	%rd262, $str$4;
	cvta.global.u64 	%rd263, %rd262;
	{ // callseq 58, 0
	.param .b64 param0;
	st.param.b64 	[param0], %rd263;
	.param .b64 param1;
	st.param.b64 	[param1], 0;
	.param .b32 retval0;
	call.uni (retval0), 
	vprintf, 
	(
	param0, 
	param1
	);
	ld.param.b32 	%r143, [retval0];
	} // callseq 58
	bra.uni 	$L__BB2_135;
$L__BB2_76:
	ld.global.u64 	%rd264, [%rd54+24];
	mul.wide.u32 	%rd265, %r61, 8;
	add.s64 	%rd266, %rd264, %rd265;
	ld.u64 	%rd55, [%rd266];
	setp.eq.s64 	%p74, %rd55, 0;
	@%p74 bra 	$L__BB2_135;
$L__BB2_78:
$L__BB2_79:
	ld.u64 	%rd269, [%rd55];
	ld.u64 	%rd270, [%rd269+8];
	and.b64  	%rd271, %rd270, 1;
	setp.eq.b64 	%p75, %rd271, 1;
	selp.b64 	%rd343, %rd343, %rd269, %p75;
	selp.b64 	%rd344, %rd344, %rd270, %p75;
	and.b64  	%rd345, %rd270, -2;
	ld.u64 	%rd348, [%rd55+8];
	setp.eq.s64 	%p76, %rd348, %rd345;
	@%p76 bra 	$L__BB2_84;
	mov.u64 	%rd341, %rd344;
	mov.u64 	%rd342, %rd343;
$L__BB2_81:
	ld.u64 	%rd69, [%rd345+8];
	and.b64  	%rd272, %rd69, 1;
	setp.eq.b64 	%p77, %rd272, 1;
	not.pred 	%p78, %p77;
	@%p78 bra 	$L__BB2_83;
$L__BB2_82:
	and.b64  	%rd345, %rd69, -2;
	setp.eq.s64 	%p80, %rd348, %rd345;
	mov.u64 	%rd344, %rd341;
	mov.u64 	%rd343, %rd342;
	@%p80 bra 	$L__BB2_84;
	bra.uni 	$L__BB2_81;
$L__BB2_83:
	ld.u32 	%r145, [%rd345];
	setp.lt.s32 	%p79, %r145, %r1;
	mov.u64 	%rd341, %rd69;
	mov.u64 	%rd342, %rd345;
	@%p79 bra 	$L__BB2_82;
$L__BB2_84:
	setp.ne.s64 	%p81, %rd344, %rd345;
	@%p81 bra 	$L__BB2_87;
	setp.eq.s64 	%p91, %rd344, %rd348;
	@%p91 bra 	$L__BB2_92;
	ld.u64 	%rd277, [%rd345+8];
	and.b64  	%rd278, %rd277, 1;
	setp.eq.b64 	%p92, %rd278, 1;
	not.pred 	%p93, %p92;
	@%p93 bra 	$L__BB2_92;
	bra.uni 	$L__BB2_79;
$L__BB2_87:
	atom.relaxed.cas.b64 	%rd273, [%rd343+8], %rd344, %rd345;
	setp.ne.s64 	%p82, %rd273, %rd344;
	@%p82 bra 	$L__BB2_79;
	and.b64  	%rd347, %rd344, -2;
	setp.eq.s64 	%p83, %rd347, 0;
	setp.eq.s64 	%p84, %rd347, %rd345;
	or.pred  	%p85, %p83, %p84;
	@%p85 bra 	$L__BB2_90;
$L__BB2_89:
	ld.u64 	%rd274, [%rd347+8];
	{ // callseq 59, 0
	.param .b64 param0;
	st.param.b64 	[param0], %rd347;
	call.uni 
	free, 
	(
	param0
	);
	} // callseq 59
	and.b64  	%rd347, %rd274, -2;
	setp.ne.s64 	%p86, %rd347, 0;
	setp.ne.s64 	%p87, %rd347, %rd345;
	and.pred  	%p88, %p86, %p87;
	@%p88 bra 	$L__BB2_89;
$L__BB2_90:
	ld.u64 	%rd81, [%rd55+8];
	setp.eq.s64 	%p89, %rd81, %rd345;
	mov.u64 	%rd348, %rd345;
	@%p89 bra 	$L__BB2_92;
	ld.u64 	%rd275, [%rd345+8];
	and.b64  	%rd276, %rd275, 1;
	setp.eq.b64 	%p90, %rd276, 1;
	mov.u64 	%rd348, %rd81;
	@%p90 bra 	$L__BB2_79;
$L__BB2_92:
	setp.eq.s64 	%p94, %rd348, %rd345;
	@%p94 bra 	$L__BB2_135;
	ld.u32 	%r146, [%rd345];
	setp.ne.s32 	%p95, %r146, %r1;
	@%p95 bra 	$L__BB2_135;
	ld.u64 	%rd83, [%rd345+8];
	and.b64  	%rd279, %rd83, 1;
	setp.eq.b64 	%p96, %rd279, 1;
	@%p96 bra 	$L__BB2_78;
	or.b64  	%rd280, %rd83, 1;
	atom.relaxed.cas.b64 	%rd281, [%rd345+8], %rd83, %rd280;
	setp.ne.s64 	%p97, %rd281, %rd83;
	@%p97 bra 	$L__BB2_78;
	atom.relaxed.cas.b64 	%rd282, [%rd343+8], %rd345, %rd83;
	setp.ne.s64 	%p98, %rd282, %rd345;
	@%p98 bra 	$L__BB2_99;
	setp.eq.s64 	%p118, %rd345, 0;
	setp.eq.s64 	%p119, %rd83, %rd345;
	or.pred  	%p120, %p118, %p119;
	@%p120 bra 	$L__BB2_113;
$L__BB2_98:
	ld.u64 	%rd295, [%rd345+8];
	{ // callseq 61, 0
	.param .b64 param0;
	st.param.b64 	[param0], %rd345;
	call.uni 
	free, 
	(
	param0
	);
	} // callseq 61
	and.b64  	%rd345, %rd295, -2;
	setp.ne.s64 	%p121, %rd345, 0;
	setp.ne.s64 	%p122, %rd83, %rd345;
	and.pred  	%p123, %p121, %p122;
	@%p123 bra 	$L__BB2_98;
	bra.uni 	$L__BB2_113;
$L__BB2_99:
	ld.u32 	%r62, [%rd345];
$L__BB2_100:
	ld.u64 	%rd284, [%rd55];
	ld.u64 	%rd285, [%rd284+8];
	and.b64  	%rd286, %rd285, 1;
	setp.eq.b64 	%p99, %rd286, 1;
	selp.b64 	%rd343, %rd343, %rd284, %p99;
	selp.b64 	%rd359, %rd359, %rd285, %p99;
	and.b64  	%rd360, %rd285, -2;
	ld.u64 	%rd93, [%rd55+8];
	setp.eq.s64 	%p100, %rd93, %rd360;
	@%p100 bra 	$L__BB2_105;
	mov.u64 	%rd356, %rd359;
	mov.u64 	%rd357, %rd343;
$L__BB2_102:
	ld.u64 	%rd99, [%rd360+8];
	and.b64  	%rd287, %rd99, 1;
	setp.eq.b64 	%p101, %rd287, 1;
	not.pred 	%p102, %p101;
	@%p102 bra 	$L__BB2_104;
$L__BB2_103:
	and.b64  	%rd360, %rd99, -2;
	setp.eq.s64 	%p104, %rd93, %rd360;
	mov.u64 	%rd359, %rd356;
	mov.u64 	%rd343, %rd357;
	@%p104 bra 	$L__BB2_105;
	bra.uni 	$L__BB2_102;
$L__BB2_104:
	ld.u32 	%r147, [%rd360];
	setp.lt.s32 	%p103, %r147, %r62;
	mov.u64 	%rd356, %rd99;
	mov.u64 	%rd357, %rd360;
	@%p103 bra 	$L__BB2_103;
$L__BB2_105:
	setp.ne.s64 	%p105, %rd359, %rd360;
	@%p105 bra 	$L__BB2_108;
	setp.eq.s64 	%p115, %rd359, %rd93;
	@%p115 bra 	$L__BB2_113;
	ld.u64 	%rd293, [%rd360+8];
	and.b64  	%rd294, %rd293, 1;
	setp.eq.b64 	%p116, %rd294, 1;
	not.pred 	%p117, %p116;
	@%p117 bra 	$L__BB2_113;
	bra.uni 	$L__BB2_100;
$L__BB2_108:
	atom.relaxed.cas.b64 	%rd288, [%rd343+8], %rd359, %rd360;
	setp.ne.s64 	%p106, %rd288, %rd359;
	@%p106 bra 	$L__BB2_100;
	and.b64  	%rd362, %rd359, -2;
	setp.eq.s64 	%p107, %rd362, 0;
	setp.eq.s64 	%p108, %rd362, %rd360;
	or.pred  	%p109, %p107, %p108;
	@%p109 bra 	$L__BB2_111;
$L__BB2_110:
	ld.u64 	%rd289, [%rd362+8];
	{ // callseq 60, 0
	.param .b64 param0;
	st.param.b64 	[param0], %rd362;
	call.uni 
	free, 
	(
	param0
	);
	} // callseq 60
	and.b64  	%rd362, %rd289, -2;
	setp.ne.s64 	%p110, %rd362, 0;
	setp.ne.s64 	%p111, %rd362, %rd360;
	and.pred  	%p112, %p110, %p111;
	@%p112 bra 	$L__BB2_110;
$L__BB2_111:
	ld.u64 	%rd290, [%rd55+8];
	setp.eq.s64 	%p113, %rd290, %rd360;
	@%p113 bra 	$L__BB2_113;
	ld.u64 	%rd291, [%rd360+8];
	and.b64  	%rd292, %rd291, 1;
	setp.eq.b64 	%p114, %rd292, 1;
	@%p114 bra 	$L__BB2_100;
$L__BB2_113:
	ld.global.v2.f32 	{%f144, %f145}, [%rd54];
	sub.f32 	%f146, %f9, %f144;
	ld.global.v2.f32 	{%f147, %f148}, [%rd54+8];
	div.rn.f32 	%f149, %f146, %f147;
	cvt.rmi.f32.f32 	%f150, %f149;
	cvt.rzi.u32.f32 	%r148, %f150;
	sub.f32 	%f151, %f10, %f145;
	div.rn.f32 	%f152, %f151, %f148;
	cvt.rmi.f32.f32 	%f153, %f152;
	cvt.rzi.u32.f32 	%r63, %f153;
	ld.global.u32 	%r149, [%rd54+16];
	mad.lo.s32 	%r64, %r63, %r149, %r148;
	setp.ge.u32 	%p124, %r148, %r149;
	@%p124 bra 	$L__BB2_115;
	ld.global.u32 	%r150, [%rd54+20];
	setp.lt.u32 	%p125, %r63, %r150;
	@%p125 bra 	$L__BB2_116;
$L__BB2_115:
	mov.u64 	%rd296, $str$4;
	cvta.global.u64 	%rd297, %rd296;
	{ // callseq 62, 0
	.param .b64 param0;
	st.param.b64 	[param0], %rd297;
	.param .b64 param1;
	st.param.b64 	[param1], 0;
	.param .b32 retval0;
	call.uni (retval0), 
	vprintf, 
	(
	param0, 
	param1
	);
	ld.param.b32 	%r151, [retval0];
	} // callseq 62
	bra.uni 	$L__BB2_135;
$L__BB2_116:
	ld.global.u64 	%rd298, [%rd54+24];
	mul.wide.u32 	%rd299, %r64, 8;
	add.s64 	%rd300, %rd298, %rd299;
	ld.u64 	%rd111, [%rd300];
	setp.eq.s64 	%p126, %rd111, 0;
	@%p126 bra 	$L__BB2_135;
	{ // callseq 63, 0
	.param .b64 param0;
	st.param.b64 	[param0], 16;
	.param .b64 retval0;
	call.uni (retval0), 
	malloc, 
	(
	param0
	);
	ld.param.b64 	%rd302, [retval0];
	} // callseq 63
	st.u32 	[%rd302], %r1;
	mov.b64 	%rd303, 0;
	st.u64 	[%rd302+8], %rd303;
$L__BB2_118:
$L__BB2_119:
	ld.u64 	%rd305, [%rd111];
	ld.u64 	%rd306, [%rd305+8];
	and.b64  	%rd307, %rd306, 1;
	setp.eq.b64 	%p127, %rd307, 1;
	selp.b64 	%rd364, %rd364, %rd305, %p127;
	selp.b64 	%rd373, %rd373, %rd306, %p127;
	and.b64  	%rd374, %rd306, -2;
	ld.u64 	%rd377, [%rd111+8];
	setp.eq.s64 	%p128, %rd377, %rd374;
	@%p128 bra 	$L__BB2_124;
	mov.u64 	%rd370, %rd373;
	mov.u64 	%rd371, %rd364;
$L__BB2_121:
	ld.u64 	%rd126, [%rd374+8];
	and.b64  	%rd308, %rd126, 1;
	setp.eq.b64 	%p129, %rd308, 1;
	not.pred 	%p130, %p129;
	@%p130 bra 	$L__BB2_123;
$L__BB2_122:
	and.b64  	%rd374, %rd126, -2;
	setp.eq.s64 	%p132, %rd377, %rd374;
	mov.u64 	%rd373, %rd370;
	mov.u64 	%rd364, %rd371;
	@%p132 bra 	$L__BB2_124;
	bra.uni 	$L__BB2_121;
$L__BB2_123:
	ld.u32 	%r153, [%rd374];
	setp.lt.s32 	%p131, %r153, %r1;
	mov.u64 	%rd370, %rd126;
	mov.u64 	%rd371, %rd374;
	@%p131 bra 	$L__BB2_122;
$L__BB2_124:
	setp.ne.s64 	%p133, %rd373, %rd374;
	@%p133 bra 	$L__BB2_127;
	setp.eq.s64 	%p143, %rd373, %rd377;
	@%p143 bra 	$L__BB2_132;
	ld.u64 	%rd313, [%rd374+8];
	and.b64  	%rd314, %rd313, 1;
	setp.eq.b64 	%p144, %rd314, 1;
	not.pred 	%p145, %p144;
	@%p145 bra 	$L__BB2_132;
	bra.uni 	$L__BB2_119;
$L__BB2_127:
	atom.relaxed.cas.b64 	%rd309, [%rd364+8], %rd373, %rd374;
	setp.ne.s64 	%p134, %rd309, %rd373;
	@%p134 bra 	$L__BB2_119;
	and.b64  	%rd376, %rd373, -2;
	setp.eq.s64 	%p135, %rd376, 0;
	setp.eq.s64 	%p136, %rd376, %rd374;
	or.pred  	%p137, %p135, %p136;
	@%p137 bra 	$L__BB2_130;
$L__BB2_129:
	ld.u64 	%rd310, [%rd376+8];
	{ // callseq 64, 0
	.param .b64 param0;
	st.param.b64 	[param0], %rd376;
	call.uni 
	free, 
	(
	param0
	);
	} // callseq 64
	and.b64  	%rd376, %rd310, -2;
	setp.ne.s64 	%p138, %rd376, 0;
	setp.ne.s64 	%p139, %rd376, %rd374;
	and.pred  	%p140, %p138, %p139;
	@%p140 bra 	$L__BB2_129;
$L__BB2_130:
	ld.u64 	%rd138, [%rd111+8];
	setp.eq.s64 	%p141, %rd138, %rd374;
	mov.u64 	%rd377, %rd374;
	@%p141 bra 	$L__BB2_132;
	ld.u64 	%rd311, [%rd374+8];
	and.b64  	%rd312, %rd311, 1;
	setp.eq.b64 	%p142, %rd312, 1;
	mov.u64 	%rd377, %rd138;
	@%p142 bra 	$L__BB2_119;
$L__BB2_132:
	setp.eq.s64 	%p146, %rd377, %rd374;
	@%p146 bra 	$L__BB2_134;
	ld.u32 	%r154, [%rd374];
	setp.eq.s32 	%p147, %r154, %r1;
	@%p147 bra 	$L__BB2_135;
$L__BB2_134:
	st.u64 	[%rd302+8], %rd374;
	atom.relaxed.cas.b64 	%rd315, [%rd364+8], %rd374, %rd302;
	setp.ne.s64 	%p148, %rd315, %rd374;
	@%p148 bra 	$L__BB2_118;
$L__BB2_135:
	st.global.v2.f32 	[%rd4+-20], {%f9, %f10};
$L__BB2_136:
	ret;
$L__BB2_137:
	{ // callseq 55, 0
	.param .b64 param0;
	st.param.b64 	[param0], %rd324;
	call.uni 
	free, 
	(
	param0
	);
	} // callseq 55
	add.u64 	%rd258, %SP, 16;
	add.u64 	%rd259, %SPL, 16;
	st.local.u32 	[%rd259], %r1;
	mov.u64 	%rd260, $str$9;
	cvta.global.u64 	%rd261, %rd260;
	{ // callseq 56, 0
	.param .b64 param0;
	st.param.b64 	[param0], %rd261;
	.param .b64 param1;
	st.param.b64 	[param1], %rd258;
	.param .b32 retval0;
	call.uni (retval0), 
	vprintf, 
	(
	param0, 
	param1
	);
	ld.param.b32 	%r138, [retval0];
	} // callseq 56
	bra.uni 	$L__BB2_136;

}
	// .globl	_Z21random_direction_initP17curandStateXORWOWP22random_waypoint_configP21random_direction_nodeP4gridj
.visible .entry _Z21random_direction_initP17curandStateXORWOWP22random_waypoint_configP21random_direction_nodeP4gridj(
	.param .u64 .ptr .align 1 _Z21random_direction_initP17curandStateXORWOWP22random_waypoint_configP21random_direction_nodeP4gridj_param_0,
	.param .u64 .ptr .align 1 _Z21random_direction_initP17curandStateXORWOWP22random_waypoint_configP21random_direction_nodeP4gridj_param_1,
	.param .u64 .ptr .align 1 _Z21random_direction_initP17curandStateXORWOWP22random_waypoint_configP21random_direction_nodeP4gridj_param_2,
	.param .u64 .ptr .align 1 _Z21random_direction_initP17curandStateXORWOWP22random_waypoint_configP21random_direction_nodeP4gridj_param_3,
	.param .u32 _Z21random_direction_initP17curandStateXORWOWP22random_waypoint_configP21random_direction_nodeP4gridj_param_4
)
{
	.reg .pred 	%p<50>;
	.reg .b32 	%r<487>;
	.reg .b32 	%f<32>;
	.reg .b64 	%rd<91>;

	ld.param.u64 	%rd38, [_Z21random_direction_initP17curandStateXORWOWP22random_waypoint_configP21random_direction_nodeP4gridj_param_0];
	ld.param.u64 	%rd40, [_Z21random_direction_initP17curandStateXORWOWP22random_waypoint_configP21random_direction_nodeP4gridj_param_2];
	ld.param.u64 	%rd41, [_Z21random_direction_initP17curandStateXORWOWP22random_waypoint_configP21random_direction_nodeP4gridj_param_3];
	ld.param.u32 	%r206, [_Z21random_direction_initP17curandStateXORWOWP22random_waypoint_configP21random_direction_nodeP4gridj_param_4];
	cvta.to.global.u64 	%rd1, %rd41;
	mov.u32 	%r207, %ntid.x;
	mov.u32 	%r208, %ctaid.x;
	mov.u32 	%r209, %tid.x;
	mad.lo.s32 	%r1, %r207, %r208, %r209;
	setp.ge.u32 	%p1, %r1, %r206;
	@%p1 bra 	$L__BB3_65;
	cvta.to.global.u64 	%rd43, %rd38;
	// begin inline asm
	mov.u64 	%rd42, %clock64;
	// end inline asm
	cvt.s64.s32 	%rd2, %r1;
	mul.wide.s32 	%rd44, %r1, 48;
	add.s64 	%rd3, %rd43, %rd44;
	cvt.u32.u64 	%r210, %rd42;
	xor.b32  	%r211, %r210, -1429050551;
	mul.lo.s32 	%r212, %r211, 1099087573;
	{ .reg .b32 tmp; mov.b64 {tmp, %r213}, %rd42; }
	xor.b32  	%r214, %r213, -136515619;
	mul.lo.s32 	%r215, %r214, -1703105765;
	add.s32 	%r216, %r212, %r215;
	add.s32 	%r2, %r216, 6615241;
	add.s32 	%r401, %r212, 123456789;
	st.global.v2.u32 	[%rd3], {%r2, %r401};
	xor.b32  	%r400, %r212, 362436069;
	add.s32 	%r399, %r215, 521288629;
	st.global.v2.u32 	[%rd3+8], {%r400, %r399};
	xor.b32  	%r398, %r215, 88675123;
	add.s32 	%r397, %r212, 5783321;
	st.global.v2.u32 	[%rd3+16], {%r398, %r397};
	setp.eq.s32 	%p2, %r1, 0;
	@%p2 bra 	$L__BB3_43;
	mov.b32 	%r383, 0;
	mov.u64 	%rd75, %rd2;
$L__BB3_3:
	and.b64  	%rd5, %rd75, 3;
	setp.eq.s64 	%p3, %rd5, 0;
	@%p3 bra 	$L__BB3_42;
	mul.wide.u32 	%rd45, %r383, 3200;
	mov.u64 	%rd46, precalc_xorwow_matrix;
	add.s64 	%rd6, %rd46, %rd45;
	cvt.u32.u64 	%r14, %rd5;
	mov.b32 	%r384, 0;
$L__BB3_5:
	mov.b32 	%r397, 0;
	mov.u32 	%r398, %r397;
	mov.u32 	%r399, %r397;
	mov.u32 	%r400, %r397;
	mov.u32 	%r401, %r397;
	mov.u32 	%r390, %r397;
$L__BB3_6:
	mul.wide.u32 	%rd47, %r390, 4;
	add.s64 	%rd48, %rd3, %rd47;
	ld.global.u32 	%r22, [%rd48+4];
	shl.b32 	%r23, %r390, 5;
	mov.b32 	%r396, 0;
$L__BB3_7:
	.pragma "nounroll";
	shr.u32 	%r221, %r22, %r396;
	and.b32  	%r222, %r221, 1;
	setp.eq.b32 	%p4, %r222, 1;
	not.pred 	%p5, %p4;
	add.s32 	%r223, %r23, %r396;
	mul.lo.s32 	%r224, %r223, 5;
	mul.wide.u32 	%rd49, %r224, 4;
	add.s64 	%rd7, %rd6, %rd49;
	@%p5 bra 	$L__BB3_9;
	ld.global.u32 	%r225, [%rd7];
	xor.b32  	%r401, %r401, %r225;
	ld.global.u32 	%r226, [%rd7+4];
	xor.b32  	%r400, %r400, %r226;
	ld.global.u32 	%r227, [%rd7+8];
	xor.b32  	%r399, %r399, %r227;
	ld.global.u32 	%r228, [%rd7+12];
	xor.b32  	%r398, %r398, %r228;
	ld.global.u32 	%r229, [%rd7+16];
	xor.b32  	%r397, %r397, %r229;
$L__BB3_9:
	and.b32  	%r231, %r221, 2;
	setp.eq.s32 	%p6, %r231, 0;
	@%p6 bra 	$L__BB3_11;
	ld.global.u32 	%r232, [%rd7+20];
	xor.b32  	%r401, %r401, %r232;
	ld.global.u32 	%r233, [%rd7+24];
	xor.b32  	%r400, %r400, %r233;
	ld.global.u32 	%r234, [%rd7+28];
	xor.b32  	%r399, %r399, %r234;
	ld.global.u32 	%r235, [%rd7+32];
	xor.b32  	%r398, %r398, %r235;
	ld.global.u32 	%r236, [%rd7+36];
	xor.b32  	%r397, %r397, %r236;
$L__BB3_11:
	and.b32  	%r238, %r221, 4;
	setp.eq.s32 	%p7, %r238, 0;
	@%p7 bra 	$L__BB3_13;
	ld.global.u32 	%r239, [%rd7+40];
	xor.b32  	%r401, %r401, %r239;
	ld.global.u32 	%r240, [%rd7+44];
	xor.b32  	%r400, %r400, %r240;
	ld.global.u32 	%r241, [%rd7+48];
	xor.b32  	%r399, %r399, %r241;
	ld.global.u32 	%r242, [%rd7+52];
	xor.b32  	%r398, %r398, %r242;
	ld.global.u32 	%r243, [%rd7+56];
	xor.b32  	%r397, %r397, %r243;
$L__BB3_13:
	and.b32  	%r245, %r221, 8;
	setp.eq.s32 	%p8, %r245, 0;
	@%p8 bra 	$L__BB3_15;
	ld.global.u32 	%r246, [%rd7+60];
	xor.b32  	%r401, %r401, %r246;
	ld.global.u32 	%r247, [%rd7+64];
	xor.b32  	%r400, %r400, %r247;
	ld.global.u32 	%r248, [%rd7+68];
	xor.b32  	%r399, %r399, %r248;
	ld.global.u32 	%r249, [%rd7+72];
	xor.b32  	%r398, %r398, %r249;
	ld.global.u32 	%r250, [%rd7+76];
	xor.b32  	%r397, %r397, %r250;
$L__BB3_15:
	and.b32  	%r252, %r221, 16;
	setp.eq.s32 	%p9, %r252, 0;
	@%p9 bra 	$L__BB3_17;
	ld.global.u32 	%r253, [%rd7+80];
	xor.b32  	%r401, %r401, %r253;
	ld.global.u32 	%r254, [%rd7+84];
	xor.b32  	%r400, %r400, %r254;
	ld.global.u32 	%r255, [%rd7+88];
	xor.b32  	%r399, %r399, %r255;
	ld.global.u32 	%r256, [%rd7+92];
	xor.b32  	%r398, %r398, %r256;
	ld.global.u32 	%r257, [%rd7+96];
	xor.b32  	%r397, %r397, %r257;
$L__BB3_17:
	and.b32  	%r259, %r221, 32;
	setp.eq.s32 	%p10, %r259, 0;
	@%p10 bra 	$L__BB3_19;
	ld.global.u32 	%r260, [%rd7+100];
	xor.b32  	%r401, %r401, %r260;
	ld.global.u32 	%r261, [%rd7+104];
	xor.b32  	%r400, %r400, %r261;
	ld.global.u32 	%r262, [%rd7+108];
	xor.b32  	%r399, %r399, %r262;
	ld.global.u32 	%r263, [%rd7+112];
	xor.b32  	%r398, %r398, %r263;
	ld.global.u32 	%r264, [%rd7+116];
	xor.b32  	%r397, %r397, %r264;
$L__BB3_19:
	and.b32  	%r266, %r221, 64;
	setp.eq.s32 	%p11, %r266, 0;
	@%p11 bra 	$L__BB3_21;
	ld.global.u32 	%r267, [%rd7+120];
	xor.b32  	%r401, %r401, %r267;
	ld.global.u32 	%r268, [%rd7+124];
	xor.b32  	%r400, %r400, %r268;
	ld.global.u32 	%r269, [%rd7+128];
	xor.b32  	%r399, %r399, %r269;
	ld.global.u32 	%r270, [%rd7+132];
	xor.b32  	%r398, %r398, %r270;
	ld.global.u32 	%r271, [%rd7+136];
	xor.b32  	%r397, %r397, %r271;
$L__BB3_21:
	and.b32  	%r273, %r221, 128;
	setp.eq.s32 	%p12, %r273, 0;
	@%p12 bra 	$L__BB3_23;
	ld.global.u32 	%r274, [%rd7+140];
	xor.b32  	%r401, %r401, %r274;
	ld.global.u32 	%r275, [%rd7+144];
	xor.b32  	%r400, %r400, %r275;
	ld.global.u32 	%r276, [%rd7+148];
	xor.b32  	%r399, %r399, %r276;
	ld.global.u32 	%r277, [%rd7+152];
	xor.b32  	%r398, %r398, %r277;
	ld.global.u32 	%r278, [%rd7+156];
	xor.b32  	%r397, %r397, %r278;
$L__BB3_23:
	and.b32  	%r280, %r221, 256;
	setp.eq.s32 	%p13, %r280, 0;
	@%p13 bra 	$L__BB3_25;
	ld.global.u32 	%r281, [%rd7+160];
	xor.b32  	%r401, %r401, %r281;
	ld.global.u32 	%r282, [%rd7+164];
	xor.b32  	%r400, %r400, %r282;
	ld.global.u32 	%r283, [%rd7+168];
	xor.b32  	%r399, %r399, %r283;
	ld.global.u32 	%r284, [%rd7+172];
	xor.b32  	%r398, %r398, %r284;
	ld.global.u32 	%r285, [%rd7+176];
	xor.b32  	%r397, %r397, %r285;
$L__BB3_25:
	and.b32  	%r287, %r221, 512;
	setp.eq.s32 	%p14, %r287, 0;
	@%p14 bra 	$L__BB3_27;
	ld.global.u32 	%r288, [%rd7+180];
	xor.b32  	%r401, %r401, %r288;
	ld.global.u32 	%r289, [%rd7+184];
	xor.b32  	%r400, %r400, %r289;
	ld.global.u32 	%r290, [%rd7+188];
	xor.b32  	%r399, %r399, %r290;
	ld.global.u32 	%r291, [%rd7+192];
	xor.b32  	%r398, %r398, %r291;
	ld.global.u32 	%r292, [%rd7+196];
	xor.b32  	%r397, %r397, %r292;
$L__BB3_27:
	and.b32  	%r294, %r221, 1024;
	setp.eq.s32 	%p15, %r294, 0;
	@%p15 bra 	$L__BB3_29;
	ld.global.u32 	%r295, [%rd7+200];
	xor.b32  	%r401, %r401, %r295;
	ld.global.u32 	%r296, [%rd7+204];
	xor.b32  	%r400, %r400, %r296;
	ld.global.u32 	%r297, [%rd7+208];
	xor.b32  	%r399, %r399, %r297;
	ld.global.u32 	%r298, [%rd7+212];
	xor.b32  	%r398, %r398, %r298;
	ld.global.u32 	%r299, [%rd7+216];
	xor.b32  	%r397, %r397, %r299;
$L__BB3_29:
	and.b32  	%r301, %r221, 2048;
	setp.eq.s32 	%p16, %r301, 0;
	@%p16 bra 	$L__BB3_31;
	ld.global.u32 	%r302, [%rd7+220];
	xor.b32  	%r401, %r401, %r302;
	ld.global.u32 	%r303, [%rd7+224];
	xor.b32  	%r400, %r400, %r303;
	ld.global.u32 	%r304, [%rd7+228];
	xor.b32  	%r399, %r399, %r304;
	ld.global.u32 	%r305, [%rd7+232];
	xor.b32  	%r398, %r398, %r305;
	ld.global.u32 	%r306, [%rd7+236];
	xor.b32  	%r397, %r397, %r306;
$L__BB3_31:
	and.b32  	%r308, %r221, 4096;
	setp.eq.s32 	%p17, %r308, 0;
	@%p17 bra 	$L__BB3_33;
	ld.global.u32 	%r309, [%rd7+240];
	xor.b32  	%r401, %r401, %r309;
	ld.global.u32 	%r310, [%rd7+244];
	xor.b32  	%r400, %r400, %r310;
	ld.global.u32 	%r311, [%rd7+248];
	xor.b32  	%r399, %r399, %r311;
	ld.global.u32 	%r312, [%rd7+252];
	xor.b32  	%r398, %r398, %r312;
	ld.global.u32 	%r313, [%rd7+256];
	xor.b32  	%r397, %r397, %r313;
$L__BB3_33:
	and.b32  	%r315, %r221, 8192;
	setp.eq.s32 	%p18, %r315, 0;
	@%p18 bra 	$L__BB3_35;
	ld.global.u32 	%r316, [%rd7+260];
	xor.b32  	%r401, %r401, %r316;
	ld.global.u32 	%r317, [%rd7+264];
	xor.b32  	%r400, %r400, %r317;
	ld.global.u32 	%r318, [%rd7+268];
	xor.b32  	%r399, %r399, %r318;
	ld.global.u32 	%r319, [%rd7+272];
	xor.b32  	%r398, %r398, %r319;
	ld.global.u32 	%r320, [%rd7+276];
	xor.b32  	%r397, %r397, %r320;
$L__BB3_35:
	and.b32  	%r322, %r221, 16384;
	setp.eq.s32 	%p19, %r322, 0;
	@%p19 bra 	$L__BB3_37;
	ld.global.u32 	%r323, [%rd7+280];
	xor.b32  	%r401, %r401, %r323;
	ld.global.u32 	%r324, [%rd7+284];
	xor.b32  	%r400, %r400, %r324;
	ld.global.u32 	%r325, [%rd7+288];
	xor.b32  	%r399, %r399, %r325;
	ld.global.u32 	%r326, [%rd7+292];
	xor.b32  	%r398, %r398, %r326;
	ld.global.u32 	%r327, [%rd7+296];
	xor.b32  	%r397, %r397, %r327;
$L__BB3_37:
	and.b32  	%r329, %r221, 32768;
	setp.eq.s32 	%p20, %r329, 0;
	@%p20 bra 	$L__BB3_39;
	ld.global.u32 	%r330, [%rd7+300];
	xor.b32  	%r401, %r401, %r330;
	ld.global.u32 	%r331, [%rd7+304];
	xor.b32  	%r400, %r400, %r331;
	ld.global.u32 	%r332, [%rd7+308];
	xor.b32  	%r399, %r399, %r332;
	ld.global.u32 	%r333, [%rd7+312];
	xor.b32  	%r398, %r398, %r333;
	ld.global.u32 	%r334, [%rd7+316];
	xor.b32  	%r397, %r397, %r334;
$L__BB3_39:
	add.s32 	%r396, %r396, 16;
	setp.ne.s32 	%p21, %r396, 32;
	@%p21 bra 	$L__BB3_7;
	mad.lo.s32 	%r335, %r390, -31, %r23;
	add.s32 	%r390, %r335, 1;
	setp.ne.s32 	%p22, %r390, 5;
	@%p22 bra 	$L__BB3_6;
	st.global.u32 	[%rd3+4], %r401;
	st.global.u32 	[%rd3+8], %r400;
	st.global.u32 	[%rd3+12], %r399;
	st.global.u32 	[%rd3+16], %r398;
	st.global.u32 	[%rd3+20], %r397;
	add.s32 	%r384, %r384, 1;
	setp.lt.u32 	%p23, %r384, %r14;
	@%p23 bra 	$L__BB3_5;
$L__BB3_42:
	shr.u64 	%rd8, %rd75, 2;
	add.s32 	%r383, %r383, 1;
	setp.gt.u64 	%p24, %rd75, 3;
	mov.u64 	%rd75, %rd8;
	@%p24 bra 	$L__BB3_3;
$L__BB3_43:
	ld.param.u64 	%rd74, [_Z21random_direction_initP17curandStateXORWOWP22random_waypoint_configP21random_direction_nodeP4gridj_param_1];
	cvta.to.global.u64 	%rd50, %rd74;
	mov.b32 	%r336, 0;
	st.global.v2.u32 	[%rd3+24], {%r336, %r336};
	st.global.u32 	[%rd3+32], %r336;
	mov.b64 	%rd51, 0;
	st.global.u64 	[%rd3+40], %rd51;
	ld.global.f32 	%f1, [%rd50];
	ld.global.f32 	%f2, [%rd50+4];
	shr.u32 	%r337, %r401, 2;
	xor.b32  	%r338, %r337, %r401;
	st.global.v2.u32 	[%rd3+8], {%r399, %r398};
	shl.b32 	%r339, %r397, 4;
	shl.b32 	%r340, %r338, 1;
	xor.b32  	%r341, %r340, %r339;
	xor.b32  	%r342, %r341, %r338;
	xor.b32  	%r343, %r342, %r397;
	st.global.v2.u32 	[%rd3+16], {%r397, %r343};
	add.s32 	%r344, %r2, 362437;
	st.global.v2.u32 	[%rd3], {%r344, %r400};
	add.s32 	%r345, %r343, %r344;
	cvt.rn.f32.u32 	%f3, %r345;
	fma.rn.f32 	%f4, %f3, 0f2F800000, 0f2F000000;
	sub.f32 	%f5, %f2, %f1;
	fma.rn.f32 	%f6, %f5, %f4, %f1;
	ld.global.f32 	%f7, [%rd50+8];
	ld.global.f32 	%f8, [%rd50+12];
	shr.u32 	%r346, %r400, 2;
	xor.b32  	%r347, %r346, %r400;
	st.global.v2.u32 	[%rd3+8], {%r398, %r397};
	shl.b32 	%r348, %r343, 4;
	shl.b32 	%r349, %r347, 1;
	xor.b32  	%r350, %r349, %r348;
	xor.b32  	%r351, %r350, %r347;
	xor.b32  	%r352, %r351, %r343;
	st.global.v2.u32 	[%rd3+16], {%r343, %r352};
	add.s32 	%r353, %r2, 724874;
	st.global.v2.u32 	[%rd3], {%r353, %r399};
	add.s32 	%r354, %r352, %r353;
	cvt.rn.f32.u32 	%f9, %r354;
	fma.rn.f32 	%f10, %f9, 0f2F800000, 0f2F000000;
	sub.f32 	%f11, %f8, %f7;
	fma.rn.f32 	%f12, %f11, %f10, %f7;
	cvta.to.global.u64 	%rd52, %rd40;
	mad.lo.s64 	%rd53, %rd2, 24, %rd52;
	st.global.v2.f32 	[%rd53], {%f6, %f12};
	mov.f32 	%f13, 0f00000000;
	st.global.v2.f32 	[%rd53+8], {%f13, %f13};
	mov.b32 	%r355, 1;
	st.global.u32 	[%rd53+16], %r355;
	ld.global.f32 	%f14, [%rd50+20];
	ld.global.f32 	%f15, [%rd50+24];
	ld.global.v2.u32 	{%r356, %r357}, [%rd3];
	shr.u32 	%r358, %r357, 2;
	xor.b32  	%r359, %r358, %r357;
	ld.global.v2.u32 	{%r360, %r361}, [%rd3+8];
	ld.global.v2.u32 	{%r362, %r363}, [%rd3+16];
	st.global.v2.u32 	[%rd3+8], {%r361, %r362};
	shl.b32 	%r364, %r363, 4;
	shl.b32 	%r365, %r359, 1;
	xor.b32  	%r366, %r365, %r364;
	xor.b32  	%r367, %r366, %r359;
	xor.b32  	%r368, %r367, %r363;
	st.global.v2.u32 	[%rd3+16], {%r363, %r368};
	add.s32 	%r369, %r356, 362437;
	st.global.v2.u32 	[%rd3], {%r369, %r360};
	add.s32 	%r370, %r368, %r369;
	cvt.rn.f32.u32 	%f16, %r370;
	fma.rn.f32 	%f17, %f16, 0f2F800000, 0f2F000000;
	sub.f32 	%f18, %f15, %f14;
	fma.rn.f32 	%f19, %f18, %f17, %f14;
	st.global.f32 	[%rd53+20], %f19;
	ld.global.v2.f32 	{%f20, %f21}, [%rd53];
	ld.global.v2.f32 	{%f22, %f23}, [%rd1];
	sub.f32 	%f24, %f20, %f22;
	ld.global.v2.f32 	{%f25, %f26}, [%rd1+8];
	div.rn.f32 	%f27, %f24, %f25;
	cvt.rmi.f32.f32 	%f28, %f27;
	cvt.rzi.u32.f32 	%r371, %f28;
	sub.f32 	%f29, %f21, %f23;
	div.rn.f32 	%f30, %f29, %f26;
	cvt.rmi.f32.f32 	%f31, %f30;
	cvt.rzi.u32.f32 	%r204, %f31;
	ld.global.u32 	%r372, [%rd1+16];
	mad.lo.s32 	%r205, %r204, %r372, %r371;
	setp.ge.u32 	%p25, %r371, %r372;
	@%p25 bra 	$L__BB3_45;
	ld.global.u32 	%r373, [%rd1+20];
	setp.lt.u32 	%p26, %r204, %r373;
	@%p26 bra 	$L__BB3_46;
$L__BB3_45:
	mov.u64 	%rd54, $str$4;
	cvta.global.u64 	%rd55, %rd54;
	{ // callseq 65, 0
	.param .b64 param0;
	st.param.b64 	[param0], %rd55;
	.param .b64 param1;
	st.param.b64 	[param1], 0;
	.param .b32 retval0;
	call.uni (retval0), 
	vprintf, 
	(
	param0, 
	param1
	);
	ld.param.b32 	%r374, [retval0];
	} // callseq 65
	bra.uni 	$L__BB3_65;
$L__BB3_46:
	ld.global.u64 	%rd56, [%rd1+24];
	mul.wide.u32 	%rd57, %r205, 8;
	add.s64 	%rd58, %rd56, %rd57;
	ld.u64 	%rd9, [%rd58];
	setp.eq.s64 	%p27, %rd9, 0;
	@%p27 bra 	$L__BB3_65;
	{ // callseq 66, 0
	.param .b64 param0;
	st.param.b64 	[param0], 16;
	.param .b64 retval0;
	call.uni (retval0), 
	malloc, 
	(
	param0
	);
	ld.param.b64 	%rd60, [retval0];
	} // callseq 66
	st.u32 	[%rd60], %r1;
	mov.b64 	%rd61, 0;
	st.u64 	[%rd60+8], %rd61;
$L__BB3_48:
$L__BB3_49:
	ld.u64 	%rd63, [%rd9];
	ld.u64 	%rd64, [%rd63+8];
	and.b64  	%rd65, %rd64, 1;
	setp.eq.b64 	%p28, %rd65, 1;
	selp.b64 	%rd77, %rd77, %rd63, %p28;
	selp.b64 	%rd86, %rd86, %rd64, %p28;
	and.b64  	%rd87, %rd64, -2;
	ld.u64 	%rd90, [%rd9+8];
	setp.eq.s64 	%p29, %rd90, %rd87;
	@%p29 bra 	$L__BB3_54;
	mov.u64 	%rd83, %rd86;
	mov.u64 	%rd84, %rd77;
$L__BB3_51:
	ld.u64 	%rd24, [%rd87+8];
	and.b64  	%rd66, %rd24, 1;
	setp.eq.b64 	%p30, %rd66, 1;
	not.pred 	%p31, %p30;
	@%p31 bra 	$L__BB3_53;
$L__BB3_52:
	and.b64  	%rd87, %rd24, -2;
	setp.eq.s64 	%p33, %rd90, %rd87;
	mov.u64 	%rd86, %rd83;
	mov.u64 	%rd77, %rd84;
	@%p33 bra 	$L__BB3_54;
	bra.uni 	$L__BB3_51;
$L__BB3_53:
	ld.u32 	%r376, [%rd87];
	setp.lt.s32 	%p32, %r376, %r1;
	mov.u64 	%rd83, %rd24;
	mov.u64 	%rd84, %rd87;
	@%p32 bra 	$L__BB3_52;
$L__BB3_54:
	setp.ne.s64 	%p34, %rd86, %rd87;
	@%p34 bra 	$L__BB3_57;
	setp.eq.s64 	%p44, %rd86, %rd90;
	@%p44 bra 	$L__BB3_62;
	ld.u64 	%rd71, [%rd87+8];
	and.b64  	%rd72, %rd71, 1;
	setp.eq.b64 	%p45, %rd72, 1;
	not.pred 	%p46, %p45;
	@%p46 bra 	$L__BB3_62;
	bra.uni 	$L__BB3_49;
$L__BB3_57:
	atom.relaxed.cas.b64 	%rd67, [%rd77+8], %rd86, %rd87;
	setp.ne.s64 	%p35, %rd67, %rd86;
	@%p35 bra 	$L__BB3_49;
	and.b64  	%rd89, %rd86, -2;
	setp.eq.s64 	%p36, %rd89, 0;
	setp.eq.s64 	%p37, %rd89, %rd87;
	or.pred  	%p38, %p36, %p37;
	@%p38 bra 	$L__BB3_60;
$L__BB3_59:
	ld.u64 	%rd68, [%rd89+8];
	{ // callseq 67, 0
	.param .b64 param0;
	st.param.b64 	[param0], %rd89;
	call.uni 
	free, 
	(
	param0
	);
	} // callseq 67
	and.b64  	%rd89, %rd68, -2;
	setp.ne.s64 	%p39, %rd89, 0;
	setp.ne.s64 	%p40, %rd89, %rd87;
	and.pred  	%p41, %p39, %p40;
	@%p41 bra 	$L__BB3_59;
$L__BB3_60:
	ld.u64 	%rd36, [%rd9+8];
	setp.eq.s64 	%p42, %rd36, %rd87;
	mov.u64 	%rd90, %rd87;
	@%p42 bra 	$L__BB3_62;
	ld.u64 	%rd69, [%rd87+8];
	and.b64  	%rd70, %rd69, 1;
	setp.eq.b64 	%p43, %rd70, 1;
	mov.u64 	%rd90, %rd36;
	@%p43 bra 	$L__BB3_49;
$L__BB3_62:
	setp.eq.s64 	%p47, %rd90, %rd87;
	@%p47 bra 	$L__BB3_64;
	ld.u32 	%r377, [%rd87];
	setp.eq.s32 	%p48, %r377, %r1;
	@%p48 bra 	$L__BB3_65;
$L__BB3_64:
	st.u64 	[%rd60+8], %rd87;
	atom.relaxed.cas.b64 	%rd73, [%rd77+8], %rd87, %rd60;
	setp.ne.s64 	%p49, %rd73, %rd87;
	@%p49 bra 	$L__BB3_48;
$L__BB3_65:
	ret;

}
	// .globl	_Z21random_direction_stepP17curandStateXORWOWP22random_waypoint_configP21random_direction_nodeP4gridj
.visible .entry _Z21random_direction_stepP17curandStateXORWOWP22random_waypoint_configP21random_direction_nodeP4gridj(
	.param .u64 .ptr .align 1 _Z21random_direction_stepP17curandStateXORWOWP22random_waypoint_configP21random_direction_nodeP4gridj_param_0,
	.param .u64 .ptr .align 1 _Z21random_direction_stepP17curandStateXORWOWP22random_waypoint_configP21random_direction_nodeP4gridj_param_1,
	.param .u64 .ptr .align 1 _Z21random_direction_stepP17curandStateXORWOWP22random_waypoint_configP21random_direction_nodeP4gridj_param_2,
	.param .u64 .ptr .align 1 _Z21random_direction_stepP17curandStateXORWOWP22random_waypoint_configP21random_direction_nodeP4gridj_param_3,
	.param .u32 _Z21random_direction_stepP17curandStateXORWOWP22random_waypoint_configP21random_direction_nodeP4gridj_param_4
)
{
	.local .align 16 .b8 	__local_depot4[80];
	.reg .b64 	%SP;
	.reg .b64 	%SPL;
	.reg .pred 	%p<149>;
	.reg .b32 	%r<294>;
	.reg .b32 	%f<413>;
	.reg .b64 	%rd<365>;
	.reg .b64 	%fd<11>;

	mov.u64 	%SPL, __local_depot4;
	cvta.local.u64 	%SP, %SPL;
	ld.param.u64 	%rd115, [_Z21random_direction_stepP17curandStateXORWOWP22random_waypoint_configP21random_direction_nodeP4gridj_param_0];
	ld.param.u64 	%rd117, [_Z21random_direction_stepP17curandStateXORWOWP22random_waypoint_configP21random_direction_nodeP4gridj_param_1];
	ld.param.u64 	%rd116, [_Z21random_direction_stepP17curandStateXORWOWP22random_waypoint_configP21random_direction_nodeP4gridj_param_2];
	ld.param.u64 	%rd118, [_Z21random_direction_stepP17curandStateXORWOWP22random_waypoint_configP21random_direction_nodeP4gridj_param_3];
	ld.param.u32 	%r86, [_Z21random_direction_stepP17curandStateXORWOWP22random_waypoint_configP21random_direction_nodeP4gridj_param_4];
	cvta.to.global.u64 	%rd1, %rd118;
	cvta.to.global.u64 	%rd2, %rd116;
	cvta.to.global.u64 	%rd3, %rd117;
	add.u64 	%rd4, %SPL, 48;
	add.u64 	%rd120, %SP, 0;
	add.u64 	%rd5, %SPL, 0;
	mov.u32 	%r87, %ntid.x;
	mov.u32 	%r88, %ctaid.x;
	mov.u32 	%r89, %tid.x;
	st.local.v2.u32 	[%rd5], {%r87, %r88};
	st.local.u32 	[%rd5+8], %r89;
	mov.u64 	%rd121, $str$10;
	cvta.global.u64 	%rd122, %rd121;
	{ // callseq 68, 0
	.param .b64 param0;
	st.param.b64 	[param0], %rd122;
	.param .b64 param1;
	st.param.b64 	[param1], %rd120;
	.param .b32 retval0;
	call.uni (retval0), 
	vprintf, 
	(
	param0, 
	param1
	);
	ld.param.b32 	%r90, [retval0];
	} // callseq 68
	mad.lo.s32 	%r1, %r87, %r88, %r89;
	st.local.u32 	[%rd5], %r1;
	mov.u64 	%rd123, $str$11;
	cvta.global.u64 	%rd124, %rd123;
	{ // callseq 69, 0
	.param .b64 param0;
	st.param.b64 	[param0], %rd124;
	.param .b64 param1;
	st.param.b64 	[param1], %rd120;
	.param .b32 retval0;
	call.uni (retval0), 
	vprintf, 
	(
	param0, 
	param1
	);
	ld.param.b32 	%r92, [retval0];
	} // callseq 69
	ld.global.f32 	%f1, [%rd3];
	ld.global.f32 	%f2, [%rd3+8];
	ld.global.f32 	%f3, [%rd3+12];
	ld.global.f32 	%f4, [%rd3+4];
	setp.ge.u32 	%p1, %r1, %r86;
	@%p1 bra 	$L__BB4_133;
	st.local.u32 	[%rd5], %r1;
	mov.u64 	%rd125, $str$12;
	cvta.global.u64 	%rd126, %rd125;
	{ // callseq 70, 0
	.param .b64 param0;
	st.param.b64 	[param0], %rd126;
	.param .b64 param1;
	st.param.b64 	[param1], %rd120;
	.param .b32 retval0;
	call.uni (retval0), 
	vprintf, 
	(
	param0, 
	param1
	);
	ld.param.b32 	%r94, [retval0];
	} // callseq 70
	mul.wide.s32 	%rd128, %r1, 24;
	add.s64 	%rd129, %rd2, %rd128;
	add.s64 	%rd6, %rd129, 16;
	ld.global.u32 	%r2, [%rd129+16];
	setp.lt.s32 	%p2, %r2, 1;
	@%p2 bra 	$L__BB4_4;
	add.s32 	%r231, %r2, -1;
	st.global.u32 	[%rd6], %r231;
	setp.ne.s32 	%p148, %r2, 1;
	@%p148 bra 	$L__BB4_133;
	st.local.u32 	[%rd5], %r1;
	mov.u64 	%rd305, $str$13;
	cvta.global.u64 	%rd306, %rd305;
	{ // callseq 86, 0
	.param .b64 param0;
	st.param.b64 	[param0], %rd306;
	.param .b64 param1;
	st.param.b64 	[param1], %rd120;
	.param .b32 retval0;
	call.uni (retval0), 
	vprintf, 
	(
	param0, 
	param1
	);
	ld.param.b32 	%r232, [retval0];
	} // callseq 86
	cvta.to.global.u64 	%rd308, %rd115;
	mul.wide.s32 	%rd309, %r1, 48;
	add.s64 	%rd310, %rd308, %rd309;
	ld.global.v2.u32 	{%r234, %r235}, [%rd310];
	shr.u32 	%r236, %r235, 2;
	xor.b32  	%r237, %r236, %r235;
	ld.global.v2.u32 	{%r238, %r239}, [%rd310+8];
	ld.global.v2.u32 	{%r240, %r241}, [%rd310+16];
	st.global.v2.u32 	[%rd310+8], {%r239, %r240};
	shl.b32 	%r242, %r241, 4;
	shl.b32 	%r243, %r237, 1;
	xor.b32  	%r244, %r243, %r242;
	xor.b32  	%r245, %r244, %r237;
	xor.b32  	%r246, %r245, %r241;
	st.global.v2.u32 	[%rd310+16], {%r241, %r246};
	add.s32 	%r247, %r234, 362437;
	st.global.v2.u32 	[%rd310], {%r247, %r238};
	add.s32 	%r248, %r246, %r247;
	cvt.rn.f32.u32 	%f402, %r248;
	fma.rn.f32 	%f403, %f402, 0f2F800000, 0f2F000000;
	fma.rn.f32 	%f404, %f403, 0f40C90FDB, 0f00000000;
	st.global.f32 	[%rd6+-8], %f404;
	ld.global.v2.u32 	{%r249, %r250}, [%rd310];
	shr.u32 	%r251, %r250, 2;
	xor.b32  	%r252, %r251, %r250;
	ld.global.v2.u32 	{%r253, %r254}, [%rd310+8];
	ld.global.v2.u32 	{%r255, %r256}, [%rd310+16];
	st.global.v2.u32 	[%rd310+8], {%r254, %r255};
	shl.b32 	%r257, %r256, 4;
	shl.b32 	%r258, %r252, 1;
	xor.b32  	%r259, %r258, %r257;
	xor.b32  	%r260, %r259, %r252;
	xor.b32  	%r261, %r260, %r256;
	st.global.v2.u32 	[%rd310+16], {%r256, %r261};
	add.s32 	%r262, %r249, 362437;
	st.global.v2.u32 	[%rd310], {%r262, %r253};
	add.s32 	%r263, %r261, %r262;
	cvt.rn.f32.u32 	%f405, %r263;
	fma.rn.f32 	%f406, %f405, 0f2F800000, 0f2F000000;
	ld.global.f32 	%f407, [%rd3+16];
	mul.f32 	%f408, %f407, %f406;
	st.global.f32 	[%rd6+-4], %f408;
	bra.uni 	$L__BB4_133;
$L__BB4_4:
	ld.global.f32 	%f5, [%rd6+-8];
	mul.f32 	%f39, %f5, 0f3F22F983;
	cvt.rni.s32.f32 	%r271, %f39;
	cvt.rn.f32.s32 	%f40, %r271;
	fma.rn.f32 	%f41, %f40, 0fBFC90FDA, %f5;
	fma.rn.f32 	%f42, %f40, 0fB3A22168, %f41;
	fma.rn.f32 	%f410, %f40, 0fA7C234C5, %f42;
	abs.f32 	%f7, %f5;
	setp.ltu.f32 	%p3, %f7, 0f47CE4780;
	mov.u32 	%r267, %r271;
	mov.f32 	%f409, %f410;
	@%p3 bra 	$L__BB4_12;
	setp.neu.f32 	%p4, %f7, 0f7F800000;
	@%p4 bra 	$L__BB4_7;
	mov.f32 	%f45, 0f00000000;
	mul.rn.f32 	%f409, %f5, %f45;
	mov.b32 	%r267, 0;
	bra.uni 	$L__BB4_12;
$L__BB4_7:
	mov.b32 	%r4, %f5;
	shl.b32 	%r97, %r4, 8;
	or.b32  	%r5, %r97, -2147483648;
	mov.b64 	%rd314, 0;
	mov.b32 	%r264, 0;
	mov.u64 	%rd312, __cudart_i2opi_f;
	mov.u64 	%rd313, %rd4;
$L__BB4_8:
	.pragma "nounroll";
	ld.global.nc.u32 	%r98, [%rd312];
	mad.wide.u32 	%rd132, %r98, %r5, %rd314;
	shr.u64 	%rd314, %rd132, 32;
	st.local.u32 	[%rd313], %rd132;
	add.s32 	%r264, %r264, 1;
	add.s64 	%rd313, %rd313, 4;
	add.s64 	%rd312, %rd312, 4;
	setp.ne.s32 	%p5, %r264, 6;
	@%p5 bra 	$L__BB4_8;
	shr.u32 	%r99, %r4, 23;
	st.local.u32 	[%rd4+24], %rd314;
	and.b32  	%r8, %r99, 31;
	and.b32  	%r100, %r99, 224;
	add.s32 	%r101, %r100, -128;
	shr.u32 	%r102, %r101, 5;
	mul.wide.u32 	%rd133, %r102, 4;
	sub.s64 	%rd13, %rd4, %rd133;
	ld.local.u32 	%r265, [%rd13+24];
	ld.local.u32 	%r266, [%rd13+20];
	setp.eq.s32 	%p6, %r8, 0;
	@%p6 bra 	$L__BB4_11;
	shf.l.wrap.b32 	%r265, %r266, %r265, %r8;
	ld.local.u32 	%r103, [%rd13+16];
	shf.l.wrap.b32 	%r266, %r103, %r266, %r8;
$L__BB4_11:
	shr.u32 	%r104, %r265, 30;
	shf.l.wrap.b32 	%r105, %r266, %r265, 2;
	shl.b32 	%r106, %r266, 2;
	shr.u32 	%r107, %r105, 31;
	add.s32 	%r108, %r107, %r104;
	neg.s32 	%r109, %r108;
	setp.lt.s32 	%p7, %r4, 0;
	selp.b32 	%r267, %r109, %r108, %p7;
	xor.b32  	%r110, %r105, %r4;
	shr.s32 	%r111, %r105, 31;
	xor.b32  	%r112, %r111, %r105;
	xor.b32  	%r113, %r111, %r106;
	cvt.u64.u32 	%rd134, %r112;
	shl.b64 	%rd135, %rd134, 32;
	cvt.u64.u32 	%rd136, %r113;
	or.b64  	%rd137, %rd135, %rd136;
	cvt.rn.f64.s64 	%fd1, %rd137;
	mul.f64 	%fd2, %fd1, 0d3BF921FB54442D19;
	cvt.rn.f32.f64 	%f43, %fd2;
	neg.f32 	%f44, %f43;
	setp.lt.s32 	%p8, %r110, 0;
	selp.f32 	%f409, %f44, %f43, %p8;
$L__BB4_12:
	setp.ltu.f32 	%p9, %f7, 0f47CE4780;
	add.s32 	%r115, %r267, 1;
	mul.rn.f32 	%f46, %f409, %f409;
	and.b32  	%r116, %r267, 1;
	setp.eq.b32 	%p10, %r116, 1;
	selp.f32 	%f47, %f409, 0f3F800000, %p10;
	fma.rn.f32 	%f48, %f46, %f47, 0f00000000;
	fma.rn.f32 	%f49, %f46, 0f37CBAC00, 0fBAB607ED;
	selp.f32 	%f50, 0fB94D4153, %f49, %p10;
	selp.f32 	%f51, 0f3C0885E4, 0f3D2AAABB, %p10;
	fma.rn.f32 	%f52, %f50, %f46, %f51;
	selp.f32 	%f53, 0fBE2AAAA8, 0fBEFFFFFF, %p10;
	fma.rn.f32 	%f54, %f52, %f46, %f53;
	fma.rn.f32 	%f55, %f54, %f48, %f47;
	and.b32  	%r117, %r115, 2;
	setp.eq.s32 	%p11, %r117, 0;
	mov.f32 	%f56, 0f00000000;
	sub.f32 	%f57, %f56, %f55;
	selp.f32 	%f11, %f55, %f57, %p11;
	@%p9 bra 	$L__BB4_20;
	setp.neu.f32 	%p12, %f7, 0f7F800000;
	@%p12 bra 	$L__BB4_15;
	mov.f32 	%f60, 0f00000000;
	mul.rn.f32 	%f410, %f5, %f60;
	mov.b32 	%r271, 0;
	bra.uni 	$L__BB4_20;
$L__BB4_15:
	mov.b32 	%r17, %f5;
	shl.b32 	%r119, %r17, 8;
	or.b32  	%r18, %r119, -2147483648;
	mov.b64 	%rd315, 0;
	mov.b32 	%r268, 0;
	mov.u64 	%rd140, __cudart_i2opi_f;
$L__BB4_16:
	.pragma "nounroll";
	mul.wide.u32 	%rd139, %r268, 4;
	add.s64 	%rd141, %rd140, %rd139;
	ld.global.nc.u32 	%r120, [%rd141];
	mad.wide.u32 	%rd142, %r120, %r18, %rd315;
	shr.u64 	%rd315, %rd142, 32;
	add.s64 	%rd143, %rd4, %rd139;
	st.local.u32 	[%rd143], %rd142;
	add.s32 	%r268, %r268, 1;
	setp.ne.s32 	%p13, %r268, 6;
	@%p13 bra 	$L__BB4_16;
	shr.u32 	%r121, %r17, 23;
	st.local.u32 	[%rd4+24], %rd315;
	and.b32  	%r21, %r121, 31;
	and.b32  	%r122, %r121, 224;
	add.s32 	%r123, %r122, -128;
	shr.u32 	%r124, %r123, 5;
	mul.wide.u32 	%rd144, %r124, 4;
	sub.s64 	%rd16, %rd4, %rd144;
	ld.local.u32 	%r269, [%rd16+24];
	ld.local.u32 	%r270, [%rd16+20];
	setp.eq.s32 	%p14, %r21, 0;
	@%p14 bra 	$L__BB4_19;
	shf.l.wrap.b32 	%r269, %r270, %r269, %r21;
	ld.local.u32 	%r125, [%rd16+16];
	shf.l.wrap.b32 	%r270, %r125, %r270, %r21;
$L__BB4_19:
	shr.u32 	%r126, %r269, 30;
	shf.l.wrap.b32 	%r127, %r270, %r269, 2;
	shl.b32 	%r128, %r270, 2;
	shr.u32 	%r129, %r127, 31;
	add.s32 	%r130, %r129, %r126;
	neg.s32 	%r131, %r130;
	setp.lt.s32 	%p15, %r17, 0;
	selp.b32 	%r271, %r131, %r130, %p15;
	xor.b32  	%r132, %r127, %r17;
	shr.s32 	%r133, %r127, 31;
	xor.b32  	%r134, %r133, %r127;
	xor.b32  	%r135, %r133, %r128;
	cvt.u64.u32 	%rd145, %r134;
	shl.b64 	%rd146, %rd145, 32;
	cvt.u64.u32 	%rd147, %r135;
	or.b64  	%rd148, %rd146, %rd147;
	cvt.rn.f64.s64 	%fd3, %rd148;
	mul.f64 	%fd4, %fd3, 0d3BF921FB54442D19;
	cvt.rn.f32.f64 	%f58, %fd4;
	neg.f32 	%f59, %f58;
	setp.lt.s32 	%p16, %r132, 0;
	selp.f32 	%f410, %f59, %f58, %p16;
$L__BB4_20:
	mul.rn.f32 	%f61, %f410, %f410;
	and.b32  	%r137, %r271, 1;
	setp.eq.b32 	%p17, %r137, 1;
	selp.f32 	%f62, 0f3F800000, %f410, %p17;
	fma.rn.f32 	%f63, %f61, %f62, 0f00000000;
	fma.rn.f32 	%f64, %f61, 0f37CBAC00, 0fBAB607ED;
	selp.f32 	%f65, %f64, 0fB94D4153, %p17;
	selp.f32 	%f66, 0f3D2AAABB, 0f3C0885E4, %p17;
	fma.rn.f32 	%f67, %f65, %f61, %f66;
	selp.f32 	%f68, 0fBEFFFFFF, 0fBE2AAAA8, %p17;
	fma.rn.f32 	%f69, %f67, %f61, %f68;
	fma.rn.f32 	%f70, %f69, %f63, %f62;
	and.b32  	%r138, %r271, 2;
	setp.eq.s32 	%p18, %r138, 0;
	mov.f32 	%f71, 0f00000000;
	sub.f32 	%f72, %f71, %f70;
	selp.f32 	%f73, %f70, %f72, %p18;
	ld.global.v2.f32 	{%f74, %f75}, [%rd6+-16];
	add.f32 	%f15, %f11, %f74;
	add.f32 	%f16, %f75, %f73;
	cvt.f64.f32 	%fd5, %f15;
	cvt.f64.f32 	%fd6, %f16;
	st.local.u32 	[%rd5], %r1;
	st.local.f64 	[%rd5+8], %fd5;
	st.local.f64 	[%rd5+16], %fd6;
	mov.u64 	%rd149, $str$14;
	cvta.global.u64 	%rd150, %rd149;
	add.u64 	%rd151, %SP, 0;
	{ // callseq 71, 0
	.param .b64 param0;
	st.param.b64 	[param0], %rd150;
	.param .b64 param1;
	st.param.b64 	[param1], %rd151;
	.param .b32 retval0;
	call.uni (retval0), 
	vprintf, 
	(
	param0, 
	param1
	);
	ld.param.b32 	%r139, [retval0];
	} // callseq 71
	ld.global.f32 	%f17, [%rd3];
	setp.geu.f32 	%p19, %f15, %f17;
	ld.global.f32 	%f18, [%rd3+4];
	ld.global.f32 	%f19, [%rd3+8];
	ld.global.f32 	%f20, [%rd3+12];
	@%p19 bra 	$L__BB4_26;
	setp.geu.f32 	%p27, %f16, %f19;
	@%p27 bra 	$L__BB4_23;
	ld.global.v2.f32 	{%f310, %f311}, [%rd6+-16];
	sub.f32 	%f312, %f1, %f1;
	mul.f32 	%f313, %f15, %f311;
	mul.f32 	%f314, %f16, %f310;
	sub.f32 	%f315, %f313, %f314;
	mul.f32 	%f316, %f312, %f315;
	sub.f32 	%f317, %f15, %f310;
	mul.f32 	%f318, %f1, %f2;
	mul.f32 	%f319, %f1, %f3;
	sub.f32 	%f320, %f318, %f319;
	mul.f32 	%f321, %f320, %f317;
	sub.f32 	%f322, %f316, %f321;
	sub.f32 	%f323, %f3, %f2;
	mul.f32 	%f324, %f323, %f317;
	sub.f32 	%f325, %f16, %f311;
	mul.f32 	%f326, %f312, %f325;
	sub.f32 	%f327, %f324, %f326;
	div.rn.f32 	%f328, %f322, %f327;
	sub.f32 	%f329, %f311, %f16;
	mul.f32 	%f330, %f320, %f329;
	sub.f32 	%f331, %f2, %f3;
	mul.f32 	%f332, %f331, %f315;
	sub.f32 	%f333, %f330, %f332;
	div.rn.f32 	%f334, %f333, %f327;
	sub.f32 	%f335, %f4, %f1;
	mul.f32 	%f336, %f335, %f315;
	mul.f32 	%f337, %f2, %f4;
	sub.f32 	%f338, %f337, %f318;
	mul.f32 	%f339, %f338, %f317;
	sub.f32 	%f340, %f336, %f339;
	sub.f32 	%f341, %f2, %f2;
	mul.f32 	%f342, %f341, %f317;
	mul.f32 	%f343, %f335, %f325;
	sub.f32 	%f344, %f342, %f343;
	div.rn.f32 	%f345, %f340, %f344;
	mul.f32 	%f346, %f338, %f329;
	mul.f32 	%f347, %f341, %f315;
	sub.f32 	%f348, %f346, %f347;
	div.rn.f32 	%f349, %f348, %f344;
	sub.f32 	%f350, %f15, %f328;
	sub.f32 	%f351, %f16, %f334;
	mul.f32 	%f352, %f351, %f351;
	fma.rn.f32 	%f353, %f350, %f350, %f352;
	sub.f32 	%f354, %f15, %f345;
	sub.f32 	%f355, %f16, %f349;
	mul.f32 	%f356, %f355, %f355;
	fma.rn.f32 	%f357, %f354, %f354, %f356;
	setp.lt.f32 	%p30, %f353, %f357;
	selp.f32 	%f411, %f334, %f349, %p30;
	selp.f32 	%f412, %f328, %f345, %p30;
	bra.uni 	$L__BB4_36;
$L__BB4_23:
	setp.leu.f32 	%p28, %f16, %f20;
	@%p28 bra 	$L__BB4_25;
	ld.global.v2.f32 	{%f262, %f263}, [%rd6+-16];
	sub.f32 	%f264, %f1, %f1;
	mul.f32 	%f265, %f15, %f263;
	mul.f32 	%f266, %f16, %f262;
	sub.f32 	%f267, %f265, %f266;
	mul.f32 	%f268, %f264, %f267;
	sub.f32 	%f269, %f15, %f262;
	mul.f32 	%f270, %f1, %f2;
	mul.f32 	%f271, %f1, %f3;
	sub.f32 	%f272, %f270, %f271;
	mul.f32 	%f273, %f272, %f269;
	sub.f32 	%f274, %f268, %f273;
	sub.f32 	%f275, %f3, %f2;
	mul.f32 	%f276, %f275, %f269;
	sub.f32 	%f277, %f16, %f263;
	mul.f32 	%f278, %f264, %f277;
	sub.f32 	%f279, %f276, %f278;
	div.rn.f32 	%f280, %f274, %f279;
	sub.f32 	%f281, %f263, %f16;
	mul.f32 	%f282, %f272, %f281;
	sub.f32 	%f283, %f2, %f3;
	mul.f32 	%f284, %f283, %f267;
	sub.f32 	%f285, %f282, %f284;
	div.rn.f32 	%f286, %f285, %f279;
	sub.f32 	%f287, %f4, %f1;
	mul.f32 	%f288, %f287, %f267;
	mul.f32 	%f289, %f3, %f4;
	sub.f32 	%f290, %f289, %f271;
	mul.f32 	%f291, %f290, %f269;
	sub.f32 	%f292, %f288, %f291;
	sub.f32 	%f293, %f3, %f3;
	mul.f32 	%f294, %f293, %f269;
	mul.f32 	%f295, %f287, %f277;
	sub.f32 	%f296, %f294, %f295;
	div.rn.f32 	%f297, %f292, %f296;
	mul.f32 	%f298, %f290, %f281;
	mul.f32 	%f299, %f293, %f267;
	sub.f32 	%f300, %f298, %f299;
	div.rn.f32 	%f301, %f300, %f296;
	sub.f32 	%f302, %f15, %f280;
	sub.f32 	%f303, %f16, %f286;
	mul.f32 	%f304, %f303, %f303;
	fma.rn.f32 	%f305, %f302, %f302, %f304;
	sub.f32 	%f306, %f15, %f297;
	sub.f32 	%f307, %f16, %f301;
	mul.f32 	%f308, %f307, %f307;
	fma.rn.f32 	%f309, %f306, %f306, %f308;
	setp.lt.f32 	%p29, %f305, %f309;
	selp.f32 	%f411, %f286, %f301, %p29;
	selp.f32 	%f412, %f280, %f297, %p29;
	bra.uni 	$L__BB4_36;
$L__BB4_25:
	ld.global.v2.f32 	{%f239, %f240}, [%rd6+-16];
	sub.f32 	%f241, %f1, %f1;
	mul.f32 	%f242, %f15, %f240;
	mul.f32 	%f243, %f16, %f239;
	sub.f32 	%f244, %f242, %f243;
	mul.f32 	%f245, %f241, %f244;
	sub.f32 	%f246, %f15, %f239;
	mul.f32 	%f247, %f1, %f2;
	mul.f32 	%f248, %f1, %f3;
	sub.f32 	%f249, %f247, %f248;
	mul.f32 	%f250, %f249, %f246;
	sub.f32 	%f251, %f245, %f250;
	sub.f32 	%f252, %f3, %f2;
	mul.f32 	%f253, %f252, %f246;
	sub.f32 	%f254, %f16, %f240;
	mul.f32 	%f255, %f241, %f254;
	sub.f32 	%f256, %f253, %f255;
	div.rn.f32 	%f412, %f251, %f256;
	sub.f32 	%f257, %f240, %f16;
	mul.f32 	%f258, %f249, %f257;
	sub.f32 	%f259, %f2, %f3;
	mul.f32 	%f260, %f259, %f244;
	sub.f32 	%f261, %f258, %f260;
	div.rn.f32 	%f411, %f261, %f256;
	bra.uni 	$L__BB4_36;
$L__BB4_26:
	setp.leu.f32 	%p20, %f15, %f18;
	@%p20 bra 	$L__BB4_32;
	setp.geu.f32 	%p23, %f16, %f19;
	@%p23 bra 	$L__BB4_29;
	ld.global.v2.f32 	{%f191, %f192}, [%rd6+-16];
	sub.f32 	%f193, %f4, %f4;
	mul.f32 	%f194, %f15, %f192;
	mul.f32 	%f195, %f16, %f191;
	sub.f32 	%f196, %f194, %f195;
	mul.f32 	%f197, %f193, %f196;
	sub.f32 	%f198, %f15, %f191;
	mul.f32 	%f199, %f2, %f4;
	mul.f32 	%f200, %f3, %f4;
	sub.f32 	%f201, %f199, %f200;
	mul.f32 	%f202, %f201, %f198;
	sub.f32 	%f203, %f197, %f202;
	sub.f32 	%f204, %f3, %f2;
	mul.f32 	%f205, %f204, %f198;
	sub.f32 	%f206, %f16, %f192;
	mul.f32 	%f207, %f193, %f206;
	sub.f32 	%f208, %f205, %f207;
	div.rn.f32 	%f209, %f203, %f208;
	sub.f32 	%f210, %f192, %f16;
	mul.f32 	%f211, %f201, %f210;
	sub.f32 	%f212, %f2, %f3;
	mul.f32 	%f213, %f212, %f196;
	sub.f32 	%f214, %f211, %f213;
	div.rn.f32 	%f215, %f214, %f208;
	sub.f32 	%f216, %f4, %f1;
	mul.f32 	%f217, %f216, %f196;
	mul.f32 	%f218, %f1, %f2;
	sub.f32 	%f219, %f199, %f218;
	mul.f32 	%f220, %f219, %f198;
	sub.f32 	%f221, %f217, %f220;
	sub.f32 	%f222, %f2, %f2;
	mul.f32 	%f223, %f222, %f198;
	mul.f32 	%f224, %f216, %f206;
	sub.f32 	%f225, %f223, %f224;
	div.rn.f32 	%f226, %f221, %f225;
	mul.f32 	%f227, %f219, %f210;
	mul.f32 	%f228, %f222, %f196;
	sub.f32 	%f229, %f227, %f228;
	div.rn.f32 	%f230, %f229, %f225;
	sub.f32 	%f231, %f15, %f209;
	sub.f32 	%f232, %f16, %f215;
	mul.f32 	%f233, %f232, %f232;
	fma.rn.f32 	%f234, %f231, %f231, %f233;
	sub.f32 	%f235, %f15, %f226;
	sub.f32 	%f236, %f16, %f230;
	mul.f32 	%f237, %f236, %f236;
	fma.rn.f32 	%f238, %f235, %f235, %f237;
	setp.lt.f32 	%p26, %f234, %f238;
	selp.f32 	%f411, %f215, %f230, %p26;
	selp.f32 	%f412, %f209, %f226, %p26;
	bra.uni 	$L__BB4_36;
$L__BB4_29:
	setp.leu.f32 	%p24, %f16, %f20;
	@%p24 bra 	$L__BB4_31;
	ld.global.v2.f32 	{%f143, %f144}, [%rd6+-16];
	sub.f32 	%f145, %f4, %f4;
	mul.f32 	%f146, %f15, %f144;
	mul.f32 	%f147, %f16, %f143;
	sub.f32 	%f148, %f146, %f147;
	mul.f32 	%f149, %f145, %f148;
	sub.f32 	%f150, %f15, %f143;
	mul.f32 	%f151, %f2, %f4;
	mul.f32 	%f152, %f3, %f4;
	sub.f32 	%f153, %f151, %f152;
	mul.f32 	%f154, %f153, %f150;
	sub.f32 	%f155, %f149, %f154;
	sub.f32 	%f156, %f3, %f2;
	mul.f32 	%f157, %f156, %f150;
	sub.f32 	%f158, %f16, %f144;
	mul.f32 	%f159, %f145, %f158;
	sub.f32 	%f160, %f157, %f159;
	div.rn.f32 	%f161, %f155, %f160;
	sub.f32 	%f162, %f144, %f16;
	mul.f32 	%f163, %f153, %f162;
	sub.f32 	%f164, %f2, %f3;
	mul.f32 	%f165, %f164, %f148;
	sub.f32 	%f166, %f163, %f165;
	div.rn.f32 	%f167, %f166, %f160;
	sub.f32 	%f168, %f4, %f1;
	mul.f32 	%f169, %f168, %f148;
	mul.f32 	%f170, %f1, %f3;
	sub.f32 	%f171, %f152, %f170;
	mul.f32 	%f172, %f171, %f150;
	sub.f32 	%f173, %f169, %f172;
	sub.f32 	%f174, %f3, %f3;
	mul.f32 	%f175, %f174, %f150;
	mul.f32 	%f176, %f168, %f158;
	sub.f32 	%f177, %f175, %f176;
	div.rn.f32 	%f178, %f173, %f177;
	mul.f32 	%f179, %f171, %f162;
	mul.f32 	%f180, %f174, %f148;
	sub.f32 	%f181, %f179, %f180;
	div.rn.f32 	%f182, %f181, %f177;
	sub.f32 	%f183, %f15, %f161;
	sub.f32 	%f184, %f16, %f167;
	mul.f32 	%f185, %f184, %f184;
	fma.rn.f32 	%f186, %f183, %f183, %f185;
	sub.f32 	%f187, %f15, %f178;
	sub.f32 	%f188, %f16, %f182;
	mul.f32 	%f189, %f188, %f188;
	fma.rn.f32 	%f190, %f187, %f187, %f189;
	setp.lt.f32 	%p25, %f186, %f190;
	selp.f32 	%f411, %f167, %f182, %p25;
	selp.f32 	%f412, %f161, %f178, %p25;
	bra.uni 	$L__BB4_36;
$L__BB4_31:
	ld.global.v2.f32 	{%f120, %f121}, [%rd6+-16];
	sub.f32 	%f122, %f4, %f4;
	mul.f32 	%f123, %f15, %f121;
	mul.f32 	%f124, %f16, %f120;
	sub.f32 	%f125, %f123, %f124;
	mul.f32 	%f126, %f122, %f125;
	sub.f32 	%f127, %f15, %f120;
	mul.f32 	%f128, %f2, %f4;
	mul.f32 	%f129, %f3, %f4;
	sub.f32 	%f130, %f128, %f129;
	mul.f32 	%f131, %f130, %f127;
	sub.f32 	%f132, %f126, %f131;
	sub.f32 	%f133, %f3, %f2;
	mul.f32 	%f134, %f133, %f127;
	sub.f32 	%f135, %f16, %f121;
	mul.f32 	%f136, %f122, %f135;
	sub.f32 	%f137, %f134, %f136;
	div.rn.f32 	%f412, %f132, %f137;
	sub.f32 	%f138, %f121, %f16;
	mul.f32 	%f139, %f130, %f138;
	sub.f32 	%f140, %f2, %f3;
	mul.f32 	%f141, %f140, %f125;
	sub.f32 	%f142, %f139, %f141;
	div.rn.f32 	%f411, %f142, %f137;
	bra.uni 	$L__BB4_36;
$L__BB4_32:
	setp.geu.f32 	%p21, %f16, %f19;
	@%p21 bra 	$L__BB4_34;
	ld.global.v2.f32 	{%f98, %f99}, [%rd6+-16];
	sub.f32 	%f100, %f4, %f1;
	mul.f32 	%f101, %f15, %f99;
	mul.f32 	%f102, %f16, %f98;
	sub.f32 	%f103, %f101, %f102;
	mul.f32 	%f104, %f100, %f103;
	sub.f32 	%f105, %f15, %f98;
	mul.f32 	%f106, %f2, %f4;
	mul.f32 	%f107, %f1, %f2;
	sub.f32 	%f108, %f106, %f107;
	mul.f32 	%f109, %f108, %f105;
	sub.f32 	%f110, %f104, %f109;
	sub.f32 	%f111, %f2, %f2;
	mul.f32 	%f112, %f111, %f105;
	sub.f32 	%f113, %f16, %f99;
	mul.f32 	%f114, %f100, %f113;
	sub.f32 	%f115, %f112, %f114;
	div.rn.f32 	%f412, %f110, %f115;
	sub.f32 	%f116, %f99, %f16;
	mul.f32 	%f117, %f108, %f116;
	mul.f32 	%f118, %f111, %f103;
	sub.f32 	%f119, %f117, %f118;
	div.rn.f32 	%f411, %f119, %f115;
	bra.uni 	$L__BB4_36;
$L__BB4_34:
	setp.leu.f32 	%p22, %f16, %f20;
	mov.f32 	%f411, %f16;
	mov.f32 	%f412, %f15;
	@%p22 bra 	$L__BB4_36;
	ld.global.v2.f32 	{%f76, %f77}, [%rd6+-16];
	sub.f32 	%f78, %f4, %f1;
	mul.f32 	%f79, %f15, %f77;
	mul.f32 	%f80, %f16, %f76;
	sub.f32 	%f81, %f79, %f80;
	mul.f32 	%f82, %f78, %f81;
	sub.f32 	%f83, %f15, %f76;
	mul.f32 	%f84, %f3, %f4;
	mul.f32 	%f85, %f1, %f3;
	sub.f32 	%f86, %f84, %f85;
	mul.f32 	%f87, %f86, %f83;
	sub.f32 	%f88, %f82, %f87;
	sub.f32 	%f89, %f3, %f3;
	mul.f32 	%f90, %f89, %f83;
	sub.f32 	%f91, %f16, %f77;
	mul.f32 	%f92, %f78, %f91;
	sub.f32 	%f93, %f90, %f92;
	div.rn.f32 	%f412, %f88, %f93;
	sub.f32 	%f94, %f77, %f16;
	mul.f32 	%f95, %f86, %f94;
	mul.f32 	%f96, %f89, %f81;
	sub.f32 	%f97, %f95, %f96;
	div.rn.f32 	%f411, %f97, %f93;
$L__BB4_36:
	bar.sync 	0;
	ld.global.v2.f32 	{%f358, %f359}, [%rd1];
	sub.f32 	%f360, %f412, %f358;
	ld.global.v2.f32 	{%f361, %f362}, [%rd1+8];
	div.rn.f32 	%f363, %f360, %f361;
	cvt.rmi.f32.f32 	%f364, %f363;
	cvt.rzi.u32.f32 	%r30, %f364;
	sub.f32 	%f365, %f411, %f359;
	div.rn.f32 	%f366, %f365, %f362;
	cvt.rmi.f32.f32 	%f367, %f366;
	cvt.rzi.u32.f32 	%r31, %f367;
	ld.global.u32 	%r141, [%rd1+16];
	setp.ge.u32 	%p31, %r30, %r141;
	@%p31 bra 	$L__BB4_38;
	ld.global.u32 	%r142, [%rd1+20];
	setp.lt.u32 	%p32, %r31, %r142;
	@%p32 bra 	$L__BB4_39;
$L__BB4_38:
	add.u64 	%rd153, %SP, 32;
	add.u64 	%rd154, %SPL, 32;
	st.local.v2.u32 	[%rd154], {%r30, %r31};
	mov.u64 	%rd155, $str$5;
	cvta.global.u64 	%rd156, %rd155;
	{ // callseq 72, 0
	.param .b64 param0;
	st.param.b64 	[param0], %rd156;
	.param .b64 param1;
	st.param.b64 	[param1], %rd153;
	.param .b32 retval0;
	call.uni (retval0), 
	vprintf, 
	(
	param0, 
	param1
	);
	ld.param.b32 	%r143, [retval0];
	} // callseq 72
	cvt.f64.f32 	%fd7, %f412;
	cvt.f64.f32 	%fd8, %f411;
	st.local.v2.f64 	[%rd154], {%fd7, %fd8};
	mov.u64 	%rd157, $str$6;
	cvta.global.u64 	%rd158, %rd157;
	{ // callseq 73, 0
	.param .b64 param0;
	st.param.b64 	[param0], %rd158;
	.param .b64 param1;
	st.param.b64 	[param1], %rd153;
	.param .b32 retval0;
	call.uni (retval0), 
	vprintf, 
	(
	param0, 
	param1
	);
	ld.param.b32 	%r145, [retval0];
	} // callseq 73
	mov.b64 	%rd316, 0;
	bra.uni 	$L__BB4_58;
$L__BB4_39:
	{ // callseq 74, 0
	.param .b64 param0;
	st.param.b64 	[param0], 72;
	.param .b64 retval0;
	call.uni (retval0), 
	malloc, 
	(
	param0
	);
	ld.param.b64 	%rd316, [retval0];
	} // callseq 74
	ld.global.u64 	%rd160, [%rd1+24];
	ld.global.u32 	%r148, [%rd1+16];
	mad.lo.s32 	%r149, %r148, %r31, %r30;
	mul.wide.u32 	%rd161, %r149, 8;
	add.s64 	%rd162, %rd160, %rd161;
	ld.u64 	%rd163, [%rd162];
	st.u64 	[%rd316], %rd163;
	max.u32 	%r150, %r30, 1;
	add.s32 	%r287, %r150, -1;
	add.s32 	%r33, %r30, 1;
	ld.global.u32 	%r151, [%rd1+16];
	setp.lt.u32 	%p33, %r33, %r151;
	selp.u32 	%r35, 1, 0, %p33;
	add.s32 	%r152, %r30, %r35;
	setp.eq.s32 	%p34, %r31, 0;
	setp.gt.u32 	%p35, %r287, %r152;
	or.pred  	%p36, %p34, %p35;
	mov.b32 	%r280, 1;
	@%p36 bra 	$L__BB4_46;
	setp.ne.s32 	%p37, %r30, 0;
	selp.u32 	%r155, 1, 0, %p37;
	selp.s32 	%r156, -1, 0, %p37;
	add.s32 	%r157, %r33, %r156;
	add.s32 	%r158, %r33, %r35;
	max.u32 	%r159, %r157, %r158;
	add.s32 	%r160, %r159, %r155;
	sub.s32 	%r36, %r160, %r30;
	and.b32  	%r37, %r36, 3;
	sub.s32 	%r161, %r30, %r160;
	setp.gt.u32 	%p38, %r161, -4;
	mov.b32 	%r280, 1;
	mov.u32 	%r275, %r287;
	@%p38 bra 	$L__BB4_43;
	and.b32  	%r38, %r36, -4;
	mov.b32 	%r280, 1;
	mov.u32 	%r275, %r287;
$L__BB4_42:
	ld.global.u64 	%rd164, [%rd1+24];
	ld.global.u32 	%r163, [%rd1+16];
	add.s32 	%r164, %r31, -1;
	mad.lo.s32 	%r165, %r163, %r164, %r275;
	mul.wide.u32 	%rd165, %r165, 8;
	add.s64 	%rd166, %rd164, %rd165;
	ld.u64 	%rd167, [%rd166];
	mul.wide.u32 	%rd168, %r280, 8;
	add.s64 	%rd169, %rd316, %rd168;
	st.u64 	[%rd169], %rd167;
	ld.global.u32 	%r166, [%rd1+16];
	mad.lo.s32 	%r167, %r166, %r164, %r275;
	ld.global.u64 	%rd170, [%rd1+24];
	add.s32 	%r168, %r167, 1;
	mul.wide.u32 	%rd171, %r168, 8;
	add.s64 	%rd172, %rd170, %rd171;
	ld.u64 	%rd173, [%rd172];
	st.u64 	[%rd169+8], %rd173;
	ld.global.u32 	%r169, [%rd1+16];
	mad.lo.s32 	%r170, %r169, %r164, %r275;
	ld.global.u64 	%rd174, [%rd1+24];
	add.s32 	%r171, %r170, 2;
	mul.wide.u32 	%rd175, %r171, 8;
	add.s64 	%rd176, %rd174, %rd175;
	ld.u64 	%rd177, [%rd176];
	add.s32 	%r172, %r280, 3;
	st.u64 	[%rd169+16], %rd177;
	ld.global.u32 	%r173, [%rd1+16];
	mad.lo.s32 	%r174, %r173, %r164, %r275;
	ld.global.u64 	%rd178, [%rd1+24];
	add.s32 	%r175, %r174, 3;
	mul.wide.u32 	%rd179, %r175, 8;
	add.s64 	%rd180, %rd178, %rd179;
	ld.u64 	%rd181, [%rd180];
	add.s32 	%r280, %r280, 4;
	mul.wide.u32 	%rd182, %r172, 8;
	add.s64 	%rd183, %rd316, %rd182;
	st.u64 	[%rd183], %rd181;
	add.s32 	%r275, %r275, 4;
	setp.ne.s32 	%p39, %r172, %r38;
	@%p39 bra 	$L__BB4_42;
$L__BB4_43:
	setp.eq.s32 	%p40, %r37, 0;
	@%p40 bra 	$L__BB4_46;
	mov.b32 	%r279, 0;
	add.s32 	%r178, %r31, -1;
	mov.u32 	%r278, %r280;
$L__BB4_45:
	.pragma "nounroll";
	ld.global.u64 	%rd184, [%rd1+24];
	ld.global.u32 	%r177, [%rd1+16];
	mad.lo.s32 	%r179, %r177, %r178, %r275;
	mul.wide.u32 	%rd185, %r179, 8;
	add.s64 	%rd186, %rd184, %rd185;
	ld.u64 	%rd187, [%rd186];
	add.s32 	%r280, %r278, 1;
	mul.wide.u32 	%rd188, %r278, 8;
	add.s64 	%rd189, %rd316, %rd188;
	st.u64 	[%rd189], %rd187;
	add.s32 	%r275, %r275, 1;
	add.s32 	%r279, %r279, 1;
	setp.ne.s32 	%p41, %r279, %r37;
	mov.u32 	%r278, %r280;
	@%p41 bra 	$L__BB4_45;
$L__BB4_46:
	setp.ge.u32 	%p42, %r287, %r30;
	@%p42 bra 	$L__BB4_48;
	ld.global.u64 	%rd190, [%rd1+24];
	ld.global.u32 	%r180, [%rd1+16];
	mad.lo.s32 	%r181, %r180, %r31, %r287;
	mul.wide.u32 	%rd191, %r181, 8;
	add.s64 	%rd192, %rd190, %rd191;
	ld.u64 	%rd193, [%rd192];
	add.s32 	%r53, %r280, 1;
	mul.wide.u32 	%rd194, %r280, 8;
	add.s64 	%rd195, %rd316, %rd194;
	st.u64 	[%rd195], %rd193;
	mov.u32 	%r280, %r53;
$L__BB4_48:
	add.s32 	%r55, %r30, %r35;
	add.s32 	%r56, %r30, 1;
	setp.ge.u32 	%p43, %r56, %r151;
	@%p43 bra 	$L__BB4_50;
	ld.global.u64 	%rd196, [%rd1+24];
	ld.global.u32 	%r182, [%rd1+16];
	mad.lo.s32 	%r183, %r182, %r31, %r55;
	mul.wide.u32 	%rd197, %r183, 8;
	add.s64 	%rd198, %rd196, %rd197;
	ld.u64 	%rd199, [%rd198];
	add.s32 	%r57, %r280, 1;
	mul.wide.u32 	%rd200, %r280, 8;
	add.s64 	%rd201, %rd316, %rd200;
	st.u64 	[%rd201], %rd199;
	mov.u32 	%r280, %r57;
$L__BB4_50:
	setp.gt.u32 	%p44, %r287, %r55;
	add.s32 	%r59, %r31, 1;
	ld.global.u32 	%r184, [%rd1+20];
	setp.ge.u32 	%p45, %r59, %r184;
	or.pred  	%p46, %p45, %p44;
	@%p46 bra 	$L__BB4_56;
	setp.ne.s32 	%p47, %r30, 0;
	selp.u32 	%r186, 1, 0, %p47;
	selp.s32 	%r187, -1, 0, %p47;
	add.s32 	%r188, %r56, %r187;
	add.s32 	%r189, %r56, %r35;
	max.u32 	%r190, %r188, %r189;
	add.s32 	%r60, %r190, %r186;
	sub.s32 	%r191, %r60, %r30;
	and.b32  	%r61, %r191, 3;
	setp.eq.s32 	%p48, %r61, 0;
	@%p48 bra 	$L__BB4_54;
	mov.b32 	%r285, 0;
	mov.u32 	%r284, %r280;
$L__BB4_53:
	.pragma "nounroll";
	ld.global.u64 	%rd202, [%rd1+24];
	ld.global.u32 	%r193, [%rd1+16];
	mad.lo.s32 	%r194, %r193, %r59, %r287;
	mul.wide.u32 	%rd203, %r194, 8;
	add.s64 	%rd204, %rd202, %rd203;
	ld.u64 	%rd205, [%rd204];
	add.s32 	%r280, %r284, 1;
	mul.wide.u32 	%rd206, %r284, 8;
	add.s64 	%rd207, %rd316, %rd206;
	st.u64 	[%rd207], %rd205;
	add.s32 	%r287, %r287, 1;
	add.s32 	%r285, %r285, 1;
	setp.ne.s32 	%p49, %r285, %r61;
	mov.u32 	%r284, %r280;
	@%p49 bra 	$L__BB4_53;
$L__BB4_54:
	sub.s32 	%r195, %r30, %r60;
	setp.gt.u32 	%p50, %r195, -4;
	@%p50 bra 	$L__BB4_56;
$L__BB4_55:
	ld.global.u64 	%rd208, [%rd1+24];
	ld.global.u32 	%r196, [%rd1+16];
	mad.lo.s32 	%r197, %r196, %r59, %r287;
	mul.wide.u32 	%rd209, %r197, 8;
	add.s64 	%rd210, %rd208, %rd209;
	ld.u64 	%rd211, [%rd210];
	add.s32 	%r198, %r280, 1;
	mul.wide.u32 	%rd212, %r280, 8;
	add.s64 	%rd213, %rd316, %rd212;
	st.u64 	[%rd213], %rd211;
	ld.global.u32 	%r199, [%rd1+16];
	mad.lo.s32 	%r200, %r199, %r59, %r287;
	ld.global.u64 	%rd214, [%rd1+24];
	add.s32 	%r201, %r200, 1;
	mul.wide.u32 	%rd215, %r201, 8;
	add.s64 	%rd216, %rd214, %rd215;
	ld.u64 	%rd217, [%rd216];
	add.s32 	%r202, %r280, 2;
	mul.wide.u32 	%rd218, %r198, 8;
	add.s64 	%rd219, %rd316, %rd218;
	st.u64 	[%rd219], %rd217;
	ld.global.u32 	%r203, [%rd1+16];
	mad.lo.s32 	%r204, %r203, %r59, %r287;
	ld.global.u64 	%rd220, [%rd1+24];
	add.s32 	%r205, %r204, 2;
	mul.wide.u32 	%rd221, %r205, 8;
	add.s64 	%rd222, %rd220, %rd221;
	ld.u64 	%rd223, [%rd222];
	add.s32 	%r206, %r280, 3;
	mul.wide.u32 	%rd224, %r202, 8;
	add.s64 	%rd225, %rd316, %rd224;
	st.u64 	[%rd225], %rd223;
	ld.global.u32 	%r207, [%rd1+16];
	mad.lo.s32 	%r208, %r207, %r59, %r287;
	ld.global.u64 	%rd226, [%rd1+24];
	add.s32 	%r209, %r208, 3;
	mul.wide.u32 	%rd227, %r209, 8;
	add.s64 	%rd228, %rd226, %rd227;
	ld.u64 	%rd229, [%rd228];
	add.s32 	%r280, %r280, 4;
	mul.wide.u32 	%rd230, %r206, 8;
	add.s64 	%rd231, %rd316, %rd230;
	st.u64 	[%rd231], %rd229;
	add.s32 	%r287, %r287, 4;
	setp.le.u32 	%p51, %r287, %r55;
	@%p51 bra 	$L__BB4_55;
$L__BB4_56:
	setp.gt.u32 	%p52, %r280, 8;
	@%p52 bra 	$L__BB4_58;
$L__BB4_57:
	add.s32 	%r77, %r280, 1;
	mul.wide.u32 	%rd232, %r280, 8;
	add.s64 	%rd233, %rd316, %rd232;
	mov.b64 	%rd234, 0;
	st.u64 	[%rd233], %rd234;
	setp.ne.s32 	%p53, %r77, 9;
	mov.u32 	%r280, %r77;
	@%p53 bra 	$L__BB4_57;
$L__BB4_58:
	mov.b32 	%r293, 0;
$L__BB4_59:
	mul.wide.u32 	%rd235, %r293, 8;
	add.s64 	%rd236, %rd316, %rd235;
	ld.u64 	%rd19, [%rd236];
	setp.eq.s64 	%p54, %rd19, 0;
	@%p54 bra 	$L__BB4_68;
	ld.u64 	%rd237, [%rd19];
	ld.u64 	%rd320, [%rd237+8];
	setp.eq.s64 	%p55, %rd320, 0;
	@%p55 bra 	$L__BB4_68;
	ld.u64 	%rd21, [%rd19+8];
$L__BB4_62:
	setp.eq.s64 	%p56, %rd320, %rd21;
	@%p56 bra 	$L__BB4_68;
	ld.u64 	%rd319, [%rd320+8];
	and.b64  	%rd238, %rd319, 1;
	setp.eq.b64 	%p57, %rd238, 1;
	not.pred 	%p58, %p57;
	@%p58 bra 	$L__BB4_65;
$L__BB4_64:
	and.b64  	%rd320, %rd319, -2;
	ld.u64 	%rd319, [%rd320+8];
	and.b64  	%rd239, %rd319, 1;
	setp.eq.b64 	%p59, %rd239, 1;
	@%p59 bra 	$L__BB4_64;
$L__BB4_65:
	ld.u32 	%r79, [%rd320];
	setp.eq.s32 	%p60, %r79, %r1;
	@%p60 bra 	$L__BB4_67;
	ld.param.u64 	%rd311, [_Z21random_direction_stepP17curandStateXORWOWP22random_waypoint_configP21random_direction_nodeP4gridj_param_2];
	cvta.to.global.u64 	%rd240, %rd311;
	mul.wide.s32 	%rd241, %r79, 24;
	add.s64 	%rd242, %rd240, %rd241;
	ld.global.v2.f32 	{%f368, %f369}, [%rd242];
	sub.f32 	%f370, %f368, %f412;
	sub.f32 	%f371, %f369, %f411;
	mul.f32 	%f372, %f371, %f371;
	fma.rn.f32 	%f373, %f370, %f370, %f372;
	ld.global.f32 	%f374, [%rd6+4];
	ld.global.f32 	%f375, [%rd242+12];
	add.f32 	%f376, %f374, %f375;
	ld.global.f32 	%f377, [%rd242+20];
	add.f32 	%f378, %f376, %f377;
	mul.f32 	%f379, %f378, %f378;
	setp.lt.f32 	%p61, %f373, %f379;
	@%p61 bra 	$L__BB4_134;
$L__BB4_67:
	and.b64  	%rd320, %rd319, -2;
	setp.ne.s64 	%p62, %rd320, 0;
	@%p62 bra 	$L__BB4_62;
$L__BB4_68:
	add.s32 	%r293, %r293, 1;
	setp.ne.s32 	%p63, %r293, 9;
	@%p63 bra 	$L__BB4_59;
	{ // callseq 77, 0
	.param .b64 param0;
	st.param.b64 	[param0], %rd316;
	call.uni 
	free, 
	(
	param0
	);
	} // callseq 77
	ld.global.v2.f32 	{%f380, %f381}, [%rd6+-16];
	ld.global.v2.f32 	{%f382, %f383}, [%rd1];
	sub.f32 	%f384, %f380, %f382;
	ld.global.v2.f32 	{%f385, %f386}, [%rd1+8];
	div.rn.f32 	%f387, %f384, %f385;
	cvt.rmi.f32.f32 	%f388, %f387;
	cvt.rzi.u32.f32 	%r213, %f388;
	sub.f32 	%f389, %f381, %f383;
	div.rn.f32 	%f390, %f389, %f386;
	cvt.rmi.f32.f32 	%f391, %f390;
	cvt.rzi.u32.f32 	%r81, %f391;
	ld.global.u32 	%r214, [%rd1+16];
	mad.lo.s32 	%r82, %r81, %r214, %r213;
	setp.lt.u32 	%p64, %r213, %r214;
	@%p64 bra 	$L__BB4_70;
	bra.uni 	$L__BB4_71;
$L__BB4_70:
	ld.global.u32 	%r215, [%rd1+20];
	setp.lt.u32 	%p65, %r81, %r215;
	@%p65 bra 	$L__BB4_72;
$L__BB4_71:
	mov.u64 	%rd247, $str$4;
	cvta.global.u64 	%rd248, %rd247;
	{ // callseq 78, 0
	.param .b64 param0;
	st.param.b64 	[param0], %rd248;
	.param .b64 param1;
	st.param.b64 	[param1], 0;
	.param .b32 retval0;
	call.uni (retval0), 
	vprintf, 
	(
	param0, 
	param1
	);
	ld.param.b32 	%r216, [retval0];
	} // callseq 78
	bra.uni 	$L__BB4_131;
$L__BB4_72:
	ld.global.u64 	%rd249, [%rd1+24];
	mul.wide.u32 	%rd250, %r82, 8;
	add.s64 	%rd251, %rd249, %rd250;
	ld.u64 	%rd30, [%rd251];
	setp.eq.s64 	%p66, %rd30, 0;
	@%p66 bra 	$L__BB4_131;
$L__BB4_74:
$L__BB4_75:
	ld.u64 	%rd254, [%rd30];
	ld.u64 	%rd255, [%rd254+8];
	and.b64  	%rd256, %rd255, 1;
	setp.eq.b64 	%p67, %rd256, 1;
	selp.b64 	%rd330, %rd330, %rd254, %p67;
	selp.b64 	%rd331, %rd331, %rd255, %p67;
	and.b64  	%rd332, %rd255, -2;
	ld.u64 	%rd335, [%rd30+8];
	setp.eq.s64 	%p68, %rd335, %rd332;
	@%p68 bra 	$L__BB4_80;
	mov.u64 	%rd328, %rd331;
	mov.u64 	%rd329, %rd330;
$L__BB4_77:
	ld.u64 	%rd44, [%rd332+8];
	and.b64  	%rd257, %rd44, 1;
	setp.eq.b64 	%p69, %rd257, 1;
	not.pred 	%p70, %p69;
	@%p70 bra 	$L__BB4_79;
$L__BB4_78:
	and.b64  	%rd332, %rd44, -2;
	setp.eq.s64 	%p72, %rd335, %rd332;
	mov.u64 	%rd331, %rd328;
	mov.u64 	%rd330, %rd329;
	@%p72 bra 	$L__BB4_80;
	bra.uni 	$L__BB4_77;
$L__BB4_79:
	ld.u32 	%r218, [%rd332];
	setp.lt.s32 	%p71, %r218, %r1;
	mov.u64 	%rd328, %rd44;
	mov.u64 	%rd329, %rd332;
	@%p71 bra 	$L__BB4_78;
$L__BB4_80:
	setp.ne.s64 	%p73, %rd331, %rd332;
	@%p73 bra 	$L__BB4_83;
	setp.eq.s64 	%p83, %rd331, %rd335;
	@%p83 bra 	$L__BB4_88;
	ld.u64 	%rd262, [%rd332+8];
	and.b64  	%rd263, %rd262, 1;
	setp.eq.b64 	%p84, %rd263, 1;
	not.pred 	%p85, %p84;
	@%p85 bra 	$L__BB4_88;
	bra.uni 	$L__BB4_75;
$L__BB4_83:
	atom.relaxed.cas.b64 	%rd258, [%rd330+8], %rd331, %rd332;
	setp.ne.s64 	%p74, %rd258, %rd331;
	@%p74 bra 	$L__BB4_75;
	and.b64  	%rd334, %rd331, -2;
	setp.eq.s64 	%p75, %rd334, 0;
	setp.eq.s64 	%p76, %rd334, %rd332;
	or.pred  	%p77, %p75, %p76;
	@%p77 bra 	$L__BB4_86;
$L__BB4_85:
	ld.u64 	%rd259, [%rd334+8];
	{ // callseq 79, 0
	.param .b64 param0;
	st.param.b64 	[param0], %rd334;
	call.uni 
	free, 
	(
	param0
	);
	} // callseq 79
	and.b64  	%rd334, %rd259, -2;
	setp.ne.s64 	%p78, %rd334, 0;
	setp.ne.s64 	%p79, %rd334, %rd332;
	and.pred  	%p80, %p78, %p79;
	@%p80 bra 	$L__BB4_85;
$L__BB4_86:
	ld.u64 	%rd56, [%rd30+8];
	setp.eq.s64 	%p81, %rd56, %rd332;
	mov.u64 	%rd335, %rd332;
	@%p81 bra 	$L__BB4_88;
	ld.u64 	%rd260, [%rd332+8];
	and.b64  	%rd261, %rd260, 1;
	setp.eq.b64 	%p82, %rd261, 1;
	mov.u64 	%rd335, %rd56;
	@%p82 bra 	$L__BB4_75;
$L__BB4_88:
	setp.eq.s64 	%p86, %rd335, %rd332;
	@%p86 bra 	$L__BB4_131;
	ld.u32 	%r219, [%rd332];
	setp.ne.s32 	%p87, %r219, %r1;
	@%p87 bra 	$L__BB4_131;
	ld.u64 	%rd58, [%rd332+8];
	and.b64  	%rd264, %rd58, 1;
	setp.eq.b64 	%p88, %rd264, 1;
	@%p88 bra 	$L__BB4_74;
	or.b64  	%rd265, %rd58, 1;
	atom.relaxed.cas.b64 	%rd266, [%rd332+8], %rd58, %rd265;
	setp.ne.s64 	%p89, %rd266, %rd58;
	@%p89 bra 	$L__BB4_74;
	atom.relaxed.cas.b64 	%rd267, [%rd330+8], %rd332, %rd58;
	setp.ne.s64 	%p90, %rd267, %rd332;
	@%p90 bra 	$L__BB4_95;
	setp.eq.s64 	%p110, %rd332, 0;
	setp.eq.s64 	%p111, %rd58, %rd332;
	or.pred  	%p112, %p110, %p111;
	@%p112 bra 	$L__BB4_109;
$L__BB4_94:
	ld.u64 	%rd280, [%rd332+8];
	{ // callseq 81, 0
	.param .b64 param0;
	st.param.b64 	[param0], %rd332;
	call.uni 
	free, 
	(
	param0
	);
	} // callseq 81
	and.b64  	%rd332, %rd280, -2;
	setp.ne.s64 	%p113, %rd332, 0;
	setp.ne.s64 	%p114, %rd58, %rd332;
	and.pred  	%p115, %p113, %p114;
	@%p115 bra 	$L__BB4_94;
	bra.uni 	$L__BB4_109;
$L__BB4_95:
	ld.u32 	%r83, [%rd332];
$L__BB4_96:
	ld.u64 	%rd269, [%rd30];
	ld.u64 	%rd270, [%rd269+8];
	and.b64  	%rd271, %rd270, 1;
	setp.eq.b64 	%p91, %rd271, 1;
	selp.b64 	%rd330, %rd330, %rd269, %p91;
	selp.b64 	%rd346, %rd346, %rd270, %p91;
	and.b64  	%rd347, %rd270, -2;
	ld.u64 	%rd68, [%rd30+8];
	setp.eq.s64 	%p92, %rd68, %rd347;
	@%p92 bra 	$L__BB4_101;
	mov.u64 	%rd343, %rd346;
	mov.u64 	%rd344, %rd330;
$L__BB4_98:
	ld.u64 	%rd74, [%rd347+8];
	and.b64  	%rd272, %rd74, 1;
	setp.eq.b64 	%p93, %rd272, 1;
	not.pred 	%p94, %p93;
	@%p94 bra 	$L__BB4_100;
$L__BB4_99:
	and.b64  	%rd347, %rd74, -2;
	setp.eq.s64 	%p96, %rd68, %rd347;
	mov.u64 	%rd346, %rd343;
	mov.u64 	%rd330, %rd344;
	@%p96 bra 	$L__BB4_101;
	bra.uni 	$L__BB4_98;
$L__BB4_100:
	ld.u32 	%r220, [%rd347];
	setp.lt.s32 	%p95, %r220, %r83;
	mov.u64 	%rd343, %rd74;
	mov.u64 	%rd344, %rd347;
	@%p95 bra 	$L__BB4_99;
$L__BB4_101:
	setp.ne.s64 	%p97, %rd346, %rd347;
	@%p97 bra 	$L__BB4_104;
	setp.eq.s64 	%p107, %rd346, %rd68;
	@%p107 bra 	$L__BB4_109;
	ld.u64 	%rd278, [%rd347+8];
	and.b64  	%rd279, %rd278, 1;
	setp.eq.b64 	%p108, %rd279, 1;
	not.pred 	%p109, %p108;
	@%p109 bra 	$L__BB4_109;
	bra.uni 	$L__BB4_96;
$L__BB4_104:
	atom.relaxed.cas.b64 	%rd273, [%rd330+8], %rd346, %rd347;
	setp.ne.s64 	%p98, %rd273, %rd346;
	@%p98 bra 	$L__BB4_96;
	and.b64  	%rd349, %rd346, -2;
	setp.eq.s64 	%p99, %rd349, 0;
	setp.eq.s64 	%p100, %rd349, %rd347;
	or.pred  	%p101, %p99, %p100;
	@%p101 bra 	$L__BB4_107;
$L__BB4_106:
	ld.u64 	%rd274, [%rd349+8];
	{ // callseq 80, 0
	.param .b64 param0;
	st.param.b64 	[param0], %rd349;
	call.uni 
	free, 
	(
	param0
	);
	} // callseq 80
	and.b64  	%rd349, %rd274, -2;
	setp.ne.s64 	%p102, %rd349, 0;
	setp.ne.s64 	%p103, %rd349, %rd347;
	and.pred  	%p104, %p102, %p103;
	@%p104 bra 	$L__BB4_106;
$L__BB4_107:
	ld.u64 	%rd275, [%rd30+8];
	setp.eq.s64 	%p105, %rd275, %rd347;
	@%p105 bra 	$L__BB4_109;
	ld.u64 	%rd276, [%rd347+8];
	and.b64  	%rd277, %rd276, 1;
	setp.eq.b64 	%p106, %rd277, 1;
	@%p106 bra 	$L__BB4_96;
$L__BB4_109:
	ld.global.v2.f32 	{%f392, %f393}, [%rd1];
	sub.f32 	%f394, %f412, %f392;
	ld.global.v2.f32 	{%f395, %f396}, [%rd1+8];
	div.rn.f32 	%f397, %f394, %f395;
	cvt.rmi.f32.f32 	%f398, %f397;
	cvt.rzi.u32.f32 	%r221, %f398;
	sub.f32 	%f399, %f411, %f393;
	div.rn.f32 	%f400, %f399, %f396;
	cvt.rmi.f32.f32 	%f401, %f400;
	cvt.rzi.u32.f32 	%r84, %f401;
	ld.global.u32 	%r222, [%rd1+16];
	mad.lo.s32 	%r85, %r84, %r222, %r221;
	setp.ge.u32 	%p116, %r221, %r222;
	@%p116 bra 	$L__BB4_111;
	ld.global.u32 	%r223, [%rd1+20];
	setp.lt.u32 	%p117, %r84, %r223;
	@%p117 bra 	$L__BB4_112;
$L__BB4_111:
	mov.u64 	%rd281, $str$4;
	cvta.global.u64 	%rd282, %rd281;
	{ // callseq 82, 0
	.param .b64 param0;
	st.param.b64 	[param0], %rd282;
	.param .b64 param1;
	st.param.b64 	[param1], 0;
	.param .b32 retval0;
	call.uni (retval0), 
	vprintf, 
	(
	param0, 
	param1
	);
	ld.param.b32 	%r224, [retval0];
	} // callseq 82
	bra.uni 	$L__BB4_131;
$L__BB4_112:
	ld.global.u64 	%rd283, [%rd1+24];
	mul.wide.u32 	%rd284, %r85, 8;
	add.s64 	%rd285, %rd283, %rd284;
	ld.u64 	%rd86, [%rd285];
	setp.eq.s64 	%p118, %rd86, 0;
	@%p118 bra 	$L__BB4_131;
	{ // callseq 83, 0
	.param .b64 param0;
	st.param.b64 	[param0], 16;
	.param .b64 retval0;
	call.uni (retval0), 
	malloc, 
	(
	param0
	);
	ld.param.b64 	%rd287, [retval0];
	} // callseq 83
	st.u32 	[%rd287], %r1;
	mov.b64 	%rd288, 0;
	st.u64 	[%rd287+8], %rd288;
$L__BB4_114:
$L__BB4_115:
	ld.u64 	%rd290, [%rd86];
	ld.u64 	%rd291, [%rd290+8];
	and.b64  	%rd292, %rd291, 1;
	setp.eq.b64 	%p119, %rd292, 1;
	selp.b64 	%rd351, %rd351, %rd290, %p119;
	selp.b64 	%rd360, %rd360, %rd291, %p119;
	and.b64  	%rd361, %rd291, -2;
	ld.u64 	%rd364, [%rd86+8];
	setp.eq.s64 	%p120, %rd364, %rd361;
	@%p120 bra 	$L__BB4_120;
	mov.u64 	%rd357, %rd360;
	mov.u64 	%rd358, %rd351;
$L__BB4_117:
	ld.u64 	%rd101, [%rd361+8];
	and.b64  	%rd293, %rd101, 1;
	setp.eq.b64 	%p121, %rd293, 1;
	not.pred 	%p122, %p121;
	@%p122 bra 	$L__BB4_119;
$L__BB4_118:
	and.b64  	%rd361, %rd101, -2;
	setp.eq.s64 	%p124, %rd364, %rd361;
	mov.u64 	%rd360, %rd357;
	mov.u64 	%rd351, %rd358;
	@%p124 bra 	$L__BB4_120;
	bra.uni 	$L__BB4_117;
$L__BB4_119:
	ld.u32 	%r226, [%rd361];
	setp.lt.s32 	%p123, %r226, %r1;
	mov.u64 	%rd357, %rd101;
	mov.u64 	%rd358, %rd361;
	@%p123 bra 	$L__BB4_118;
$L__BB4_120:
	setp.ne.s64 	%p125, %rd360, %rd361;
	@%p125 bra 	$L__BB4_123;
	setp.eq.s64 	%p135, %rd360, %rd364;
	@%p135 bra 	$L__BB4_128;
	ld.u64 	%rd298, [%rd361+8];
	and.b64  	%rd299, %rd298, 1;
	setp.eq.b64 	%p136, %rd299, 1;
	not.pred 	%p137, %p136;
	@%p137 bra 	$L__BB4_128;
	bra.uni 	$L__BB4_115;
$L__BB4_123:
	atom.relaxed.cas.b64 	%rd294, [%rd351+8], %rd360, %rd361;
	setp.ne.s64 	%p126, %rd294, %rd360;
	@%p126 bra 	$L__BB4_115;
	and.b64  	%rd363, %rd360, -2;
	setp.eq.s64 	%p127, %rd363, 0;
	setp.eq.s64 	%p128, %rd363, %rd361;
	or.pred  	%p129, %p127, %p128;
	@%p129 bra 	$L__BB4_126;
$L__BB4_125:
	ld.u64 	%rd295, [%rd363+8];
	{ // callseq 84, 0
	.param .b64 param0;
	st.param.b64 	[param0], %rd363;
	call.uni 
	free, 
	(
	param0
	);
	} // callseq 84
	and.b64  	%rd363, %rd295, -2;
	setp.ne.s64 	%p130, %rd363, 0;
	setp.ne.s64 	%p131, %rd363, %rd361;
	and.pred  	%p132, %p130, %p131;
	@%p132 bra 	$L__BB4_125;
$L__BB4_126:
	ld.u64 	%rd113, [%rd86+8];
	setp.eq.s64 	%p133, %rd113, %rd361;
	mov.u64 	%rd364, %rd361;
	@%p133 bra 	$L__BB4_128;
	ld.u64 	%rd296, [%rd361+8];
	and.b64  	%rd297, %rd296, 1;
	setp.eq.b64 	%p134, %rd297, 1;
	mov.u64 	%rd364, %rd113;
	@%p134 bra 	$L__BB4_115;
$L__BB4_128:
	setp.eq.s64 	%p138, %rd364, %rd361;
	@%p138 bra 	$L__BB4_130;
	ld.u32 	%r227, [%rd361];
	setp.eq.s32 	%p139, %r227, %r1;
	@%p139 bra 	$L__BB4_131;
$L__BB4_130:
	st.u64 	[%rd287+8], %rd361;
	atom.relaxed.cas.b64 	%rd300, [%rd351+8], %rd361, %rd287;
	setp.ne.s64 	%p140, %rd300, %rd361;
	@%p140 bra 	$L__BB4_114;
$L__BB4_131:
	setp.leu.f32 	%p141, %f16, %f20;
	setp.geu.f32 	%p142, %f16, %f19;
	setp.leu.f32 	%p143, %f15, %f18;
	setp.geu.f32 	%p144, %f15, %f17;
	st.global.v2.f32 	[%rd6+-16], {%f412, %f411};
	and.pred  	%p145, %p144, %p142;
	and.pred  	%p146, %p145, %p143;
	and.pred  	%p147, %p146, %p141;
	@%p147 bra 	$L__BB4_133;
	ld.global.u32 	%r228, [%rd3+28];
	st.global.u32 	[%rd6], %r228;
	cvt.f64.f32 	%fd9, %f412;
	cvt.f64.f32 	%fd10, %f411;
	add.u64 	%rd301, %SP, 0;
	add.u64 	%rd302, %SPL, 0;
	st.local.f64 	[%rd302], %fd9;
	st.local.f64 	[%rd302+8], %fd10;
	mov.u64 	%rd303, $str$15;
	cvta.global.u64 	%rd304, %rd303;
	{ // callseq 85, 0
	.param .b64 param0;
	st.param.b64 	[param0], %rd304;
	.param .b64 param1;
	st.param.b64 	[param1], %rd301;
	.param .b32 retval0;
	call.uni (retval0), 
	vprintf, 
	(
	param0, 
	param1
	);
	ld.param.b32 	%r229, [retval0];
	} // callseq 85
$L__BB4_133:
	ret;
$L__BB4_134:
	{ // callseq 75, 0
	.param .b64 param0;
	st.param.b64 	[param0], %rd316;
	call.uni 
	free, 
	(
	param0
	);
	} // callseq 75
	add.u64 	%rd243, %SP, 0;
	add.u64 	%rd244, %SPL, 0;
	st.local.u32 	[%rd244], %r1;
	mov.u64 	%rd245, $str$9;
	cvta.global.u64 	%rd246, %rd245;
	{ // callseq 76, 0
	.param .b64 param0;
	st.param.b64 	[param0], %rd246;
	.param .b64 param1;
	st.param.b64 	[param1], %rd243;
	.param .b32 retval0;
	call.uni (retval0), 
	vprintf, 
	(
	param0, 
	param1
	);
	ld.param.b32 	%r211, [retval0];
	} // callseq 76
	bra.uni 	$L__BB4_133;

}


// ===== COMPILED SASS (sm_100) =====

	.target	sm_100

	.elftype	@"ET_EXEC"


//--------------------- .note.nv.tkinfo           --------------------------
	.section	.note.nv.tkinfo,"",@"SHT_NOTE"
	.sectionflags	@"SHF_NOTE_NV_TKINFO"
	.tkinfo
        /*0018*/ 	.word	0x00000002
        /*0030*/ 	.string	""
        /*0030*/ 	.string	"ptxas"
        /*0030*/ 	.string	"Cuda compilation tools, release 13.0, V13.0.88"
        /*0030*/ 	.string	"Build cuda_13.0.r13.0/compiler.36424714_0"
        /*0030*/ 	.string	"-arch sm_100 -m 64 "



//--------------------- .note.nv.cuinfo           --------------------------
	.section	.note.nv.cuinfo,"",@"SHT_NOTE"
	.sectionflags	@"SHF_NOTE_NV_CUINFO"
        /*0018*/ 	.short	0x0002
        /*001a*/ 	.short	0x0064
        /*001c*/ 	.short	0x0082
	.zero		2


//--------------------- .nv.info                  --------------------------
	.section	.nv.info,"",@"SHT_CUDA_INFO"
	.align	4


	//----- nvinfo : EIATTR_REGCOUNT
	.align		4
        /*0000*/ 	.byte	0x04, 0x2f
        /*0002*/ 	.short	(.L_25 - .L_24)
	.align		4
.L_24:
        /*0004*/ 	.word	index@(_Z9grid_initP4gridj)
        /*0008*/ 	.word	0x0000001c


	//----- nvinfo : EIATTR_FRAME_SIZE
	.align		4
.L_25:
        /*000c*/ 	.byte	0x04, 0x11
        /*000e*/ 	.short	(.L_27 - .L_26)
	.align		4
.L_26:
        /*0010*/ 	.word	index@(_Z9grid_initP4gridj)
        /*0014*/ 	.word	0x00000008


	//----- nvinfo : EIATTR_REGCOUNT
	.align		4
.L_27:
        /*0018*/ 	.byte	0x04, 0x2f
        /*001a*/ 	.short	(.L_29 - .L_28)
	.align		4
.L_28:
        /*001c*/ 	.word	index@(_Z20random_waypoint_initP17curandStateXORWOWP22random_waypoint_configP20random_waypoint_nodeP4gridj)
        /*0020*/ 	.word	0x00000026


	//----- nvinfo : EIATTR_FRAME_SIZE
	.align		4
.L_29:
        /*0024*/ 	.byte	0x04, 0x11
        /*0026*/ 	.short	(.L_31 - .L_30)
	.align		4
.L_30:
        /*0028*/ 	.word	index@($__internal_4_$__cuda_sm3x_div_rn_noftz_f32_slowpath)
        /*002c*/ 	.word	0x00000018


	//----- nvinfo : EIATTR_FRAME_SIZE
	.align		4
.L_31:
        /*0030*/ 	.byte	0x04, 0x11
        /*0032*/ 	.short	(.L_33 - .L_32)
	.align		4
.L_32:
        /*0034*/ 	.word	index@(_Z20random_waypoint_initP17curandStateXORWOWP22random_waypoint_configP20random_waypoint_nodeP4gridj)
        /*0038*/ 	.word	0x00000018


	//----- nvinfo : EIATTR_REGCOUNT
	.align		4
.L_33:
        /*003c*/ 	.byte	0x04, 0x2f
        /*003e*/ 	.short	(.L_35 - .L_34)
	.align		4
.L_34:
        /*0040*/ 	.word	index@(_Z20random_waypoint_stepP17curandStateXORWOWP22random_waypoint_configP20random_waypoint_nodeP4gridj)
        /*0044*/ 	.word	0x00000027


	//----- nvinfo : EIATTR_FRAME_SIZE
	.align		4
.L_35:
        /*0048*/ 	.byte	0x04, 0x11
        /*004a*/ 	.short	(.L_37 - .L_36)
	.align		4
.L_36:
        /*004c*/ 	.word	index@($__internal_3_$__cuda_sm3x_div_rn_noftz_f32_slowpath)
        /*0050*/ 	.word	0x00000020


	//----- nvinfo : EIATTR_FRAME_SIZE
	.align		4
.L_37:
        /*0054*/ 	.byte	0x04, 0x11
        /*0056*/ 	.short	(.L_39 - .L_38)
	.align		4
.L_38:
        /*0058*/ 	.word	index@($__internal_2_$__cuda_sm20_sqrt_rn_f32_slowpath)
        /*005c*/ 	.word	0x00000020


	//----- nvinfo : EIATTR_FRAME_SIZE
	.align		4
.L_39:
        /*0060*/ 	.byte	0x04, 0x11
        /*0062*/ 	.short	(.L_41 - .L_40)
	.align		4
.L_40:
        /*0064*/ 	.word	index@(_Z20random_waypoint_stepP17curandStateXORWOWP22random_waypoint_configP20random_waypoint_nodeP4gridj)
        /*0068*/ 	.word	0x00000020


	//----- nvinfo : EIATTR_REGCOUNT
	.align		4
.L_41:
        /*006c*/ 	.byte	0x04, 0x2f
        /*006e*/ 	.short	(.L_43 - .L_42)
	.align		4
.L_42:
        /*0070*/ 	.word	index@(_Z21random_direction_initP17curandStateXORWOWP22random_waypoint_configP21random_direction_nodeP4gridj)
        /*0074*/ 	.word	0x00000022


	//----- nvinfo : EIATTR_FRAME_SIZE
	.align		4
.L_43:
        /*0078*/ 	.byte	0x04, 0x11
        /*007a*/ 	.short	(.L_45 - .L_44)
	.align		4
.L_44:
        /*007c*/ 	.word	index@($__internal_1_$__cuda_sm3x_div_rn_noftz_f32_slowpath)
        /*0080*/ 	.word	0x00000000


	//----- nvinfo : EIATTR_FRAME_SIZE
	.align		4
.L_45:
        /*0084*/ 	.byte	0x04, 0x11
        /*0086*/ 	.short	(.L_47 - .L_46)
	.align		4
.L_46:
        /*0088*/ 	.word	index@(_Z21random_direction_initP17curandStateXORWOWP22random_waypoint_configP21random_direction_nodeP4gridj)
        /*008c*/ 	.word	0x00000000


	//----- nvinfo : EIATTR_REGCOUNT
	.align		4
.L_47:
        /*0090*/ 	.byte	0x04, 0x2f
        /*0092*/ 	.short	(.L_49 - .L_48)
	.align		4
.L_48:
        /*0094*/ 	.word	index@(_Z21random_direction_stepP17curandStateXORWOWP22random_waypoint_configP21random_direction_nodeP4gridj)
        /*0098*/ 	.word	0x00000032


	//----- nvinfo : EIATTR_FRAME_SIZE
	.align		4
.L_49:
        /*009c*/ 	.byte	0x04, 0x11
        /*009e*/ 	.short	(.L_51 - .L_50)
	.align		4
.L_50:
        /*00a0*/ 	.word	index@($__internal_0_$__cuda_sm3x_div_rn_noftz_f32_slowpath)
        /*00a4*/ 	.word	0x00000050


	//----- nvinfo : EIATTR_FRAME_SIZE
	.align		4
.L_51:
        /*00a8*/ 	.byte	0x04, 0x11
        /*00aa*/ 	.short	(.L_53 - .L_52)
	.align		4
.L_52:
        /*00ac*/ 	.word	index@(_Z21random_direction_stepP17curandStateXORWOWP22random_waypoint_configP21random_direction_nodeP4gridj)
        /*00b0*/ 	.word	0x00000050


	//----- nvinfo : EIATTR_MIN_STACK_SIZE
	.align		4
.L_53:
        /*00b4*/ 	.byte	0x04, 0x12
        /*00b6*/ 	.short	(.L_55 - .L_54)
	.align		4
.L_54:
        /*00b8*/ 	.word	index@(_Z21random_direction_stepP17curandStateXORWOWP22random_waypoint_configP21random_direction_nodeP4gridj)
        /*00bc*/ 	.word	0x00000050


	//----- nvinfo : EIATTR_MIN_STACK_SIZE
	.align		4
.L_55:
        /*00c0*/ 	.byte	0x04, 0x12
        /*00c2*/ 	.short	(.L_57 - .L_56)
	.align		4
.L_56:
        /*00c4*/ 	.word	index@(_Z21random_direction_initP17curandStateXORWOWP22random_waypoint_configP21random_direction_nodeP4gridj)
        /*00c8*/ 	.word	0x00000000


	//----- nvinfo : EIATTR_MIN_STACK_SIZE
	.align		4
.L_57:
        /*00cc*/ 	.byte	0x04, 0x12
        /*00ce*/ 	.short	(.L_59 - .L_58)
	.align		4
.L_58:
        /*00d0*/ 	.word	index@(_Z20random_waypoint_stepP17curandStateXORWOWP22random_waypoint_configP20random_waypoint_nodeP4gridj)
        /*00d4*/ 	.word	0x00000020


	//----- nvinfo : EIATTR_MIN_STACK_SIZE
	.align		4
.L_59:
        /*00d8*/ 	.byte	0x04, 0x12
        /*00da*/ 	.short	(.L_61 - .L_60)
	.align		4
.L_60:
        /*00dc*/ 	.word	index@(_Z20random_waypoint_initP17curandStateXORWOWP22random_waypoint_configP20random_waypoint_nodeP4gridj)
        /*00e0*/ 	.word	0x00000018


	//----- nvinfo : EIATTR_MIN_STACK_SIZE
	.align		4
.L_61:
        /*00e4*/ 	.byte	0x04, 0x12
        /*00e6*/ 	.short	(.L_63 - .L_62)
	.align		4
.L_62:
        /*00e8*/ 	.word	index@(_Z9grid_initP4gridj)
        /*00ec*/ 	.word	0x00000008
.L_63:


//--------------------- .nv.compat                --------------------------
	.section	.nv.compat,"",@"SHT_CUDA_COMPAT_INFO"
	.align	4
        /*0000*/ 	.byte	0x02, 0x09, 0x00, 0x00, 0x02, 0x02, 0x01, 0x00, 0x02, 0x05, 0x05, 0x00, 0x03, 0x07, 0x01, 0x01
        /*0010*/ 	.byte	0x02, 0x03, 0x00, 0x00, 0x02, 0x06, 0x01, 0x00, 0x04, 0x0b, 0x08, 0x00, 0x01, 0x00, 0x00, 0x00
        /*0020*/ 	.byte	0x00, 0x00, 0x00, 0x00


//--------------------- .nv.info._Z21random_direction_stepP17curandStateXORWOWP22random_waypoint_configP21random_direction_nodeP4gridj --------------------------
	.section	.nv.info._Z21random_direction_stepP17curandStateXORWOWP22random_waypoint_configP21random_direction_nodeP4gridj,"",@"SHT_CUDA_INFO"
	.sectionflags	@""
	.align	4


	//----- nvinfo : EIATTR_CUDA_API_VERSION
	.align		4
        /*0000*/ 	.byte	0x04, 0x37
        /*0002*/ 	.short	(.L_65 - .L_64)
.L_64:
        /*0004*/ 	.word	0x00000082


	//----- nvinfo : EIATTR_KPARAM_INFO
	.align		4
.L_65:
        /*0008*/ 	.byte	0x04, 0x17
        /*000a*/ 	.short	(.L_67 - .L_66)
.L_66:
        /*000c*/ 	.word	0x00000000
        /*0010*/ 	.short	0x0004
        /*0012*/ 	.short	0x0020
        /*0014*/ 	.byte	0x00, 0xf0, 0x11, 0x00


	//----- nvinfo : EIATTR_KPARAM_INFO
	.align		4
.L_67:
        /*0018*/ 	.byte	0x04, 0x17
        /*001a*/ 	.short	(.L_69 - .L_68)
.L_68:
        /*001c*/ 	.word	0x00000000
        /*0020*/ 	.short	0x0003
        /*0022*/ 	.short	0x0018
        /*0024*/ 	.byte	0x00, 0xf5, 0x21, 0x00


	//----- nvinfo : EIATTR_KPARAM_INFO
	.align		4
.L_69:
        /*0028*/ 	.byte	0x04, 0x17
        /*002a*/ 	.short	(.L_71 - .L_70)
.L_70:
        /*002c*/ 	.word	0x00000000
        /*0030*/ 	.short	0x0002
        /*0032*/ 	.short	0x0010
        /*0034*/ 	.byte	0x00, 0xf5, 0x21, 0x00


	//----- nvinfo : EIATTR_KPARAM_INFO
	.align		4
.L_71:
        /*0038*/ 	.byte	0x04, 0x17
        /*003a*/ 	.short	(.L_73 - .L_72)
.L_72:
        /*003c*/ 	.word	0x00000000
        /*0040*/ 	.short	0x0001
        /*0042*/ 	.short	0x0008
        /*0044*/ 	.byte	0x00, 0xf5, 0x21, 0x00


	//----- nvinfo : EIATTR_KPARAM_INFO
	.align		4
.L_73:
        /*0048*/ 	.byte	0x04, 0x17
        /*004a*/ 	.short	(.L_75 - .L_74)
.L_74:
        /*004c*/ 	.word	0x00000000
        /*0050*/ 	.short	0x0000
        /*0052*/ 	.short	0x0000
        /*0054*/ 	.byte	0x00, 0xf5, 0x21, 0x00


	//----- nvinfo : EIATTR_SPARSE_MMA_MASK
	.align		4
.L_75:
        /*0058*/ 	.byte	0x03, 0x50
        /*005a*/ 	.short	0x0000


	//----- nvinfo : EIATTR_MAXREG_COUNT
	.align		4
        /*005c*/ 	.byte	0x03, 0x1b
        /*005e*/ 	.short	0x00ff


	//----- nvinfo : EIATTR_NUM_BARRIERS
	.align		4
        /*0060*/ 	.byte	0x02, 0x4c
        /*0062*/ 	.byte	0x01
	.zero		1


	//----- nvinfo : EIATTR_EXTERNS
	.align		4
        /*0064*/ 	.byte	0x04, 0x0f
        /*0066*/ 	.short	(.L_77 - .L_76)


	//   ....[0]....
	.align		4
.L_76:
        /*0068*/ 	.word	index@(malloc)


	//   ....[1]....
	.align		4
        /*006c*/ 	.word	index@(vprintf)


	//   ....[2]....
	.align		4
        /*0070*/ 	.word	index@(free)


	//----- nvinfo : EIATTR_MERCURY_ISA_VERSION
	.align		4
.L_77:
        /*0074*/ 	.byte	0x03, 0x5f
        /*0076*/ 	.short	0x0101


	//----- nvinfo : EIATTR_VRC_CTA_INIT_COUNT
	.align		4
        /*0078*/ 	.byte	0x02, 0x4a
	.zero		1
	.zero		1


	//----- nvinfo : EIATTR_SYSCALL_OFFSETS
	.align		4
        /*007c*/ 	.byte	0x04, 0x46
        /*007e*/ 	.short	(.L_79 - .L_78)


	//   ....[0]....
.L_78:
        /*0080*/ 	.word	0x00000130


	//   ....[1]....
        /*0084*/ 	.word	0x000001e0


	//   ....[2]....
        /*0088*/ 	.word	0x00000370


	//   ....[3]....
        /*008c*/ 	.word	0x000004d0


	//   ....[4]....
        /*0090*/ 	.word	0x00001420


	//   ....[5]....
        /*0094*/ 	.word	0x00003e60


	//   ....[6]....
        /*0098*/ 	.word	0x00003f10


	//   ....[7]....
        /*009c*/ 	.word	0x00003f90


	//   ....[8]....
        /*00a0*/ 	.word	0x00005720


	//   ....[9]....
        /*00a4*/ 	.word	0x00005b00


	//   ....[10]....
        /*00a8*/ 	.word	0x00006210


	//   ....[11]....
        /*00ac*/ 	.word	0x00006820


	//   ....[12]....
        /*00b0*/ 	.word	0x00006f40


	//   ....[13]....
        /*00b4*/ 	.word	0x00007490


	//   ....[14]....
        /*00b8*/ 	.word	0x00007580


	//   ....[15]....
        /*00bc*/ 	.word	0x00007c40


	//   ....[16]....
        /*00c0*/ 	.word	0x000081d0


	//   ....[17]....
        /*00c4*/ 	.word	0x00008220


	//   ....[18]....
        /*00c8*/ 	.word	0x000082c0


	//----- nvinfo : EIATTR_EXIT_INSTR_OFFSETS
	.align		4
.L_79:
        /*00cc*/ 	.byte	0x04, 0x1c
        /*00ce*/ 	.short	(.L_81 - .L_80)


	//   ....[0]....
.L_80:
        /*00d0*/ 	.word	0x00000210


	//   ....[1]....
        /*00d4*/ 	.word	0x00000440


	//   ....[2]....
        /*00d8*/ 	.word	0x000008b0


	//   ....[3]....
        /*00dc*/ 	.word	0x000080a0


	//   ....[4]....
        /*00e0*/ 	.word	0x000081e0


	//   ....[5]....
        /*00e4*/ 	.word	0x000082d0


	//----- nvinfo : EIATTR_CRS_STACK_SIZE
	.align		4
.L_81:
        /*00e8*/ 	.byte	0x04, 0x1e
        /*00ea*/ 	.short	(.L_83 - .L_82)
.L_82:
        /*00ec*/ 	.word	0x00000000


	//----- nvinfo : EIATTR_CBANK_PARAM_SIZE
	.align		4
.L_83:
        /*00f0*/ 	.byte	0x03, 0x19
        /*00f2*/ 	.short	0x0024


	//----- nvinfo : EIATTR_PARAM_CBANK
	.align		4
        /*00f4*/ 	.byte	0x04, 0x0a
        /*00f6*/ 	.short	(.L_85 - .L_84)
	.align		4
.L_84:
        /*00f8*/ 	.word	index@(.nv.constant0._Z21random_direction_stepP17curandStateXORWOWP22random_waypoint_configP21random_direction_nodeP4gridj)
        /*00fc*/ 	.short	0x0380
        /*00fe*/ 	.short	0x0024


	//----- nvinfo : EIATTR_SW_WAR
	.align		4
.L_85:
        /*0100*/ 	.byte	0x04, 0x36
        /*0102*/ 	.short	(.L_87 - .L_86)
.L_86:
        /*0104*/ 	.word	0x00000008
.L_87:


//--------------------- .nv.info._Z21random_direction_initP17curandStateXORWOWP22random_waypoint_configP21random_direction_nodeP4gridj --------------------------
	.section	.nv.info._Z21random_direction_initP17curandStateXORWOWP22random_waypoint_configP21random_direction_nodeP4gridj,"",@"SHT_CUDA_INFO"
	.sectionflags	@""
	.align	4


	//----- nvinfo : EIATTR_CUDA_API_VERSION
	.align		4
        /*0000*/ 	.byte	0x04, 0x37
        /*0002*/ 	.short	(.L_89 - .L_88)
.L_88:
        /*0004*/ 	.word	0x00000082


	//----- nvinfo : EIATTR_KPARAM_INFO
	.align		4
.L_89:
        /*0008*/ 	.byte	0x04, 0x17
        /*000a*/ 	.short	(.L_91 - .L_90)
.L_90:
        /*000c*/ 	.word	0x00000000
        /*0010*/ 	.short	0x0004
        /*0012*/ 	.short	0x0020
        /*0014*/ 	.byte	0x00, 0xf0, 0x11, 0x00


	//----- nvinfo : EIATTR_KPARAM_INFO
	.align		4
.L_91:
        /*0018*/ 	.byte	0x04, 0x17
        /*001a*/ 	.short	(.L_93 - .L_92)
.L_92:
        /*001c*/ 	.word	0x00000000
        /*0020*/ 	.short	0x0003
        /*0022*/ 	.short	0x0018
        /*0024*/ 	.byte	0x00, 0xf5, 0x21, 0x00


	//----- nvinfo : EIATTR_KPARAM_INFO
	.align		4
.L_93:
        /*0028*/ 	.byte	0x04, 0x17
        /*002a*/ 	.short	(.L_95 - .L_94)
.L_94:
        /*002c*/ 	.word	0x00000000
        /*0030*/ 	.short	0x0002
        /*0032*/ 	.short	0x0010
        /*0034*/ 	.byte	0x00, 0xf5, 0x21, 0x00


	//----- nvinfo : EIATTR_KPARAM_INFO
	.align		4
.L_95:
        /*0038*/ 	.byte	0x04, 0x17
        /*003a*/ 	.short	(.L_97 - .L_96)
.L_96:
        /*003c*/ 	.word	0x00000000
        /*0040*/ 	.short	0x0001
        /*0042*/ 	.short	0x0008
        /*0044*/ 	.byte	0x00, 0xf5, 0x21, 0x00


	//----- nvinfo : EIATTR_KPARAM_INFO
	.align		4
.L_97:
        /*0048*/ 	.byte	0x04, 0x17
        /*004a*/ 	.short	(.L_99 - .L_98)
.L_98:
        /*004c*/ 	.word	0x00000000
        /*0050*/ 	.short	0x0000
        /*0052*/ 	.short	0x0000
        /*0054*/ 	.byte	0x00, 0xf5, 0x21, 0x00


	//----- nvinfo : EIATTR_SPARSE_MMA_MASK
	.align		4
.L_99:
        /*0058*/ 	.byte	0x03, 0x50
        /*005a*/ 	.short	0x0000


	//----- nvinfo : EIATTR_MAXREG_COUNT
	.align		4
        /*005c*/ 	.byte	0x03, 0x1b
        /*005e*/ 	.short	0x00ff


	//----- nvinfo : EIATTR_EXTERNS
	.align		4
        /*0060*/ 	.byte	0x04, 0x0f
        /*0062*/ 	.short	(.L_101 - .L_100)


	//   ....[0]....
	.align		4
.L_100:
        /*0064*/ 	.word	index@(malloc)


	//   ....[1]....
	.align		4
        /*0068*/ 	.word	index@(vprintf)


	//   ....[2]....
	.align		4
        /*006c*/ 	.word	index@(free)


	//----- nvinfo : EIATTR_MERCURY_ISA_VERSION
	.align		4
.L_101:
        /*0070*/ 	.byte	0x03, 0x5f
        /*0072*/ 	.short	0x0101


	//----- nvinfo : EIATTR_VRC_CTA_INIT_COUNT
	.align		4
        /*0074*/ 	.byte	0x02, 0x4a
	.zero		1
	.zero		1


	//----- nvinfo : EIATTR_SYSCALL_OFFSETS
	.align		4
        /*0078*/ 	.byte	0x04, 0x46
        /*007a*/ 	.short	(.L_103 - .L_102)


	//   ....[0]....
.L_102:
        /*007c*/ 	.word	0x000017b0


	//   ....[1]....
        /*0080*/ 	.word	0x00001880


	//   ....[2]....
        /*0084*/ 	.word	0x00001e10


	//----- nvinfo : EIATTR_EXIT_INSTR_OFFSETS
	.align		4
.L_103:
        /*0088*/ 	.byte	0x04, 0x1c
        /*008a*/ 	.short	(.L_105 - .L_104)


	//   ....[0]....
.L_104:
        /*008c*/ 	.word	0x00000070


	//   ....[1]....
        /*0090*/ 	.word	0x000017c0


	//   ....[2]....
        /*0094*/ 	.word	0x00001820


	//   ....[3]....
        /*0098*/ 	.word	0x00001ff0


	//   ....[4]....
        /*009c*/ 	.word	0x00002160


	//----- nvinfo : EIATTR_CRS_STACK_SIZE
	.align		4
.L_105:
        /*00a0*/ 	.byte	0x04, 0x1e
        /*00a2*/ 	.short	(.L_107 - .L_106)
.L_106:
        /*00a4*/ 	.word	0x00000000


	//----- nvinfo : EIATTR_CBANK_PARAM_SIZE
	.align		4
.L_107:
        /*00a8*/ 	.byte	0x03, 0x19
        /*00aa*/ 	.short	0x0024


	//----- nvinfo : EIATTR_PARAM_CBANK
	.align		4
        /*00ac*/ 	.byte	0x04, 0x0a
        /*00ae*/ 	.short	(.L_109 - .L_108)
	.align		4
.L_108:
        /*00b0*/ 	.word	index@(.nv.constant0._Z21random_direction_initP17curandStateXORWOWP22random_waypoint_configP21random_direction_nodeP4gridj)
        /*00b4*/ 	.short	0x0380
        /*00b6*/ 	.short	0x0024


	//----- nvinfo : EIATTR_SW_WAR
	.align		4
.L_109:
        /*00b8*/ 	.byte	0x04, 0x36
        /*00ba*/ 	.short	(.L_111 - .L_110)
.L_110:
        /*00bc*/ 	.word	0x00000008
.L_111:


//--------------------- .nv.info._Z20random_waypoint_stepP17curandStateXORWOWP22random_waypoint_configP20random_waypoint_nodeP4gridj --------------------------
	.section	.nv.info._Z20random_waypoint_stepP17curandStateXORWOWP22random_waypoint_configP20random_waypoint_nodeP4gridj,"",@"SHT_CUDA_INFO"
	.sectionflags	@""
	.align	4


	//----- nvinfo : EIATTR_CUDA_API_VERSION
	.align		4
        /*0000*/ 	.byte	0x04, 0x37
        /*0002*/ 	.short	(.L_113 - .L_112)
.L_112:
        /*0004*/ 	.word	0x00000082


	//----- nvinfo : EIATTR_KPARAM_INFO
	.align		4
.L_113:
        /*0008*/ 	.byte	0x04, 0x17
        /*000a*/ 	.short	(.L_115 - .L_114)
.L_114:
        /*000c*/ 	.word	0x00000000
        /*0010*/ 	.short	0x0004
        /*0012*/ 	.short	0x0020
        /*0014*/ 	.byte	0x00, 0xf0, 0x11, 0x00


	//----- nvinfo : EIATTR_KPARAM_INFO
	.align		4
.L_115:
        /*0018*/ 	.byte	0x04, 0x17
        /*001a*/ 	.short	(.L_117 - .L_116)
.L_116:
        /*001c*/ 	.word	0x00000000
        /*0020*/ 	.short	0x0003
        /*0022*/ 	.short	0x0018
        /*0024*/ 	.byte	0x00, 0xf5, 0x21, 0x00


	//----- nvinfo : EIATTR_KPARAM_INFO
	.align		4
.L_117:
        /*0028*/ 	.byte	0x04, 0x17
        /*002a*/ 	.short	(.L_119 - .L_118)
.L_118:
        /*002c*/ 	.word	0x00000000
        /*0030*/ 	.short	0x0002
        /*0032*/ 	.short	0x0010
        /*0034*/ 	.byte	0x00, 0xf5, 0x21, 0x00


	//----- nvinfo : EIATTR_KPARAM_INFO
	.align		4
.L_119:
        /*0038*/ 	.byte	0x04, 0x17
        /*003a*/ 	.short	(.L_121 - .L_120)
.L_120:
        /*003c*/ 	.word	0x00000000
        /*0040*/ 	.short	0x0001
        /*0042*/ 	.short	0x0008
        /*0044*/ 	.byte	0x00, 0xf5, 0x21, 0x00


	//----- nvinfo : EIATTR_KPARAM_INFO
	.align		4
.L_121:
        /*0048*/ 	.byte	0x04, 0x17
        /*004a*/ 	.short	(.L_123 - .L_122)
.L_122:
        /*004c*/ 	.word	0x00000000
        /*0050*/ 	.short	0x0000
        /*0052*/ 	.short	0x0000
        /*0054*/ 	.byte	0x00, 0xf5, 0x21, 0x00


	//----- nvinfo : EIATTR_SPARSE_MMA_MASK
	.align		4
.L_123:
        /*0058*/ 	.byte	0x03, 0x50
        /*005a*/ 	.short	0x0000


	//----- nvinfo : EIATTR_MAXREG_COUNT
	.align		4
        /*005c*/ 	.byte	0x03, 0x1b
        /*005e*/ 	.short	0x00ff


	//----- nvinfo : EIATTR_EXTERNS
	.align		4
        /*0060*/ 	.byte	0x04, 0x0f
        /*0062*/ 	.short	(.L_125 - .L_124)


	//   ....[0]....
	.align		4
.L_124:
        /*0064*/ 	.word	index@(malloc)


	//   ....[1]....
	.align		4
        /*0068*/ 	.word	index@(vprintf)


	//   ....[2]....
	.align		4
        /*006c*/ 	.word	index@(free)


	//----- nvinfo : EIATTR_MERCURY_ISA_VERSION
	.align		4
.L_125:
        /*0070*/ 	.byte	0x03, 0x5f
        /*0072*/ 	.short	0x0101


	//----- nvinfo : EIATTR_VRC_CTA_INIT_COUNT
	.align		4
        /*0074*/ 	.byte	0x02, 0x4a
	.zero		1
	.zero		1


	//----- nvinfo : EIATTR_SYSCALL_OFFSETS
	.align		4
        /*0078*/ 	.byte	0x04, 0x46
        /*007a*/ 	.short	(.L_127 - .L_126)


	//   ....[0]....
.L_126:
        /*007c*/ 	.word	0x00000bf0


	//   ....[1]....
        /*0080*/ 	.word	0x00000ca0


	//   ....[2]....
        /*0084*/ 	.word	0x00000d20


	//   ....[3]....
        /*0088*/ 	.word	0x00003360


	//   ....[4]....
        /*008c*/ 	.word	0x000036b0


	//   ....[5]....
        /*0090*/ 	.word	0x00003ca0


	//   ....[6]....
        /*0094*/ 	.word	0x00004200


	//   ....[7]....
        /*0098*/ 	.word	0x00004800


	//   ....[8]....
        /*009c*/ 	.word	0x00004c90


	//   ....[9]....
        /*00a0*/ 	.word	0x00004d60


	//   ....[10]....
        /*00a4*/ 	.word	0x000052e0


	//   ....[11]....
        /*00a8*/ 	.word	0x000056a0


	//   ....[12]....
        /*00ac*/ 	.word	0x00005740


	//----- nvinfo : EIATTR_EXIT_INSTR_OFFSETS
	.align		4
.L_127:
        /*00b0*/ 	.byte	0x04, 0x1c
        /*00b2*/ 	.short	(.L_129 - .L_128)


	//   ....[0]....
.L_128:
        /*00b4*/ 	.word	0x000000c0


	//   ....[1]....
        /*00b8*/ 	.word	0x00000160


	//   ....[2]....
        /*00bc*/ 	.word	0x000005d0


	//   ....[3]....
        /*00c0*/ 	.word	0x00000780


	//   ....[4]....
        /*00c4*/ 	.word	0x00005660


	//   ....[5]....
        /*00c8*/ 	.word	0x00005750


	//----- nvinfo : EIATTR_CRS_STACK_SIZE
	.align		4
.L_129:
        /*00cc*/ 	.byte	0x04, 0x1e
        /*00ce*/ 	.short	(.L_131 - .L_130)
.L_130:
        /*00d0*/ 	.word	0x00000000


	//----- nvinfo : EIATTR_CBANK_PARAM_SIZE
	.align		4
.L_131:
        /*00d4*/ 	.byte	0x03, 0x19
        /*00d6*/ 	.short	0x0024


	//----- nvinfo : EIATTR_PARAM_CBANK
	.align		4
        /*00d8*/ 	.byte	0x04, 0x0a
        /*00da*/ 	.short	(.L_133 - .L_132)
	.align		4
.L_132:
        /*00dc*/ 	.word	index@(.nv.constant0._Z20random_waypoint_stepP17curandStateXORWOWP22random_waypoint_configP20random_waypoint_nodeP4gridj)
        /*00e0*/ 	.short	0x0380
        /*00e2*/ 	.short	0x0024


	//----- nvinfo : EIATTR_SW_WAR
	.align		4
.L_133:
        /*00e4*/ 	.byte	0x04, 0x36
        /*00e6*/ 	.short	(.L_135 - .L_134)
.L_134:
        /*00e8*/ 	.word	0x00000008
.L_135:


//--------------------- .nv.info._Z20random_waypoint_initP17curandStateXORWOWP22random_waypoint_configP20random_waypoint_nodeP4gridj --------------------------
	.section	.nv.info._Z20random_waypoint_initP17curandStateXORWOWP22random_waypoint_configP20random_waypoint_nodeP4gridj,"",@"SHT_CUDA_INFO"
	.sectionflags	@""
	.align	4


	//----- nvinfo : EIATTR_CUDA_API_VERSION
	.align		4
        /*0000*/ 	.byte	0x04, 0x37
        /*0002*/ 	.short	(.L_137 - .L_136)
.L_136:
        /*0004*/ 	.word	0x00000082


	//----- nvinfo : EIATTR_KPARAM_INFO
	.align		4
.L_137:
        /*0008*/ 	.byte	0x04, 0x17
        /*000a*/ 	.short	(.L_139 - .L_138)
.L_138:
        /*000c*/ 	.word	0x00000000
        /*0010*/ 	.short	0x0004
        /*0012*/ 	.short	0x0020
        /*0014*/ 	.byte	0x00, 0xf0, 0x11, 0x00


	//----- nvinfo : EIATTR_KPARAM_INFO
	.align		4
.L_139:
        /*0018*/ 	.byte	0x04, 0x17
        /*001a*/ 	.short	(.L_141 - .L_140)
.L_140:
        /*001c*/ 	.word	0x00000000
        /*0020*/ 	.short	0x0003
        /*0022*/ 	.short	0x0018
        /*0024*/ 	.byte	0x00, 0xf5, 0x21, 0x00


	//----- nvinfo : EIATTR_KPARAM_INFO
	.align		4
.L_141:
        /*0028*/ 	.byte	0x04, 0x17
        /*002a*/ 	.short	(.L_143 - .L_142)
.L_142:
        /*002c*/ 	.word	0x00000000
        /*0030*/ 	.short	0x0002
        /*0032*/ 	.short	0x0010
        /*0034*/ 	.byte	0x00, 0xf5, 0x21, 0x00


	//----- nvinfo : EIATTR_KPARAM_INFO
	.align		4
.L_143:
        /*0038*/ 	.byte	0x04, 0x17
        /*003a*/ 	.short	(.L_145 - .L_144)
.L_144:
        /*003c*/ 	.word	0x00000000
        /*0040*/ 	.short	0x0001
        /*0042*/ 	.short	0x0008
        /*0044*/ 	.byte	0x00, 0xf5, 0x21, 0x00


	//----- nvinfo : EIATTR_KPARAM_INFO
	.align		4
.L_145:
        /*0048*/ 	.byte	0x04, 0x17
        /*004a*/ 	.short	(.L_147 - .L_146)
.L_146:
        /*004c*/ 	.word	0x00000000
        /*0050*/ 	.short	0x0000
        /*0052*/ 	.short	0x0000
        /*0054*/ 	.byte	0x00, 0xf5, 0x21, 0x00


	//----- nvinfo : EIATTR_SPARSE_MMA_MASK
	.align		4
.L_147:
        /*0058*/ 	.byte	0x03, 0x50
        /*005a*/ 	.short	0x0000


	//----- nvinfo : EIATTR_MAXREG_COUNT
	.align		4
        /*005c*/ 	.byte	0x03, 0x1b
        /*005e*/ 	.short	0x00ff


	//----- nvinfo : EIATTR_EXTERNS
	.align		4
        /*0060*/ 	.byte	0x04, 0x0f
        /*0062*/ 	.short	(.L_149 - .L_148)


	//   ....[0]....
	.align		4
.L_148:
        /*0064*/ 	.word	index@(malloc)


	//   ....[1]....
	.align		4
        /*0068*/ 	.word	index@(vprintf)


	//   ....[2]....
	.align		4
        /*006c*/ 	.word	index@(free)


	//----- nvinfo : EIATTR_MERCURY_ISA_VERSION
	.align		4
.L_149:
        /*0070*/ 	.byte	0x03, 0x5f
        /*0072*/ 	.short	0x0101


	//----- nvinfo : EIATTR_VRC_CTA_INIT_COUNT
	.align		4
        /*0074*/ 	.byte	0x02, 0x4a
	.zero		1
	.zero		1


	//----- nvinfo : EIATTR_SYSCALL_OFFSETS
	.align		4
        /*0078*/ 	.byte	0x04, 0x46
        /*007a*/ 	.short	(.L_151 - .L_150)


	//   ....[0]....
.L_150:
        /*007c*/ 	.word	0x00001760


	//   ....[1]....
        /*0080*/ 	.word	0x00001830


	//   ....[2]....
        /*0084*/ 	.word	0x00001db0


	//   ....[3]....
        /*0088*/ 	.word	0x00002200


	//----- nvinfo : EIATTR_EXIT_INSTR_OFFSETS
	.align		4
.L_151:
        /*008c*/ 	.byte	0x04, 0x1c
        /*008e*/ 	.short	(.L_153 - .L_152)


	//   ....[0]....
.L_152:
        /*0090*/ 	.word	0x000000c0


	//   ....[1]....
        /*0094*/ 	.word	0x00002210


	//----- nvinfo : EIATTR_CRS_STACK_SIZE
	.align		4
.L_153:
        /*0098*/ 	.byte	0x04, 0x1e
        /*009a*/ 	.short	(.L_155 - .L_154)
.L_154:
        /*009c*/ 	.word	0x00000000


	//----- nvinfo : EIATTR_CBANK_PARAM_SIZE
	.align		4
.L_155:
        /*00a0*/ 	.byte	0x03, 0x19
        /*00a2*/ 	.short	0x0024


	//----- nvinfo : EIATTR_PARAM_CBANK
	.align		4
        /*00a4*/ 	.byte	0x04, 0x0a
        /*00a6*/ 	.short	(.L_157 - .L_156)
	.align		4
.L_156:
        /*00a8*/ 	.word	index@(.nv.constant0._Z20random_waypoint_initP17curandStateXORWOWP22random_waypoint_configP20random_waypoint_nodeP4gridj)
        /*00ac*/ 	.short	0x0380
        /*00ae*/ 	.short	0x0024


	//----- nvinfo : EIATTR_SW_WAR
	.align		4
.L_157:
        /*00b0*/ 	.byte	0x04, 0x36
        /*00b2*/ 	.short	(.L_159 - .L_158)
.L_158:
        /*00b4*/ 	.word	0x00000008
.L_159:


//--------------------- .nv.info._Z9grid_initP4gridj --------------------------
	.section	.nv.info._Z9grid_initP4gridj,"",@"SHT_CUDA_INFO"
	.sectionflags	@""
	.align	4


	//----- nvinfo : EIATTR_CUDA_API_VERSION
	.align		4
        /*0000*/ 	.byte	0x04, 0x37
        /*0002*/ 	.short	(.L_161 - .L_160)
.L_160:
        /*0004*/ 	.word	0x00000082


	//----- nvinfo : EIATTR_KPARAM_INFO
	.align		4
.L_161:
        /*0008*/ 	.byte	0x04, 0x17
        /*000a*/ 	.short	(.L_163 - .L_162)
.L_162:
        /*000c*/ 	.word	0x00000000
        /*0010*/ 	.short	0x0001
        /*0012*/ 	.short	0x0008
        /*0014*/ 	.byte	0x00, 0xf0, 0x11, 0x00


	//----- nvinfo : EIATTR_KPARAM_INFO
	.align		4
.L_163:
        /*0018*/ 	.byte	0x04, 0x17
        /*001a*/ 	.short	(.L_165 - .L_164)
.L_164:
        /*001c*/ 	.word	0x00000000
        /*0020*/ 	.short	0x0000
        /*0022*/ 	.short	0x0000
        /*0024*/ 	.byte	0x00, 0xf5, 0x21, 0x00


	//----- nvinfo : EIATTR_SPARSE_MMA_MASK
	.align		4
.L_165:
        /*0028*/ 	.byte	0x03, 0x50
        /*002a*/ 	.short	0x0000


	//----- nvinfo : EIATTR_MAXREG_COUNT
	.align		4
        /*002c*/ 	.byte	0x03, 0x1b
        /*002e*/ 	.short	0x00ff


	//----- nvinfo : EIATTR_EXTERNS
	.align		4
        /*0030*/ 	.byte	0x04, 0x0f
        /*0032*/ 	.short	(.L_167 - .L_166)


	//   ....[0]....
	.align		4
.L_166:
        /*0034*/ 	.word	index@(malloc)


	//   ....[1]....
	.align		4
        /*0038*/ 	.word	index@(vprintf)


	//----- nvinfo : EIATTR_MERCURY_ISA_VERSION
	.align		4
.L_167:
        /*003c*/ 	.byte	0x03, 0x5f
        /*003e*/ 	.short	0x0101


	//----- nvinfo : EIATTR_VRC_CTA_INIT_COUNT
	.align		4
        /*0040*/ 	.byte	0x02, 0x4a
	.zero		1
	.zero		1


	//----- nvinfo : EIATTR_SYSCALL_OFFSETS
	.align		4
        /*0044*/ 	.byte	0x04, 0x46
        /*0046*/ 	.short	(.L_169 - .L_168)


	//   ....[0]....
.L_168:
        /*0048*/ 	.word	0x00000150


	//   ....[1]....
        /*004c*/ 	.word	0x00000210


	//   ....[2]....
        /*0050*/ 	.word	0x000002c0


	//   ....[3]....
        /*0054*/ 	.word	0x000003c0


	//   ....[4]....
        /*0058*/ 	.word	0x00000430


	//   ....[5]....
        /*005c*/ 	.word	0x000004e0


	//   ....[6]....
        /*0060*/ 	.word	0x00000600


	//   ....[7]....
        /*0064*/ 	.word	0x00000670


	//   ....[8]....
        /*0068*/ 	.word	0x00000720


	//   ....[9]....
        /*006c*/ 	.word	0x00000840


	//   ....[10]....
        /*0070*/ 	.word	0x000008b0


	//   ....[11]....
        /*0074*/ 	.word	0x00000960


	//   ....[12]....
        /*0078*/ 	.word	0x00000a80


	//   ....[13]....
        /*007c*/ 	.word	0x00000af0


	//   ....[14]....
        /*0080*/ 	.word	0x00000ba0


	//   ....[15]....
        /*0084*/ 	.word	0x00000cc0


	//   ....[16]....
        /*0088*/ 	.word	0x00000d30


	//   ....[17]....
        /*008c*/ 	.word	0x00000de0


	//   ....[18]....
        /*0090*/ 	.word	0x00000f00


	//   ....[19]....
        /*0094*/ 	.word	0x00000f70


	//   ....[20]....
        /*0098*/ 	.word	0x00001020


	//   ....[21]....
        /*009c*/ 	.word	0x00001140


	//   ....[22]....
        /*00a0*/ 	.word	0x000011b0


	//   ....[23]....
        /*00a4*/ 	.word	0x00001260


	//   ....[24]....
        /*00a8*/ 	.word	0x00001380


	//   ....[25]....
        /*00ac*/ 	.word	0x000013f0


	//   ....[26]....
        /*00b0*/ 	.word	0x000014a0


	//   ....[27]....
        /*00b4*/ 	.word	0x00001660


	//   ....[28]....
        /*00b8*/ 	.word	0x000016d0


	//   ....[29]....
        /*00bc*/ 	.word	0x00001780


	//   ....[30]....
        /*00c0*/ 	.word	0x00001890


	//   ....[31]....
        /*00c4*/ 	.word	0x00001900


	//   ....[32]....
        /*00c8*/ 	.word	0x000019b0


	//   ....[33]....
        /*00cc*/ 	.word	0x00001ac0


	//   ....[34]....
        /*00d0*/ 	.word	0x00001b30


	//   ....[35]....
        /*00d4*/ 	.word	0x00001be0


	//   ....[36]....
        /*00d8*/ 	.word	0x00001cf0


	//   ....[37]....
        /*00dc*/ 	.word	0x00001d60


	//   ....[38]....
        /*00e0*/ 	.word	0x00001e10


	//   ....[39]....
        /*00e4*/ 	.word	0x00001f60


	//   ....[40]....
        /*00e8*/ 	.word	0x00001fd0


	//   ....[41]....
        /*00ec*/ 	.word	0x00002080


	//   ....[42]....
        /*00f0*/ 	.word	0x00002190


	//   ....[43]....
        /*00f4*/ 	.word	0x00002200


	//   ....[44]....
        /*00f8*/ 	.word	0x000022b0


	//   ....[45]....
        /*00fc*/ 	.word	0x000023f0


	//   ....[46]....
        /*0100*/ 	.word	0x00002460


	//   ....[47]....
        /*0104*/ 	.word	0x00002510


	//----- nvinfo : EIATTR_EXIT_INSTR_OFFSETS
	.align		4
.L_169:
        /*0108*/ 	.byte	0x04, 0x1c
        /*010a*/ 	.short	(.L_171 - .L_170)


	//   ....[0]....
.L_170:
        /*010c*/ 	.word	0x000000c0


	//   ....[1]....
        /*0110*/ 	.word	0x000002e0


	//   ....[2]....
        /*0114*/ 	.word	0x000015d0


	//   ....[3]....
        /*0118*/ 	.word	0x00001ee0


	//   ....[4]....
        /*011c*/ 	.word	0x00002390


	//   ....[5]....
        /*0120*/ 	.word	0x000025c0


	//----- nvinfo : EIATTR_CRS_STACK_SIZE
	.align		4
.L_171:
        /*0124*/ 	.byte	0x04, 0x1e
        /*0126*/ 	.short	(.L_173 - .L_172)
.L_172:
        /*0128*/ 	.word	0x00000000


	//----- nvinfo : EIATTR_CBANK_PARAM_SIZE
	.align		4
.L_173:
        /*012c*/ 	.byte	0x03, 0x19
        /*012e*/ 	.short	0x000c


	//----- nvinfo : EIATTR_PARAM_CBANK
	.align		4
        /*0130*/ 	.byte	0x04, 0x0a
        /*0132*/ 	.short	(.L_175 - .L_174)
	.align		4
.L_174:
        /*0134*/ 	.word	index@(.nv.constant0._Z9grid_initP4gridj)
        /*0138*/ 	.short	0x0380
        /*013a*/ 	.short	0x000c


	//----- nvinfo : EIATTR_SW_WAR
	.align		4
.L_175:
        /*013c*/ 	.byte	0x04, 0x36
        /*013e*/ 	.short	(.L_177 - .L_176)
.L_176:
        /*0140*/ 	.word	0x00000008
.L_177:


//--------------------- .nv.callgraph             --------------------------
	.section	.nv.callgraph,"",@"SHT_CUDA_CALLGRAPH"
	.align	4
	.sectionentsize	8
	.align		4
        /*0000*/ 	.word	0x00000000
	.align		4
        /*0004*/ 	.word	0xffffffff
	.align		4
        /*0008*/ 	.word	index@(_Z21random_direction_stepP17curandStateXORWOWP22random_waypoint_configP21random_direction_nodeP4gridj)
	.align		4
        /*000c*/ 	.word	index@(free)
	.align		4
        /*0010*/ 	.word	index@(_Z21random_direction_stepP17curandStateXORWOWP22random_waypoint_configP21random_direction_nodeP4gridj)
	.align		4
        /*0014*/ 	.word	index@(malloc)
	.align		4
        /*0018*/ 	.word	index@(_Z21random_direction_stepP17curandStateXORWOWP22random_waypoint_configP21random_direction_nodeP4gridj)
	.align		4
        /*001c*/ 	.word	index@(vprintf)
	.align		4
        /*0020*/ 	.word	index@(_Z21random_direction_initP17curandStateXORWOWP22random_waypoint_configP21random_direction_nodeP4gridj)
	.align		4
        /*0024*/ 	.word	index@(free)
	.align		4
        /*0028*/ 	.word	index@(_Z21random_direction_initP17curandStateXORWOWP22random_waypoint_configP21random_direction_nodeP4gridj)
	.align		4
        /*002c*/ 	.word	index@(malloc)
	.align		4
        /*0030*/ 	.word	index@(_Z21random_direction_initP17curandStateXORWOWP22random_waypoint_configP21random_direction_nodeP4gridj)
	.align		4
        /*0034*/ 	.word	index@(vprintf)
	.align		4
        /*0038*/ 	.word	index@(_Z20random_waypoint_stepP17curandStateXORWOWP22random_waypoint_configP20random_waypoint_nodeP4gridj)
	.align		4
        /*003c*/ 	.word	index@(free)
	.align		4
        /*0040*/ 	.word	index@(_Z20random_waypoint_stepP17curandStateXORWOWP22random_waypoint_configP20random_waypoint_nodeP4gridj)
	.align		4
        /*0044*/ 	.word	index@(malloc)
	.align		4
        /*0048*/ 	.word	index@(_Z20random_waypoint_stepP17curandStateXORWOWP22random_waypoint_configP20random_waypoint_nodeP4gridj)
	.align		4
        /*004c*/ 	.word	index@(vprintf)
	.align		4
        /*0050*/ 	.word	index@(_Z20random_waypoint_initP17curandStateXORWOWP22random_waypoint_configP20random_waypoint_nodeP4gridj)
	.align		4
        /*0054*/ 	.word	index@(free)
	.align		4
        /*0058*/ 	.word	index@(_Z20random_waypoint_initP17curandStateXORWOWP22random_waypoint_configP20random_waypoint_nodeP4gridj)
	.align		4
        /*005c*/ 	.word	index@(malloc)
	.align		4
        /*0060*/ 	.word	index@(_Z20random_waypoint_initP17curandStateXORWOWP22random_waypoint_configP20random_waypoint_nodeP4gridj)
	.align		4
        /*0064*/ 	.word	index@(vprintf)
	.align		4
        /*0068*/ 	.word	index@(_Z9grid_initP4gridj)
	.align		4
        /*006c*/ 	.word	index@(malloc)
	.align		4
        /*0070*/ 	.word	index@(_Z9grid_initP4gridj)
	.align		4
        /*0074*/ 	.word	index@(vprintf)
	.align		4
        /*0078*/ 	.word	0x00000000
	.align		4
        /*007c*/ 	.word	0xfffffffe
	.align		4
        /*0080*/ 	.word	0x00000000
	.align		4
        /*0084*/ 	.word	0xfffffffd
	.align		4
        /*0088*/ 	.word	0x00000000
	.align		4
        /*008c*/ 	.word	0xfffffffc


//--------------------- .nv.constant4             --------------------------
	.section	.nv.constant4,"a",@progbits
	.align	8
	.align		8
.nv.constant4:
        /*0000*/ 	.dword	malloc
	.align		8
        /*0008*/ 	.dword	vprintf
	.align		8
        /*0010*/ 	.dword	free
	.align		8
        /*0018*/ 	.dword	precalc_xorwow_matrix
	.align		8
        /*0020*/ 	.dword	precalc_xorwow_offset_matrix
	.align		8
        /*0028*/ 	.dword	mrg32k3aM1
	.align		8
        /*0030*/ 	.dword	mrg32k3aM2
	.align		8
        /*0038*/ 	.dword	mrg32k3aM1SubSeq
	.align		8
        /*0040*/ 	.dword	mrg32k3aM2SubSeq
	.align		8
        /*0048*/ 	.dword	mrg32k3aM1Seq
	.align		8
        /*0050*/ 	.dword	mrg32k3aM2Seq
	.align		8
        /*0058*/ 	.dword	$str$2
	.align		8
        /*0060*/ 	.dword	$str$3
	.align		8
        /*0068*/ 	.dword	$str$4
	.align		8
        /*0070*/ 	.dword	$str$5
	.align		8
        /*0078*/ 	.dword	$str$6
	.align		8
        /*0080*/ 	.dword	$str$7
	.align		8
        /*0088*/ 	.dword	$str$8
	.align		8
        /*0090*/ 	.dword	$str$9
	.align		8
        /*0098*/ 	.dword	$str$10
	.align		8
        /*00a0*/ 	.dword	$str$11
	.align		8
        /*00a8*/ 	.dword	$str$12
	.align		8
        /*00b0*/ 	.dword	$str$13
	.align		8
        /*00b8*/ 	.dword	$str$14
	.align		8
        /*00c0*/ 	.dword	$str$15
	.align		8
        /*00c8*/ 	.dword	__cudart_i2opi_f


//--------------------- .nv.constant3             --------------------------
	.section	.nv.constant3,"a",@progbits
	.align	8
.nv.constant3:
	.type		__cr_lgamma_table,@object
	.size		__cr_lgamma_table,(.L_8 - __cr_lgamma_table)
__cr_lgamma_table:
        /*0000*/ 	.byte	0x00, 0x00, 0x00, 0x00, 0x00, 0x00, 0x00, 0x00, 0x00, 0x00, 0x00, 0x00, 0x00, 0x00, 0x00, 0x00
        /*0010*/ 	.byte	0xef, 0x39, 0xfa, 0xfe, 0x42, 0x2e, 0xe6, 0x3f, 0x02, 0x20, 0x2a, 0xfa, 0x0b, 0xab, 0xfc, 0x3f
        /*0020*/ 	.byte	0xf9, 0x2c, 0x92, 0x7c, 0xa7, 0x6c, 0x09, 0x40, 0xc9, 0x79, 0x44, 0x3c, 0x64, 0x26, 0x13, 0x40
        /*0030*/ 	.byte	0xca, 0x01, 0xcf, 0x3a, 0x27, 0x51, 0x1a, 0x40, 0x30, 0xcc, 0x2d, 0xf3, 0xe1, 0x0c, 0x21, 0x40
        /*0040*/ 	.byte	0x0d, 0xb7, 0xfc, 0x82, 0x8e, 0x35, 0x25, 0x40
.L_8:


//--------------------- .text._Z21random_direction_stepP17curandStateXORWOWP22random_waypoint_configP21random_direction_nodeP4gridj --------------------------
	.section	.text._Z21random_direction_stepP17curandStateXORWOWP22random_waypoint_configP21random_direction_nodeP4gridj,"ax",@progbits
	.align	128
        .global         _Z21random_direction_stepP17curandStateXORWOWP22random_waypoint_configP21random_direction_nodeP4gridj
        .type           _Z21random_direction_stepP17curandStateXORWOWP22random_waypoint_configP21random_direction_nodeP4gridj,@function
        .size           _Z21random_direction_stepP17curandStateXORWOWP22random_waypoint_configP21random_direction_nodeP4gridj,(.L_x_542 - _Z21random_direction_stepP17curandStateXORWOWP22random_waypoint_configP21random_direction_nodeP4gridj)
        .other          _Z21random_direction_stepP17curandStateXORWOWP22random_waypoint_configP21random_direction_nodeP4gridj,@"STO_CUDA_ENTRY STV_DEFAULT"
_Z21random_direction_stepP17curandStateXORWOWP22random_waypoint_configP21random_direction_nodeP4gridj:
.text._Z21random_direction_stepP17curandStateXORWOWP22random_waypoint_configP21random_direction_nodeP4gridj:
[----:B------:R-:W0:Y:S01]  /*0000*/  LDC R1, c[0x0][0x37c] ;  /* 0x0000df00ff017b82 */ /* 0x000e220000000800 */
[----:B------:R-:W1:Y:S01]  /*0010*/  S2R R16, SR_TID.X ;  /* 0x0000000000107919 */ /* 0x000e620000002100 */
[----:B------:R-:W2:Y:S06]  /*0020*/  LDCU UR5, c[0x0][0x2fc] ;  /* 0x00005f80ff0577ac */ /* 0x000eac0008000800 */
[----:B------:R-:W3:Y:S01]  /*0030*/  LDC R22, c[0x0][0x360] ;  /* 0x0000d800ff167b82 */ /* 0x000ee20000000800 */
[----:B0-----:R-:W-:Y:S01]  /*0040*/  VIADD R1, R1, 0xffffffb0 ;  /* 0xffffffb001017836 */ /* 0x001fe20000000000 */
[----:B------:R-:W3:Y:S01]  /*0050*/  S2R R23, SR_CTAID.X ;  /* 0x0000000000177919 */ /* 0x000ee20000002500 */
[----:B------:R-:W0:Y:S01]  /*0060*/  LDCU UR4, c[0x0][0x2f8] ;  /* 0x00005f00ff0477ac */ /* 0x000e220008000800 */
[----:B------:R-:W-:Y:S01]  /*0070*/  MOV R19, 0x8 ;  /* 0x0000000800137802 */ /* 0x000fe20000000f00 */
[----:B------:R-:W4:Y:S03]  /*0080*/  LDCU.64 UR6, c[0x4][0x98] ;  /* 0x01001300ff0677ac */ /* 0x000f260008000a00 */
[----:B------:R0:W3:Y:S02]  /*0090*/  LDC.64 R8, c[0x4][R19] ;  /* 0x0100000013087b82 */ /* 0x0000e40000000a00 */
[----:B0-----:R-:W-:Y:S01]  /*00a0*/  IADD3 R18, P0, PT, R1, UR4, RZ ;  /* 0x0000000401127c10 */ /* 0x001fe2000ff1e0ff */
[----:B----4-:R-:W-:-:S04]  /*00b0*/  IMAD.U32 R4, RZ, RZ, UR6 ;  /* 0x00000006ff047e24 */ /* 0x010fc8000f8e00ff */
[----:B--2---:R-:W-:Y:S02]  /*00c0*/  IMAD.X R2, RZ, RZ, UR5, P0 ;  /* 0x00000005ff027e24 */ /* 0x004fe400080e06ff */
[----:B------:R-:W-:Y:S01]  /*00d0*/  IMAD.U32 R5, RZ, RZ, UR7 ;  /* 0x00000007ff057e24 */ /* 0x000fe2000f8e00ff */
[----:B-1----:R0:W-:Y:S01]  /*00e0*/  STL [R1+0x8], R16 ;  /* 0x0000081001007387 */ /* 0x0021e20000100800 */
[----:B------:R-:W-:Y:S01]  /*00f0*/  IMAD.MOV.U32 R6, RZ, RZ, R18 ;  /* 0x000000ffff067224 */ /* 0x000fe200078e0012 */
[----:B------:R-:W-:Y:S02]  /*0100*/  MOV R7, R2 ;  /* 0x0000000200077202 */ /* 0x000fe40000000f00 */
[----:B---3--:R0:W-:Y:S05]  /*0110*/  STL.64 [R1], R22 ;  /* 0x0000001601007387 */ /* 0x0081ea0000100a00 */
[----:B------:R-:W-:-:S07]  /*0120*/  LEPC R20, `(.L_x_0) ;  /* 0x000000001014794e */ /* 0x000fce0000000000 */
[----:B0-----:R-:W-:Y:S05]  /*0130*/  CALL.ABS.NOINC R8 ;  /* 0x0000000008007343 */ /* 0x001fea0003c00000 */
.L_x_0:
[----:B------:R-:W-:Y:S01]  /*0140*/  IMAD R22, R22, R23, R16 ;  /* 0x0000001716167224 */ /* 0x000fe200078e0210 */
[----:B------:R0:W1:Y:S01]  /*0150*/  LDC.64 R8, c[0x4][R19] ;  /* 0x0100000013087b82 */ /* 0x0000620000000a00 */
[----:B------:R-:W2:Y:S01]  /*0160*/  LDCU.64 UR4, c[0x4][0xa0] ;  /* 0x01001400ff0477ac */ /* 0x000ea20008000a00 */
[----:B------:R-:W-:Y:S02]  /*0170*/  IMAD.MOV.U32 R6, RZ, RZ, R18 ;  /* 0x000000ffff067224 */ /* 0x000fe400078e0012 */
[----:B------:R0:W-:Y:S01]  /*0180*/  STL [R1], R22 ;  /* 0x0000001601007387 */ /* 0x0001e20000100800 */
[----:B------:R-:W-:-:S03]  /*0190*/  IMAD.MOV.U32 R7, RZ, RZ, R2 ;  /* 0x000000ffff077224 */ /* 0x000fc600078e0002 */
[----:B------:R-:W3:Y:S01]  /*01a0*/  LDC.64 R30, c[0x0][0x358] ;  /* 0x0000d600ff1e7b82 */ /* 0x000ee20000000a00 */
[----:B--2---:R-:W-:Y:S02]  /*01b0*/  IMAD.U32 R4, RZ, RZ, UR4 ;  /* 0x00000004ff047e24 */ /* 0x004fe4000f8e00ff */
[----:B0-----:R-:W-:-:S07]  /*01c0*/  IMAD.U32 R5, RZ, RZ, UR5 ;  /* 0x00000005ff057e24 */ /* 0x001fce000f8e00ff */
[----:B------:R-:W-:-:S07]  /*01d0*/  LEPC R20, `(.L_x_1) ;  /* 0x000000001014794e */ /* 0x000fce0000000000 */
[----:B-1-3--:R-:W-:Y:S05]  /*01e0*/  CALL.ABS.NOINC R8 ;  /* 0x0000000008007343 */ /* 0x00afea0003c00000 */
.L_x_1:
[----:B------:R-:W0:Y:S02]  /*01f0*/  LDCU UR4, c[0x0][0x3a0] ;  /* 0x00007400ff0477ac */ /* 0x000e240008000800 */
[----:B0-----:R-:W-:-:S13]  /*0200*/  ISETP.GE.U32.AND P0, PT, R22, UR4, PT ;  /* 0x0000000416007c0c */ /* 0x001fda000bf06070 */
[----:B------:R-:W-:Y:S05]  /*0210*/  @P0 EXIT ;  /* 0x000000000000094d */ /* 0x000fea0003800000 */
[----:B------:R-:W0:Y:S01]  /*0220*/  LDC.64 R8, c[0x0][0x388] ;  /* 0x0000e200ff087b82 */ /* 0x000e220000000a00 */
[C---:B------:R-:W-:Y:S02]  /*0230*/  R2UR UR6, R30.reuse ;  /* 0x000000001e0672ca */ /* 0x040fe400000e0000 */
[C---:B------:R-:W-:Y:S02]  /*0240*/  R2UR UR7, R31.reuse ;  /* 0x000000001f0772ca */ /* 0x040fe400000e0000 */
[C---:B------:R-:W-:Y:S02]  /*0250*/  R2UR UR8, R30.reuse ;  /* 0x000000001e0872ca */ /* 0x040fe400000e0000 */
[C---:B------:R-:W-:Y:S02]  /*0260*/  R2UR UR9, R31.reuse ;  /* 0x000000001f0972ca */ /* 0x040fe400000e0000 */
[----:B------:R-:W-:Y:S02]  /*0270*/  R2UR UR10, R30 ;  /* 0x000000001e0a72ca */ /* 0x000fe400000e0000 */
[----:B------:R-:W-:-:S02]  /*0280*/  R2UR UR11, R31 ;  /* 0x000000001f0b72ca */ /* 0x000fc400000e0000 */
[----:B------:R-:W-:Y:S02]  /*0290*/  R2UR UR4, R30 ;  /* 0x000000001e0472ca */ /* 0x000fe400000e0000 */
[----:B------:R-:W-:Y:S01]  /*02a0*/  R2UR UR5, R31 ;  /* 0x000000001f0572ca */ /* 0x000fe200000e0000 */
[----:B0-----:R0:W5:Y:S04]  /*02b0*/  LDG.E R25, desc[UR6][R8.64+0x8] ;  /* 0x0000080608197981 */ /* 0x001168000c1e1900 */
[----:B------:R0:W5:Y:S04]  /*02c0*/  LDG.E R28, desc[UR8][R8.64+0xc] ;  /* 0x00000c08081c7981 */ /* 0x000168000c1e1900 */
[----:B------:R0:W5:Y:S01]  /*02d0*/  LDG.E R32, desc[UR10][R8.64+0x4] ;  /* 0x0000040a08207981 */ /* 0x000162000c1e1900 */
[----:B------:R0:W1:Y:S03]  /*02e0*/  LDC.64 R10, c[0x4][R19] ;  /* 0x01000000130a7b82 */ /* 0x0000660000000a00 */
[----:B------:R0:W-:Y:S04]  /*02f0*/  STL [R1], R22 ;  /* 0x0000001601007387 */ /* 0x0001e80000100800 */
[----:B------:R0:W5:Y:S01]  /*0300*/  LDG.E R23, desc[UR4][R8.64] ;  /* 0x0000000408177981 */ /* 0x000162000c1e1900 */
[----:B------:R-:W2:Y:S01]  /*0310*/  LDCU.64 UR4, c[0x4][0xa8] ;  /* 0x01001500ff0477ac */ /* 0x000ea20008000a00 */
[----:B------:R-:W-:-:S02]  /*0320*/  IMAD.MOV.U32 R6, RZ, RZ, R18 ;  /* 0x000000ffff067224 */ /* 0x000fc400078e0012 */
[----:B------:R-:W-:Y:S02]  /*0330*/  IMAD.MOV.U32 R7, RZ, RZ, R2 ;  /* 0x000000ffff077224 */ /* 0x000fe400078e0002 */
[----:B--2---:R-:W-:Y:S01]  /*0340*/  IMAD.U32 R4, RZ, RZ, UR4 ;  /* 0x00000004ff047e24 */ /* 0x004fe2000f8e00ff */
[----:B0-----:R-:W-:-:S07]  /*0350*/  MOV R5, UR5 ;  /* 0x0000000500057c02 */ /* 0x001fce0008000f00 */
[----:B------:R-:W-:-:S07]  /*0360*/  LEPC R20, `(.L_x_2) ;  /* 0x000000001014794e */ /* 0x000fce0000000000 */
[----:B-1---5:R-:W-:Y:S05]  /*0370*/  CALL.ABS.NOINC R10 ;  /* 0x000000000a007343 */ /* 0x022fea0003c00000 */
.L_x_2:
[----:B------:R-:W0:Y:S01]  /*0380*/  LDC.64 R16, c[0x0][0x390] ;  /* 0x0000e400ff107b82 */ /* 0x000e220000000a00 */
[----:B------:R-:W-:Y:S02]  /*0390*/  R2UR UR4, R30 ;  /* 0x000000001e0472ca */ /* 0x000fe400000e0000 */
[----:B------:R-:W-:Y:S01]  /*03a0*/  R2UR UR5, R31 ;  /* 0x000000001f0572ca */ /* 0x000fe200000e0000 */
[----:B0-----:R-:W-:-:S12]  /*03b0*/  IMAD.WIDE R16, R22, 0x18, R16 ;  /* 0x0000001816107825 */ /* 0x001fd800078e0210 */
[----:B------:R-:W2:Y:S02]  /*03c0*/  LDG.E R0, desc[UR4][R16.64+0x10] ;  /* 0x0000100410007981 */ /* 0x000ea4000c1e1900 */
[----:B--2---:R-:W-:-:S13]  /*03d0*/  ISETP.GE.AND P0, PT, R0, 0x1, PT ;  /* 0x000000010000780c */ /* 0x004fda0003f06270 */
[----:B------:R-:W-:Y:S05]  /*03e0*/  @!P0 BRA `(.L_x_3) ;  /* 0x0000000400348947 */ /* 0x000fea0003800000 */
[----:B------:R-:W-:Y:S01]  /*03f0*/  R2UR UR4, R30 ;  /* 0x000000001e0472ca */ /* 0x000fe200000e0000 */
[C---:B------:R-:W-:Y:S01]  /*0400*/  VIADD R3, R0.reuse, 0xffffffff ;  /* 0xffffffff00037836 */ /* 0x040fe20000000000 */
[----:B------:R-:W-:Y:S02]  /*0410*/  R2UR UR5, R31 ;  /* 0x000000001f0572ca */ /* 0x000fe400000e0000 */
[----:B------:R-:W-:-:S11]  /*0420*/  ISETP.NE.AND P0, PT, R0, 0x1, PT ;  /* 0x000000010000780c */ /* 0x000fd60003f05270 */
[----:B------:R0:W-:Y:S02]  /*0430*/  STG.E desc[UR4][R16.64+0x10], R3 ;  /* 0x0000100310007986 */ /* 0x0001e4000c101904 */
[----:B------:R-:W-:Y:S05]  /*0440*/  @P0 EXIT ;  /* 0x000000000000094d */ /* 0x000fea0003800000 */
[----:B------:R1:W-:Y:S01]  /*0450*/  STL [R1], R22 ;  /* 0x0000001601007387 */ /* 0x0003e20000100800 */
[----:B------:R1:W2:Y:S01]  /*0460*/  LDC.64 R8, c[0x4][R19] ;  /* 0x0100000013087b82 */ /* 0x0002a20000000a00 */
[----:B------:R-:W3:Y:S01]  /*0470*/  LDCU.64 UR4, c[0x4][0xb0] ;  /* 0x01001600ff0477ac */ /* 0x000ee20008000a00 */
[----:B------:R-:W-:Y:S01]  /*0480*/  MOV R6, R18 ;  /* 0x0000001200067202 */ /* 0x000fe20000000f00 */
[----:B------:R-:W-:Y:S02]  /*0490*/  IMAD.MOV.U32 R7, RZ, RZ, R2 ;  /* 0x000000ffff077224 */ /* 0x000fe400078e0002 */
[----:B---3--:R-:W-:Y:S02]  /*04a0*/  IMAD.U32 R4, RZ, RZ, UR4 ;  /* 0x00000004ff047e24 */ /* 0x008fe4000f8e00ff */
[----:B-1----:R-:W-:-:S07]  /*04b0*/  IMAD.U32 R5, RZ, RZ, UR5 ;  /* 0x00000005ff057e24 */ /* 0x002fce000f8e00ff */
[----:B------:R-:W-:-:S07]  /*04c0*/  LEPC R20, `(.L_x_4) ;  /* 0x000000001014794e */ /* 0x000fce0000000000 */
[----:B0-2---:R-:W-:Y:S05]  /*04d0*/  CALL.ABS.NOINC R8 ;  /* 0x0000000008007343 */ /* 0x005fea0003c00000 */
.L_x_4:
[----:B------:R-:W0:Y:S01]  /*04e0*/  LDC.64 R2, c[0x0][0x380] ;  /* 0x0000e000ff027b82 */ /* 0x000e220000000a00 */
[C---:B------:R-:W-:Y:S02]  /*04f0*/  R2UR UR4, R30.reuse ;  /* 0x000000001e0472ca */ /* 0x040fe400000e0000 */
[C---:B------:R-:W-:Y:S02]  /*0500*/  R2UR UR5, R31.reuse ;  /* 0x000000001f0572ca */ /* 0x040fe400000e0000 */
[----:B------:R-:W-:Y:S02]  /*0510*/  R2UR UR6, R30 ;  /* 0x000000001e0672ca */ /* 0x000fe400000e0000 */
[----:B------:R-:W-:Y:S01]  /*0520*/  R2UR UR7, R31 ;  /* 0x000000001f0772ca */ /* 0x000fe200000e0000 */
[----:B0-----:R-:W-:-:S08]  /*0530*/  IMAD.WIDE R22, R22, 0x30, R2 ;  /* 0x0000003016167825 */ /* 0x001fd000078e0202 */
[----:B------:R-:W2:Y:S04]  /*0540*/  LDG.E.64 R2, desc[UR4][R22.64] ;  /* 0x0000000416027981 */ /* 0x000ea8000c1e1b00 */
[----:B------:R-:W3:Y:S04]  /*0550*/  LDG.E.64 R6, desc[UR6][R22.64+0x10] ;  /* 0x0000100616067981 */ /* 0x000ee8000c1e1b00 */
[----:B------:R-:W4:Y:S01]  /*0560*/  LDG.E.64 R4, desc[UR4][R22.64+0x8] ;  /* 0x0000080416047981 */ /* 0x000f22000c1e1b00 */
[----:B------:R-:W-:Y:S01]  /*0570*/  HFMA2 R15, -RZ, RZ, 0.1171875, 0 ;  /* 0x2f800000ff0f7431 */ /* 0x000fe200000001ff */
[----:B------:R-:W-:-:S02]  /*0580*/  R2UR UR8, R30 ;  /* 0x000000001e0872ca */ /* 0x000fc400000e0000 */
[C---:B------:R-:W-:Y:S02]  /*0590*/  R2UR UR9, R31.reuse ;  /* 0x000000001f0972ca */ /* 0x040fe400000e0000 */
[C---:B------:R-:W-:Y:S02]  /*05a0*/  R2UR UR10, R30.reuse ;  /* 0x000000001e0a72ca */ /* 0x040fe400000e0000 */
[C---:B------:R-:W-:Y:S02]  /*05b0*/  R2UR UR11, R31.reuse ;  /* 0x000000001f0b72ca */ /* 0x040fe400000e0000 */
[C---:B------:R-:W-:Y:S02]  /*05c0*/  R2UR UR12, R30.reuse ;  /* 0x000000001e0c72ca */ /* 0x040fe400000e0000 */
[----:B------:R-:W-:Y:S02]  /*05d0*/  R2UR UR13, R31 ;  /* 0x000000001f0d72ca */ /* 0x000fe400000e0000 */
[----:B------:R-:W-:-:S02]  /*05e0*/  R2UR UR14, R30 ;  /* 0x000000001e0e72ca */ /* 0x000fc400000e0000 */
[----:B------:R-:W-:Y:S02]  /*05f0*/  R2UR UR15, R31 ;  /* 0x000000001f0f72ca */ /* 0x000fe400000e0000 */
[----:B--2---:R-:W-:Y:S01]  /*0600*/  SHF.R.U32.HI R0, RZ, 0x2, R3 ;  /* 0x00000002ff007819 */ /* 0x004fe20000011603 */
[----:B------:R-:W-:-:S03]  /*0610*/  VIADD R10, R2, 0x587c5 ;  /* 0x000587c5020a7836 */ /* 0x000fc60000000000 */
[----:B------:R-:W-:Y:S01]  /*0620*/  LOP3.LUT R0, R0, R3, RZ, 0x3c, !PT ;  /* 0x0000000300007212 */ /* 0x000fe200078e3cff */
[----:B---3--:R-:W-:Y:S02]  /*0630*/  IMAD.SHL.U32 R3, R7, 0x10, RZ ;  /* 0x0000001007037824 */ /* 0x008fe400078e00ff */
[----:B------:R-:W-:Y:S02]  /*0640*/  IMAD.MOV.U32 R19, RZ, RZ, R6 ;  /* 0x000000ffff137224 */ /* 0x000fe400078e0006 */
[C---:B------:R-:W-:Y:S02]  /*0650*/  IMAD.SHL.U32 R8, R0.reuse, 0x2, RZ ;  /* 0x0000000200087824 */ /* 0x040fe400078e00ff */
[----:B------:R-:W-:Y:S02]  /*0660*/  IMAD.MOV.U32 R20, RZ, RZ, R7 ;  /* 0x000000ffff147224 */ /* 0x000fe400078e0007 */
[----:B----4-:R-:W-:Y:S01]  /*0670*/  IMAD.MOV.U32 R18, RZ, RZ, R5 ;  /* 0x000000ffff127224 */ /* 0x010fe200078e0005 */
[----:B------:R-:W-:Y:S01]  /*0680*/  LOP3.LUT R8, R0, R8, R3, 0x96, !PT ;  /* 0x0000000800087212 */ /* 0x000fe200078e9603 */
[----:B------:R-:W-:-:S03]  /*0690*/  IMAD.MOV.U32 R11, RZ, RZ, R4 ;  /* 0x000000ffff0b7224 */ /* 0x000fc600078e0004 */
[----:B------:R-:W-:Y:S01]  /*06a0*/  LOP3.LUT R21, R8, R7, RZ, 0x3c, !PT ;  /* 0x0000000708157212 */ /* 0x000fe200078e3cff */
[----:B------:R-:W-:Y:S04]  /*06b0*/  STG.E.64 desc[UR4][R22.64+0x8], R18 ;  /* 0x0000081216007986 */ /* 0x000fe8000c101b04 */
[----:B------:R-:W-:Y:S01]  /*06c0*/  IMAD.IADD R0, R21, 0x1, R10 ;  /* 0x0000000115007824 */ /* 0x000fe200078e020a */
[----:B------:R-:W-:Y:S04]  /*06d0*/  STG.E.64 desc[UR6][R22.64+0x10], R20 ;  /* 0x0000101416007986 */ /* 0x000fe8000c101b06 */
[----:B------:R-:W-:Y:S01]  /*06e0*/  I2FP.F32.U32 R0, R0 ;  /* 0x0000000000007245 */ /* 0x000fe20000201000 */
[----:B------:R0:W-:Y:S04]  /*06f0*/  STG.E.64 desc[UR8][R22.64], R10 ;  /* 0x0000000a16007986 */ /* 0x0001e8000c101b08 */
[----:B------:R-:W-:-:S04]  /*0700*/  FFMA R0, R0, R15, 1.1641532182693481445e-10 ;  /* 0x2f00000000007423 */ /* 0x000fc8000000000f */
[----:B------:R-:W-:-:S05]  /*0710*/  FFMA R5, R0, 6.2831854820251464844, RZ ;  /* 0x40c90fdb00057823 */ /* 0x000fca00000000ff */
[----:B------:R1:W-:Y:S04]  /*0720*/  STG.E desc[UR10][R16.64+0x8], R5 ;  /* 0x0000080510007986 */ /* 0x0003e8000c10190a */
[----:B------:R-:W2:Y:S04]  /*0730*/  LDG.E.64 R6, desc[UR12][R22.64] ;  /* 0x0000000c16067981 */ /* 0x000ea8000c1e1b00 */
[----:B------:R-:W3:Y:S04]  /*0740*/  LDG.E.64 R12, desc[UR14][R22.64+0x10] ;  /* 0x0000100e160c7981 */ /* 0x000ee8000c1e1b00 */
[----:B------:R-:W4:Y:S01]  /*0750*/  LDG.E.64 R8, desc[UR4][R22.64+0x8] ;  /* 0x0000080416087981 */ /* 0x000f22000c1e1b00 */
[----:B------:R-:W5:Y:S01]  /*0760*/  LDC.64 R2, c[0x0][0x388] ;  /* 0x0000e200ff027b82 */ /* 0x000f620000000a00 */
[----:B--2---:R-:W-:Y:S01]  /*0770*/  SHF.R.U32.HI R0, RZ, 0x2, R7 ;  /* 0x00000002ff007819 */ /* 0x004fe20000011607 */
[----:B------:R-:W-:-:S03]  /*0780*/  VIADD R6, R6, 0x587c5 ;  /* 0x000587c506067836 */ /* 0x000fc60000000000 */
[----:B------:R-:W-:Y:S01]  /*0790*/  LOP3.LUT R0, R0, R7, RZ, 0x3c, !PT ;  /* 0x0000000700007212 */ /* 0x000fe200078e3cff */
[----:B---3--:R-:W-:Y:S02]  /*07a0*/  IMAD.SHL.U32 R7, R13, 0x10, RZ ;  /* 0x000000100d077824 */ /* 0x008fe400078e00ff */
[----:B0-----:R-:W-:Y:S01]  /*07b0*/  IMAD.MOV.U32 R11, RZ, RZ, R12 ;  /* 0x000000ffff0b7224 */ /* 0x001fe200078e000c */
[C---:B------:R-:W-:Y:S01]  /*07c0*/  SHF.L.U32 R4, R0.reuse, 0x1, RZ ;  /* 0x0000000100047819 */ /* 0x040fe200000006ff */
[----:B------:R-:W-:Y:S02]  /*07d0*/  IMAD.MOV.U32 R18, RZ, RZ, R13 ;  /* 0x000000ffff127224 */ /* 0x000fe400078e000d */
[----:B----4-:R-:W-:Y:S01]  /*07e0*/  IMAD.MOV.U32 R10, RZ, RZ, R9 ;  /* 0x000000ffff0a7224 */ /* 0x010fe200078e0009 */
[----:B------:R-:W-:Y:S01]  /*07f0*/  LOP3.LUT R4, R0, R4, R7, 0x96, !PT ;  /* 0x0000000400047212 */ /* 0x000fe200078e9607 */
[----:B------:R-:W-:-:S03]  /*0800*/  IMAD.MOV.U32 R7, RZ, RZ, R8 ;  /* 0x000000ffff077224 */ /* 0x000fc600078e0008 */
[----:B------:R-:W-:Y:S01]  /*0810*/  LOP3.LUT R19, R4, R13, RZ, 0x3c, !PT ;  /* 0x0000000d04137212 */ /* 0x000fe200078e3cff */
[----:B------:R-:W-:Y:S04]  /*0820*/  STG.E.64 desc[UR4][R22.64+0x8], R10 ;  /* 0x0000080a16007986 */ /* 0x000fe8000c101b04 */
[----:B------:R-:W-:Y:S04]  /*0830*/  STG.E.64 desc[UR6][R22.64+0x10], R18 ;  /* 0x0000101216007986 */ /* 0x000fe8000c101b06 */
[----:B------:R-:W-:Y:S04]  /*0840*/  STG.E.64 desc[UR8][R22.64], R6 ;  /* 0x0000000616007986 */ /* 0x000fe8000c101b08 */
[----:B-----5:R-:W1:Y:S01]  /*0850*/  LDG.E R3, desc[UR10][R2.64+0x10] ;  /* 0x0000100a02037981 */ /* 0x020e62000c1e1900 */
[----:B------:R-:W-:-:S04]  /*0860*/  IADD3 R0, PT, PT, R19, R6, RZ ;  /* 0x0000000613007210 */ /* 0x000fc80007ffe0ff */
[----:B------:R-:W-:-:S05]  /*0870*/  I2FP.F32.U32 R0, R0 ;  /* 0x0000000000007245 */ /* 0x000fca0000201000 */
[----:B------:R-:W-:-:S04]  /*0880*/  FFMA R0, R0, R15, 1.1641532182693481445e-10 ;  /* 0x2f00000000007423 */ /* 0x000fc8000000000f */
[----:B-1----:R-:W-:-:S05]  /*0890*/  FMUL R5, R0, R3 ;  /* 0x0000000300057220 */ /* 0x002fca0000400000 */
[----:B------:R-:W-:Y:S01]  /*08a0*/  STG.E desc[UR4][R16.64+0xc], R5 ;  /* 0x00000c0510007986 */ /* 0x000fe2000c101904 */
[----:B------:R-:W-:Y:S05]  /*08b0*/  EXIT ;  /* 0x000000000000794d */ /* 0x000fea0003800000 */
.L_x_3:
[----:B------:R-:W-:Y:S02]  /*08c0*/  R2UR UR4, R30 ;  /* 0x000000001e0472ca */ /* 0x000fe400000e0000 */
[----:B------:R-:W-:-:S13]  /*08d0*/  R2UR UR5, R31 ;  /* 0x000000001f0572ca */ /* 0x000fda00000e0000 */
[----:B------:R-:W2:Y:S01]  /*08e0*/  LDG.E R11, desc[UR4][R16.64+0x8] ;  /* 0x00000804100b7981 */ /* 0x000ea2000c1e1900 */
[----:B------:R-:W-:Y:S01]  /*08f0*/  BSSY.RECONVERGENT B0, `(.L_x_5) ;  /* 0x0000047000007945 */ /* 0x000fe20003800200 */
[----:B------:R-:W-:Y:S02]  /*0900*/  VIADD R14, R1, 0x30 ;  /* 0x00000030010e7836 */ /* 0x000fe40000000000 */
[C---:B--2---:R-:W-:Y:S01]  /*0910*/  FMUL R0, R11.reuse, 0.63661974668502807617 ;  /* 0x3f22f9830b007820 */ /* 0x044fe20000400000 */
[----:B------:R-:W-:-:S05]  /*0920*/  FSETP.GE.AND P0, PT, |R11|, 105615, PT ;  /* 0x47ce47800b00780b */ /* 0x000fca0003f06200 */
[----:B------:R-:W0:Y:S02]  /*0930*/  F2I.NTZ R0, R0 ;  /* 0x0000000000007305 */ /* 0x000e240000203100 */
[----:B0-----:R-:W-:Y:S01]  /*0940*/  I2FP.F32.S32 R4, R0 ;  /* 0x0000000000047245 */ /* 0x001fe20000201400 */
[----:B------:R-:W-:-:S04]  /*0950*/  IMAD.MOV.U32 R10, RZ, RZ, R0 ;  /* 0x000000ffff0a7224 */ /* 0x000fc800078e0000 */
[----:B------:R-:W-:-:S04]  /*0960*/  FFMA R3, R4, -1.5707962512969970703, R11 ;  /* 0xbfc90fda04037823 */ /* 0x000fc8000000000b */
[----:B------:R-:W-:-:S04]  /*0970*/  FFMA R3, R4, -7.5497894158615963534e-08, R3 ;  /* 0xb3a2216804037823 */ /* 0x000fc80000000003 */
[----:B------:R-:W-:-:S04]  /*0980*/  FFMA R12, R4, -5.3903029534742383927e-15, R3 ;  /* 0xa7c234c5040c7823 */ /* 0x000fc80000000003 */
[----:B------:R-:W-:Y:S01]  /*0990*/  IMAD.MOV.U32 R3, RZ, RZ, R12 ;  /* 0x000000ffff037224 */ /* 0x000fe200078e000c */
[----:B------:R-:W-:Y:S06]  /*09a0*/  @!P0 BRA `(.L_x_6) ;  /* 0x0000000000ec8947 */ /* 0x000fec0003800000 */
[----:B------:R-:W-:-:S13]  /*09b0*/  FSETP.NEU.AND P1, PT, |R11|, +INF , PT ;  /* 0x7f8000000b00780b */ /* 0x000fda0003f2d200 */
[----:B------:R-:W-:Y:S01]  /*09c0*/  @!P1 FMUL R3, RZ, R11 ;  /* 0x0000000bff039220 */ /* 0x000fe20000400000 */
[----:B------:R-:W-:Y:S01]  /*09d0*/  @!P1 IMAD.MOV.U32 R0, RZ, RZ, RZ ;  /* 0x000000ffff009224 */ /* 0x000fe200078e00ff */
[----:B------:R-:W-:Y:S06]  /*09e0*/  @!P1 BRA `(.L_x_6) ;  /* 0x0000000000dc9947 */ /* 0x000fec0003800000 */
[----:B------:R-:W0:Y:S01]  /*09f0*/  LDCU.64 UR4, c[0x4][0xc8] ;  /* 0x01001900ff0477ac */ /* 0x000e220008000a00 */
[----:B------:R-:W-:Y:S01]  /*0a00*/  IMAD.SHL.U32 R0, R11, 0x100, RZ ;  /* 0x000001000b007824 */ /* 0x000fe200078e00ff */
[----:B------:R-:W-:Y:S01]  /*0a10*/  BSSY.RECONVERGENT B1, `(.L_x_7) ;  /* 0x0000015000017945 */ /* 0x000fe20003800200 */
[----:B------:R-:W-:Y:S02]  /*0a20*/  IMAD.MOV.U32 R6, RZ, RZ, RZ ;  /* 0x000000ffff067224 */ /* 0x000fe400078e00ff */
[----:B------:R-:W-:Y:S01]  /*0a30*/  IMAD.MOV.U32 R13, RZ, RZ, RZ ;  /* 0x000000ffff0d7224 */ /* 0x000fe200078e00ff */
[----:B------:R-:W-:Y:S01]  /*0a40*/  LOP3.LUT R0, R0, 0x80000000, RZ, 0xfc, !PT ;  /* 0x8000000000007812 */ /* 0x000fe200078efcff */
[----:B------:R-:W-:Y:S02]  /*0a50*/  IMAD.MOV.U32 R3, RZ, RZ, RZ ;  /* 0x000000ffff037224 */ /* 0x000fe400078e00ff */
[----:B------:R-:W-:Y:S01]  /*0a60*/  IMAD.MOV.U32 R7, RZ, RZ, R14 ;  /* 0x000000ffff077224 */ /* 0x000fe200078e000e */
[----:B0-----:R-:W-:Y:S01]  /*0a70*/  MOV R8, UR4 ;  /* 0x0000000400087c02 */ /* 0x001fe20008000f00 */
[----:B------:R-:W-:-:S07]  /*0a80*/  IMAD.U32 R9, RZ, RZ, UR5 ;  /* 0x00000005ff097e24 */ /* 0x000fce000f8e00ff */
.L_x_8:
[----:B------:R-:W-:Y:S02]  /*0a90*/  R2UR UR4, R30 ;  /* 0x000000001e0472ca */ /* 0x000fe400000e0000 */
[----:B------:R-:W-:-:S13]  /*0aa0*/  R2UR UR5, R31 ;  /* 0x000000001f0572ca */ /* 0x000fda00000e0000 */
[----:B------:R0:W2:Y:S01]  /*0ab0*/  LDG.E.CONSTANT R5, desc[UR4][R8.64] ;  /* 0x0000000408057981 */ /* 0x0000a2000c1e9900 */
[----:B------:R-:W-:-:S04]  /*0ac0*/  IADD3 R3, PT, PT, R3, 0x1, RZ ;  /* 0x0000000103037810 */ /* 0x000fc80007ffe0ff */
[----:B------:R-:W-:Y:S02]  /*0ad0*/  ISETP.NE.AND P1, PT, R3, 0x6, PT ;  /* 0x000000060300780c */ /* 0x000fe40003f25270 */
[----:B0-----:R-:W-:-:S05]  /*0ae0*/  IADD3 R8, P3, PT, R8, 0x4, RZ ;  /* 0x0000000408087810 */ /* 0x001fca0007f7e0ff */
[----:B------:R-:W-:Y:S02]  /*0af0*/  IMAD.X R9, RZ, RZ, R9, P3 ;  /* 0x000000ffff097224 */ /* 0x000fe400018e0609 */
[----:B--2---:R-:W-:-:S03]  /*0b00*/  IMAD.WIDE.U32 R4, R5, R0, RZ ;  /* 0x0000000005047225 */ /* 0x004fc600078e00ff */
[----:B------:R-:W-:-:S05]  /*0b10*/  IADD3 R4, P2, PT, R4, R6, RZ ;  /* 0x0000000604047210 */ /* 0x000fca0007f5e0ff */
[----:B------:R0:W-:Y:S01]  /*0b20*/  STL [R7], R4 ;  /* 0x0000000407007387 */ /* 0x0001e20000100800 */
[----:B------:R-:W-:Y:S02]  /*0b30*/  IMAD.X R6, R5, 0x1, R13, P2 ;  /* 0x0000000105067824 */ /* 0x000fe400010e060d */
[----:B0-----:R-:W-:Y:S01]  /*0b40*/  VIADD R7, R7, 0x4 ;  /* 0x0000000407077836 */ /* 0x001fe20000000000 */
[----:B------:R-:W-:Y:S06]  /*0b50*/  @P1 BRA `(.L_x_8) ;  /* 0xfffffffc00cc1947 */ /* 0x000fec000383ffff */
[----:B------:R-:W-:Y:S05]  /*0b60*/  BSYNC.RECONVERGENT B1 ;  /* 0x0000000000017941 */ /* 0x000fea0003800200 */
.L_x_7:
[----:B------:R-:W-:Y:S01]  /*0b70*/  SHF.R.U32.HI R0, RZ, 0x17, R11 ;  /* 0x00000017ff007819 */ /* 0x000fe2000001160b */
[----:B------:R0:W-:Y:S03]  /*0b80*/  STL [R1+0x48], R6 ;  /* 0x0000480601007387 */ /* 0x0001e60000100800 */
[C---:B------:R-:W-:Y:S02]  /*0b90*/  LOP3.LUT R3, R0.reuse, 0xe0, RZ, 0xc0, !PT ;  /* 0x000000e000037812 */ /* 0x040fe400078ec0ff */
[----:B------:R-:W-:-:S03]  /*0ba0*/  LOP3.LUT P1, RZ, R0, 0x1f, RZ, 0xc0, !PT ;  /* 0x0000001f00ff7812 */ /* 0x000fc6000782c0ff */
[----:B------:R-:W-:-:S05]  /*0bb0*/  VIADD R3, R3, 0xffffff80 ;  /* 0xffffff8003037836 */ /* 0x000fca0000000000 */
[----:B------:R-:W-:-:S05]  /*0bc0*/  SHF.R.U32.HI R3, RZ, 0x5, R3 ;  /* 0x00000005ff037819 */ /* 0x000fca0000011603 */
[----:B------:R-:W-:-:S05]  /*0bd0*/  IMAD R7, R3, -0x4, R14 ;  /* 0xfffffffc03077824 */ /* 0x000fca00078e020e */
[----:B------:R-:W2:Y:S04]  /*0be0*/  LDL R3, [R7+0x18] ;  /* 0x0000180007037983 */ /* 0x000ea80000100800 */
[----:B------:R-:W2:Y:S04]  /*0bf0*/  LDL R4, [R7+0x14] ;  /* 0x0000140007047983 */ /* 0x000ea80000100800 */
[----:B------:R-:W3:Y:S01]  /*0c00*/  @P1 LDL R5, [R7+0x10] ;  /* 0x0000100007051983 */ /* 0x000ee20000100800 */
[----:B------:R-:W-:Y:S01]  /*0c10*/  LOP3.LUT R0, R0, 0x1f, RZ, 0xc0, !PT ;  /* 0x0000001f00007812 */ /* 0x000fe200078ec0ff */
[----:B------:R-:W-:Y:S01]  /*0c20*/  UMOV UR4, 0x54442d19 ;  /* 0x54442d1900047882 */ /* 0x000fe20000000000 */
[----:B------:R-:W-:-:S02]  /*0c30*/  UMOV UR5, 0x3bf921fb ;  /* 0x3bf921fb00057882 */ /* 0x000fc40000000000 */
[-C--:B--2---:R-:W-:Y:S02]  /*0c40*/  @P1 SHF.L.W.U32.HI R3, R4, R0.reuse, R3 ;  /* 0x0000000004031219 */ /* 0x084fe40000010e03 */
[----:B---3--:R-:W-:Y:S02]  /*0c50*/  @P1 SHF.L.W.U32.HI R4, R5, R0, R4 ;  /* 0x0000000005041219 */ /* 0x008fe40000010e04 */
[----:B------:R-:W-:Y:S02]  /*0c60*/  ISETP.GE.AND P1, PT, R11, RZ, PT ;  /* 0x000000ff0b00720c */ /* 0x000fe40003f26270 */
[C-C-:B------:R-:W-:Y:S01]  /*0c70*/  SHF.L.W.U32.HI R0, R4.reuse, 0x2, R3.reuse ;  /* 0x0000000204007819 */ /* 0x140fe20000010e03 */
[----:B------:R-:W-:Y:S01]  /*0c80*/  IMAD.SHL.U32 R4, R4, 0x4, RZ ;  /* 0x0000000404047824 */ /* 0x000fe200078e00ff */
[----:B------:R-:W-:Y:S02]  /*0c90*/  SHF.R.U32.HI R3, RZ, 0x1e, R3 ;  /* 0x0000001eff037819 */ /* 0x000fe40000011603 */
[----:B------:R-:W-:-:S02]  /*0ca0*/  SHF.R.S32.HI R5, RZ, 0x1f, R0 ;  /* 0x0000001fff057819 */ /* 0x000fc40000011400 */
[C---:B------:R-:W-:Y:S02]  /*0cb0*/  LOP3.LUT R8, R0.reuse, R11, RZ, 0x3c, !PT ;  /* 0x0000000b00087212 */ /* 0x040fe400078e3cff */
[C---:B------:R-:W-:Y:S02]  /*0cc0*/  LOP3.LUT R4, R5.reuse, R4, RZ, 0x3c, !PT ;  /* 0x0000000405047212 */ /* 0x040fe400078e3cff */
[----:B------:R-:W-:Y:S02]  /*0cd0*/  LOP3.LUT R5, R5, R0, RZ, 0x3c, !PT ;  /* 0x0000000005057212 */ /* 0x000fe400078e3cff */
[----:B------:R-:W-:Y:S02]  /*0ce0*/  LEA.HI R0, R0, R3, RZ, 0x1 ;  /* 0x0000000300007211 */ /* 0x000fe400078f08ff */
[----:B------:R-:W-:Y:S02]  /*0cf0*/  ISETP.GE.AND P2, PT, R8, RZ, PT ;  /* 0x000000ff0800720c */ /* 0x000fe40003f46270 */
[----:B------:R-:W0:Y:S01]  /*0d00*/  I2F.F64.S64 R4, R4 ;  /* 0x0000000400047312 */ /* 0x000e220000301c00 */
[----:B------:R-:W-:-:S05]  /*0d10*/  IADD3 R3, PT, PT, -R0, RZ, RZ ;  /* 0x000000ff00037210 */ /* 0x000fca0007ffe1ff */
[----:B------:R-:W-:Y:S01]  /*0d20*/  @!P1 IMAD.MOV.U32 R0, RZ, RZ, R3 ;  /* 0x000000ffff009224 */ /* 0x000fe200078e0003 */
[----:B0-----:R-:W-:-:S10]  /*0d30*/  DMUL R6, R4, UR4 ;  /* 0x0000000404067c28 */ /* 0x001fd40008000000 */
[----:B------:R-:W0:Y:S02]  /*0d40*/  F2F.F32.F64 R6, R6 ;  /* 0x0000000600067310 */ /* 0x000e240000301000 */
[----:B0-----:R-:W-:-:S07]  /*0d50*/  FSEL R3, -R6, R6, !P2 ;  /* 0x0000000606037208 */ /* 0x001fce0005000100 */
.L_x_6:
[----:B------:R-:W-:Y:S05]  /*0d60*/  BSYNC.RECONVERGENT B0 ;  /* 0x0000000000007941 */ /* 0x000fea0003800200 */
.L_x_5:
[----:B------:R-:W-:Y:S02]  /*0d70*/  IMAD.MOV.U32 R20, RZ, RZ, 0x37cbac00 ;  /* 0x37cbac00ff147424 */ /* 0x000fe400078e00ff */
[----:B------:R-:W-:Y:S01]  /*0d80*/  FMUL R5, R3, R3 ;  /* 0x0000000303057220 */ /* 0x000fe20000400000 */
[----:B------:R-:W-:Y:S01]  /*0d90*/  LOP3.LUT R6, R0, 0x1, RZ, 0xc0, !PT ;  /* 0x0000000100067812 */ /* 0x000fe200078ec0ff */
[----:B------:R-:W-:Y:S01]  /*0da0*/  IMAD.MOV.U32 R13, RZ, RZ, 0x3c0885e4 ;  /* 0x3c0885e4ff0d7424 */ /* 0x000fe200078e00ff */
[----:B------:R-:W-:Y:S01]  /*0db0*/  BSSY.RECONVERGENT B0, `(.L_x_9) ;  /* 0x0000046000007945 */ /* 0x000fe20003800200 */
[----:B------:R-:W-:Y:S01]  /*0dc0*/  FFMA R4, R5, R20, -0.0013887860113754868507 ;  /* 0xbab607ed05047423 */ /* 0x000fe20000000014 */
[----:B------:R-:W-:Y:S01]  /*0dd0*/  ISETP.NE.U32.AND P1, PT, R6, 0x1, PT ;  /* 0x000000010600780c */ /* 0x000fe20003f25070 */
[----:B------:R-:W-:Y:S02]  /*0de0*/  VIADD R0, R0, 0x1 ;  /* 0x0000000100007836 */ /* 0x000fe40000000000 */
[----:B------:R-:W-:Y:S01]  /*0df0*/  IMAD.MOV.U32 R15, RZ, RZ, 0x3e2aaaa8 ;  /* 0x3e2aaaa8ff0f7424 */ /* 0x000fe200078e00ff */
[----:B------:R-:W-:-:S02]  /*0e00*/  FSEL R4, R4, -0.00019574658654164522886, P1 ;  /* 0xb94d415304047808 */ /* 0x000fc40000800000 */
[----:B------:R-:W-:Y:S02]  /*0e10*/  FSEL R6, R13, 0.041666727513074874878, !P1 ;  /* 0x3d2aaabb0d067808 */ /* 0x000fe40004800000 */
[----:B------:R-:W-:Y:S02]  /*0e20*/  LOP3.LUT P2, RZ, R0, 0x2, RZ, 0xc0, !PT ;  /* 0x0000000200ff7812 */ /* 0x000fe4000784c0ff */
[----:B------:R-:W-:Y:S01]  /*0e30*/  FSEL R0, R3, 1, !P1 ;  /* 0x3f80000003007808 */ /* 0x000fe20004800000 */
[----:B------:R-:W-:Y:S01]  /*0e40*/  FFMA R4, R5, R4, R6 ;  /* 0x0000000405047223 */ /* 0x000fe20000000006 */
[----:B------:R-:W-:-:S03]  /*0e50*/  FSEL R7, -R15, -0.4999999701976776123, !P1 ;  /* 0xbeffffff0f077808 */ /* 0x000fc60004800100 */
[C---:B------:R-:W-:Y:S02]  /*0e60*/  FFMA R3, R5.reuse, R0, RZ ;  /* 0x0000000005037223 */ /* 0x040fe400000000ff */
[----:B------:R-:W-:-:S04]  /*0e70*/  FFMA R4, R5, R4, R7 ;  /* 0x0000000405047223 */ /* 0x000fc80000000007 */
[----:B------:R-:W-:-:S04]  /*0e80*/  FFMA R19, R3, R4, R0 ;  /* 0x0000000403137223 */ /* 0x000fc80000000000 */
[----:B------:R-:W-:Y:S01]  /*0e90*/  @P2 FADD R19, RZ, -R19 ;  /* 0x80000013ff132221 */ /* 0x000fe20000000000 */
[----:B------:R-:W-:Y:S06]  /*0ea0*/  @!P0 BRA `(.L_x_10) ;  /* 0x0000000000d88947 */ /* 0x000fec0003800000 */
[----:B------:R-:W-:-:S13]  /*0eb0*/  FSETP.NEU.AND P0, PT, |R11|, +INF , PT ;  /* 0x7f8000000b00780b */ /* 0x000fda0003f0d200 */
[----:B------:R-:W-:Y:S01]  /*0ec0*/  @!P0 FMUL R12, RZ, R11 ;  /* 0x0000000bff0c8220 */ /* 0x000fe20000400000 */
[----:B------:R-:W-:Y:S01]  /*0ed0*/  @!P0 MOV R10, RZ ;  /* 0x000000ff000a8202 */ /* 0x000fe20000000f00 */
[----:B------:R-:W-:Y:S06]  /*0ee0*/  @!P0 BRA `(.L_x_10) ;  /* 0x0000000000c88947 */ /* 0x000fec0003800000 */
[----:B------:R-:W-:Y:S01]  /*0ef0*/  IMAD.SHL.U32 R3, R11, 0x100, RZ ;  /* 0x000001000b037824 */ /* 0x000fe200078e00ff */
[----:B------:R-:W-:Y:S01]  /*0f00*/  BSSY.RECONVERGENT B1, `(.L_x_11) ;  /* 0x0000011000017945 */ /* 0x000fe20003800200 */
[----:B------:R-:W-:Y:S01]  /*0f10*/  CS2R R6, SRZ ;  /* 0x0000000000067805 */ /* 0x000fe2000001ff00 */
[----:B------:R-:W-:Y:S02]  /*0f20*/  IMAD.MOV.U32 R0, RZ, RZ, RZ ;  /* 0x000000ffff007224 */ /* 0x000fe400078e00ff */
[----:B------:R-:W-:-:S07]  /*0f30*/  LOP3.LUT R21, R3, 0x80000000, RZ, 0xfc, !PT ;  /* 0x8000000003157812 */ /* 0x000fce00078efcff */
.L_x_12:
[----:B0-----:R-:W0:Y:S01]  /*0f40*/  LDC.64 R4, c[0x4][0xc8] ;  /* 0x01003200ff047b82 */ /* 0x001e220000000a00 */
[----:B------:R-:W-:Y:S02]  /*0f50*/  R2UR UR4, R30 ;  /* 0x000000001e0472ca */ /* 0x000fe400000e0000 */
[----:B------:R-:W-:Y:S01]  /*0f60*/  R2UR UR5, R31 ;  /* 0x000000001f0572ca */ /* 0x000fe200000e0000 */
[----:B0-----:R-:W-:-:S12]  /*0f70*/  IMAD.WIDE.U32 R4, R0, 0x4, R4 ;  /* 0x0000000400047825 */ /* 0x001fd800078e0004 */
[----:B------:R-:W2:Y:S01]  /*0f80*/  LDG.E.CONSTANT R4, desc[UR4][R4.64] ;  /* 0x0000000404047981 */ /* 0x000ea2000c1e9900 */
[C---:B------:R-:W-:Y:S02]  /*0f90*/  IMAD R3, R0.reuse, 0x4, R1 ;  /* 0x0000000400037824 */ /* 0x040fe400078e0201 */
[----:B------:R-:W-:-:S05]  /*0fa0*/  VIADD R0, R0, 0x1 ;  /* 0x0000000100007836 */ /* 0x000fca0000000000 */
[----:B------:R-:W-:Y:S01]  /*0fb0*/  ISETP.NE.AND P0, PT, R0, 0x6, PT ;  /* 0x000000060000780c */ /* 0x000fe20003f05270 */
[----:B--2---:R-:W-:-:S03]  /*0fc0*/  IMAD.WIDE.U32 R8, R4, R21, RZ ;  /* 0x0000001504087225 */ /* 0x004fc600078e00ff */
[----:B------:R-:W-:-:S05]  /*0fd0*/  IADD3 R8, P1, PT, R8, R6, RZ ;  /* 0x0000000608087210 */ /* 0x000fca0007f3e0ff */
[----:B------:R0:W-:Y:S01]  /*0fe0*/  STL [R3+0x30], R8 ;  /* 0x0000300803007387 */ /* 0x0001e20000100800 */
[----:B------:R-:W-:-:S03]  /*0ff0*/  IMAD.X R6, R9, 0x1, R7, P1 ;  /* 0x0000000109067824 */ /* 0x000fc600008e0607 */
[----:B------:R-:W-:Y:S05]  /*1000*/  @P0 BRA `(.L_x_12) ;  /* 0xfffffffc00cc0947 */ /* 0x000fea000383ffff */
[----:B------:R-:W-:Y:S05]  /*1010*/  BSYNC.RECONVERGENT B1 ;  /* 0x0000000000017941 */ /* 0x000fea0003800200 */
.L_x_11:
[----:B------:R-:W-:Y:S01]  /*1020*/  SHF.R.U32.HI R5, RZ, 0x17, R11 ;  /* 0x00000017ff057819 */ /* 0x000fe2000001160b */
[----:B------:R1:W-:Y:S03]  /*1030*/  STL [R1+0x48], R6 ;  /* 0x0000480601007387 */ /* 0x0003e60000100800 */
[C---:B------:R-:W-:Y:S02]  /*1040*/  LOP3.LUT R0, R5.reuse, 0xe0, RZ, 0xc0, !PT ;  /* 0x000000e005007812 */ /* 0x040fe400078ec0ff */
[----:B------:R-:W-:Y:S02]  /*1050*/  LOP3.LUT P0, RZ, R5, 0x1f, RZ, 0xc0, !PT ;  /* 0x0000001f05ff7812 */ /* 0x000fe4000780c0ff */
[----:B------:R-:W-:-:S04]  /*1060*/  IADD3 R0, PT, PT, R0, -0x80, RZ ;  /* 0xffffff8000007810 */ /* 0x000fc80007ffe0ff */
[----:B0-----:R-:W-:-:S05]  /*1070*/  SHF.R.U32.HI R3, RZ, 0x5, R0 ;  /* 0x00000005ff037819 */ /* 0x001fca0000011600 */
[----:B------:R-:W-:-:S05]  /*1080*/  IMAD R14, R3, -0x4, R14 ;  /* 0xfffffffc030e7824 */ /* 0x000fca00078e020e */
[----:B------:R-:W2:Y:S04]  /*1090*/  LDL R0, [R14+0x18] ;  /* 0x000018000e007983 */ /* 0x000ea80000100800 */
[----:B------:R-:W2:Y:S04]  /*10a0*/  LDL R3, [R14+0x14] ;  /* 0x000014000e037983 */ /* 0x000ea80000100800 */
[----:B------:R-:W3:Y:S01]  /*10b0*/  @P0 LDL R4, [R14+0x10] ;  /* 0x000010000e040983 */ /* 0x000ee20000100800 */
[----:B------:R-:W-:Y:S01]  /*10c0*/  LOP3.LUT R5, R5, 0x1f, RZ, 0xc0, !PT ;  /* 0x0000001f05057812 */ /* 0x000fe200078ec0ff */
[----:B------:R-:W-:Y:S01]  /*10d0*/  UMOV UR4, 0x54442d19 ;  /* 0x54442d1900047882 */ /* 0x000fe20000000000 */
[----:B------:R-:W-:Y:S01]  /*10e0*/  UMOV UR5, 0x3bf921fb ;  /* 0x3bf921fb00057882 */ /* 0x000fe20000000000 */
[----:B------:R-:W-:-:S02]  /*10f0*/  ISETP.GE.AND P1, PT, R11, RZ, PT ;  /* 0x000000ff0b00720c */ /* 0x000fc40003f26270 */
[-C--:B--2---:R-:W-:Y:S02]  /*1100*/  @P0 SHF.L.W.U32.HI R0, R3, R5.reuse, R0 ;  /* 0x0000000503000219 */ /* 0x084fe40000010e00 */
[----:B---3--:R-:W-:-:S04]  /*1110*/  @P0 SHF.L.W.U32.HI R3, R4, R5, R3 ;  /* 0x0000000504030219 */ /* 0x008fc80000010e03 */
[C---:B------:R-:W-:Y:S01]  /*1120*/  SHF.L.W.U32.HI R4, R3.reuse, 0x2, R0 ;  /* 0x0000000203047819 */ /* 0x040fe20000010e00 */
[----:B------:R-:W-:-:S03]  /*1130*/  IMAD.SHL.U32 R3, R3, 0x4, RZ ;  /* 0x0000000403037824 */ /* 0x000fc600078e00ff */
[----:B------:R-:W-:Y:S02]  /*1140*/  SHF.R.S32.HI R5, RZ, 0x1f, R4 ;  /* 0x0000001fff057819 */ /* 0x000fe40000011404 */
[----:B------:R-:W-:Y:S02]  /*1150*/  LOP3.LUT R11, R4, R11, RZ, 0x3c, !PT ;  /* 0x0000000b040b7212 */ /* 0x000fe400078e3cff */
[C---:B------:R-:W-:Y:S02]  /*1160*/  LOP3.LUT R8, R5.reuse, R3, RZ, 0x3c, !PT ;  /* 0x0000000305087212 */ /* 0x040fe400078e3cff */
[----:B------:R-:W-:Y:S02]  /*1170*/  LOP3.LUT R9, R5, R4, RZ, 0x3c, !PT ;  /* 0x0000000405097212 */ /* 0x000fe400078e3cff */
[----:B------:R-:W-:Y:S02]  /*1180*/  SHF.R.U32.HI R3, RZ, 0x1e, R0 ;  /* 0x0000001eff037819 */ /* 0x000fe40000011600 */
[----:B------:R-:W-:-:S02]  /*1190*/  ISETP.GE.AND P0, PT, R11, RZ, PT ;  /* 0x000000ff0b00720c */ /* 0x000fc40003f06270 */
[----:B------:R-:W1:Y:S01]  /*11a0*/  I2F.F64.S64 R8, R8 ;  /* 0x0000000800087312 */ /* 0x000e620000301c00 */
[----:B------:R-:W-:-:S05]  /*11b0*/  LEA.HI R10, R4, R3, RZ, 0x1 ;  /* 0x00000003040a7211 */ /* 0x000fca00078f08ff */
[----:B------:R-:W-:-:S04]  /*11c0*/  IMAD.MOV R0, RZ, RZ, -R10 ;  /* 0x000000ffff007224 */ /* 0x000fc800078e0a0a */
[----:B------:R-:W-:Y:S01]  /*11d0*/  @!P1 IMAD.MOV.U32 R10, RZ, RZ, R0 ;  /* 0x000000ffff0a9224 */ /* 0x000fe200078e0000 */
[----:B-1----:R-:W-:-:S10]  /*11e0*/  DMUL R6, R8, UR4 ;  /* 0x0000000408067c28 */ /* 0x002fd40008000000 */
[----:B------:R-:W0:Y:S02]  /*11f0*/  F2F.F32.F64 R6, R6 ;  /* 0x0000000600067310 */ /* 0x000e240000301000 */
[----:B0-----:R-:W-:-:S07]  /*1200*/  FSEL R12, -R6, R6, !P0 ;  /* 0x00000006060c7208 */ /* 0x001fce0004000100 */
.L_x_10:
[----:B------:R-:W-:Y:S05]  /*1210*/  BSYNC.RECONVERGENT B0 ;  /* 0x0000000000007941 */ /* 0x000fea0003800200 */
.L_x_9:
[----:B------:R-:W-:Y:S02]  /*1220*/  R2UR UR4, R30 ;  /* 0x000000001e0472ca */ /* 0x000fe400000e0000 */
[----:B------:R-:W-:-:S13]  /*1230*/  R2UR UR5, R31 ;  /* 0x000000001f0572ca */ /* 0x000fda00000e0000 */
[----:B------:R-:W2:Y:S01]  /*1240*/  LDG.E.64 R6, desc[UR4][R16.64] ;  /* 0x0000000410067981 */ /* 0x000ea2000c1e1b00 */
[----:B------:R-:W-:Y:S01]  /*1250*/  LOP3.LUT R0, R10, 0x1, RZ, 0xc0, !PT ;  /* 0x000000010a007812 */ /* 0x000fe200078ec0ff */
[----:B------:R-:W-:Y:S01]  /*1260*/  FMUL R3, R12, R12 ;  /* 0x0000000c0c037220 */ /* 0x000fe20000400000 */
[----:B------:R-:W-:Y:S01]  /*1270*/  LOP3.LUT P1, RZ, R10, 0x2, RZ, 0xc0, !PT ;  /* 0x000000020aff7812 */ /* 0x000fe2000782c0ff */
[----:B------:R0:W-:Y:S01]  /*1280*/  STL [R1], R22 ;  /* 0x0000001601007387 */ /* 0x0001e20000100800 */
[----:B------:R-:W-:Y:S01]  /*1290*/  ISETP.NE.U32.AND P0, PT, R0, 0x1, PT ;  /* 0x000000010000780c */ /* 0x000fe20003f05070 */
[----:B------:R-:W-:Y:S01]  /*12a0*/  FFMA R0, R3, R20, -0.0013887860113754868507 ;  /* 0xbab607ed03007423 */ /* 0x000fe20000000014 */
[----:B------:R-:W1:Y:S02]  /*12b0*/  LDCU.64 UR4, c[0x4][0xb8] ;  /* 0x01001700ff0477ac */ /* 0x000e640008000a00 */
[----:B------:R-:W-:Y:S02]  /*12c0*/  FSEL R4, R13, 0.041666727513074874878, P0 ;  /* 0x3d2aaabb0d047808 */ /* 0x000fe40000000000 */
[----:B------:R-:W-:-:S02]  /*12d0*/  FSEL R0, R0, -0.00019574658654164522886, !P0 ;  /* 0xb94d415300007808 */ /* 0x000fc40004000000 */
[----:B------:R-:W-:-:S03]  /*12e0*/  FSEL R5, -R15, -0.4999999701976776123, P0 ;  /* 0xbeffffff0f057808 */ /* 0x000fc60000000100 */
[----:B------:R-:W-:Y:S01]  /*12f0*/  FFMA R4, R3, R0, R4 ;  /* 0x0000000003047223 */ /* 0x000fe20000000004 */
[----:B------:R-:W-:-:S03]  /*1300*/  FSEL R0, R12, 1, P0 ;  /* 0x3f8000000c007808 */ /* 0x000fc60000000000 */
[C---:B------:R-:W-:Y:S02]  /*1310*/  FFMA R4, R3.reuse, R4, R5 ;  /* 0x0000000403047223 */ /* 0x040fe40000000005 */
[----:B------:R-:W-:Y:S01]  /*1320*/  FFMA R3, R3, R0, RZ ;  /* 0x0000000003037223 */ /* 0x000fe200000000ff */
[----:B-1----:R-:W-:-:S03]  /*1330*/  IMAD.U32 R5, RZ, RZ, UR5 ;  /* 0x00000005ff057e24 */ /* 0x002fc6000f8e00ff */
[----:B------:R-:W-:Y:S01]  /*1340*/  FFMA R0, R3, R4, R0 ;  /* 0x0000000403007223 */ /* 0x000fe20000000000 */
[----:B------:R-:W-:-:S03]  /*1350*/  IMAD.U32 R4, RZ, RZ, UR4 ;  /* 0x00000004ff047e24 */ /* 0x000fc6000f8e00ff */
[----:B------:R-:W-:Y:S01]  /*1360*/  @P1 FADD R0, RZ, -R0 ;  /* 0x80000000ff001221 */ /* 0x000fe20000000000 */
[----:B--2---:R-:W-:-:S03]  /*1370*/  FADD R19, R19, R6 ;  /* 0x0000000613137221 */ /* 0x004fc60000000000 */
[----:B------:R-:W-:Y:S01]  /*1380*/  FADD R26, R0, R7 ;  /* 0x00000007001a7221 */ /* 0x000fe20000000000 */
[----:B------:R-:W-:Y:S01]  /*1390*/  MOV R0, 0x8 ;  /* 0x0000000800007802 */ /* 0x000fe20000000f00 */
[----:B------:R-:W-:Y:S01]  /*13a0*/  IMAD.MOV.U32 R7, RZ, RZ, R2 ;  /* 0x000000ffff077224 */ /* 0x000fe200078e0002 */
[----:B------:R-:W1:Y:S01]  /*13b0*/  F2F.F64.F32 R8, R19 ;  /* 0x0000001300087310 */ /* 0x000e620000201800 */
[----:B------:R-:W-:Y:S01]  /*13c0*/  MOV R6, R18 ;  /* 0x0000001200067202 */ /* 0x000fe20000000f00 */
[----:B------:R0:W2:Y:S06]  /*13d0*/  LDC.64 R12, c[0x4][R0] ;  /* 0x01000000000c7b82 */ /* 0x0000ac0000000a00 */
[----:B------:R-:W3:Y:S01]  /*13e0*/  F2F.F64.F32 R10, R26 ;  /* 0x0000001a000a7310 */ /* 0x000ee20000201800 */
[----:B-1----:R0:W-:Y:S04]  /*13f0*/  STL.64 [R1+0x8], R8 ;  /* 0x0000080801007387 */ /* 0x0021e80000100a00 */
[----:B---3--:R0:W-:Y:S02]  /*1400*/  STL.64 [R1+0x10], R10 ;  /* 0x0000100a01007387 */ /* 0x0081e40000100a00 */
[----:B------:R-:W-:-:S07]  /*1410*/  LEPC R20, `(.L_x_13) ;  /* 0x000000001014794e */ /* 0x000fce0000000000 */
[----:B0-2---:R-:W-:Y:S05]  /*1420*/  CALL.ABS.NOINC R12 ;  /* 0x000000000c007343 */ /* 0x005fea0003c00000 */
.L_x_13:
        /* <DEDUP_REMOVED lines=9> */
[----:B0-----:R-:W2:Y:S04]  /*14c0*/  LDG.E R36, desc[UR4][R4.64] ;  /* 0x0000000404247981 */ /* 0x001ea8000c1e1900 */
[----:B------:R0:W5:Y:S04]  /*14d0*/  LDG.E R34, desc[UR6][R4.64+0x4] ;  /* 0x0000040604227981 */ /* 0x000168000c1e1900 */
[----:B------:R0:W5:Y:S04]  /*14e0*/  LDG.E R37, desc[UR8][R4.64+0x8] ;  /* 0x0000080804257981 */ /* 0x000168000c1e1900 */
[----:B------:R0:W5:Y:S01]  /*14f0*/  LDG.E R35, desc[UR10][R4.64+0xc] ;  /* 0x00000c0a04237981 */ /* 0x000162000c1e1900 */
[----:B--2---:R-:W-:-:S13]  /*1500*/  FSETP.GEU.AND P0, PT, R19, R36, PT ;  /* 0x000000241300720b */ /* 0x004fda0003f0e000 */
[----:B0-----:R-:W-:Y:S05]  /*1510*/  @P0 BRA `(.L_x_14) ;  /* 0x0000000c00dc0947 */ /* 0x001fea0003800000 */
[----:B-----5:R-:W-:-:S13]  /*1520*/  FSETP.GEU.AND P0, PT, R26, R37, PT ;  /* 0x000000251a00720b */ /* 0x020fda0003f0e000 */
[----:B------:R-:W-:Y:S05]  /*1530*/  @P0 BRA `(.L_x_15) ;  /* 0x0000000400840947 */ /* 0x000fea0003800000 */
[----:B------:R-:W-:Y:S02]  /*1540*/  R2UR UR4, R30 ;  /* 0x000000001e0472ca */ /* 0x000fe400000e0000 */
[----:B------:R-:W-:-:S13]  /*1550*/  R2UR UR5, R31 ;  /* 0x000000001f0572ca */ /* 0x000fda00000e0000 */
[----:B------:R-:W2:Y:S01]  /*1560*/  LDG.E.64 R6, desc[UR4][R16.64] ;  /* 0x0000000410067981 */ /* 0x000ea2000c1e1b00 */
[----:B------:R-:W-:Y:S01]  /*1570*/  FADD R0, R23, -R23 ;  /* 0x8000001717007221 */ /* 0x000fe20000000000 */
[----:B------:R-:W-:Y:S01]  /*1580*/  FADD R3, -R25, R28 ;  /* 0x0000001c19037221 */ /* 0x000fe20000000100 */
[C---:B------:R-:W-:Y:S01]  /*1590*/  FMUL R10, R23.reuse, R25 ;  /* 0x00000019170a7220 */ /* 0x040fe20000400000 */
[----:B------:R-:W-:Y:S03]  /*15a0*/  BSSY.RECONVERGENT B2, `(.L_x_16) ;  /* 0x0000016000027945 */ /* 0x000fe60003800200 */
[----:B------:R-:W-:Y:S01]  /*15b0*/  FFMA R9, -R23, R28, R10 ;  /* 0x0000001c17097223 */ /* 0x000fe2000000010a */
[C---:B--2---:R-:W-:Y:S01]  /*15c0*/  FADD R21, R26.reuse, -R7 ;  /* 0x800000071a157221 */ /* 0x044fe20000000000 */
[----:B------:R-:W-:Y:S01]  /*15d0*/  FADD R11, R19, -R6 ;  /* 0x80000006130b7221 */ /* 0x000fe20000000000 */
[----:B------:R-:W-:-:S02]  /*15e0*/  FMUL R6, R26, R6 ;  /* 0x000000061a067220 */ /* 0x000fc40000400000 */
[----:B------:R-:W-:Y:S02]  /*15f0*/  FMUL R4, R0, R21 ;  /* 0x0000001500047220 */ /* 0x000fe40000400000 */
[----:B------:R-:W-:Y:S02]  /*1600*/  FFMA R20, R19, R7, -R6 ;  /* 0x0000000713147223 */ /* 0x000fe40000000806 */
[C---:B------:R-:W-:Y:S01]  /*1610*/  FFMA R27, R11.reuse, R3, -R4 ;  /* 0x000000030b1b7223 */ /* 0x040fe20000000804 */
[----:B------:R-:W-:-:S03]  /*1620*/  FMUL R3, R11, R9 ;  /* 0x000000090b037220 */ /* 0x000fc60000400000 */
[----:B------:R-:W0:Y:S01]  /*1630*/  MUFU.RCP R4, R27 ;  /* 0x0000001b00047308 */ /* 0x000e220000001000 */
[----:B------:R-:W-:-:S07]  /*1640*/  FFMA R0, R0, R20, -R3 ;  /* 0x0000001400007223 */ /* 0x000fce0000000803 */
[----:B------:R-:W1:Y:S01]  /*1650*/  FCHK P0, R0, R27 ;  /* 0x0000001b00007302 */ /* 0x000e620000000000 */
[----:B0-----:R-:W-:-:S04]  /*1660*/  FFMA R5, -R27, R4, 1 ;  /* 0x3f8000001b057423 */ /* 0x001fc80000000104 */
[----:B------:R-:W-:-:S04]  /*1670*/  FFMA R5, R4, R5, R4 ;  /* 0x0000000504057223 */ /* 0x000fc80000000004 */
[----:B------:R-:W-:-:S04]  /*1680*/  FFMA R4, R0, R5, RZ ;  /* 0x0000000500047223 */ /* 0x000fc800000000ff */
[----:B------:R-:W-:-:S04]  /*1690*/  FFMA R3, -R27, R4, R0 ;  /* 0x000000041b037223 */ /* 0x000fc80000000100 */
[----:B------:R-:W-:Y:S01]  /*16a0*/  FFMA R24, R5, R3, R4 ;  /* 0x0000000305187223 */ /* 0x000fe20000000004 */
[----:B-1----:R-:W-:Y:S06]  /*16b0*/  @!P0 BRA `(.L_x_17) ;  /* 0x0000000000108947 */ /* 0x002fec0003800000 */
[----:B------:R-:W-:Y:S01]  /*16c0*/  IMAD.MOV.U32 R3, RZ, RZ, R27 ;  /* 0x000000ffff037224 */ /* 0x000fe200078e001b */
[----:B------:R-:W-:-:S07]  /*16d0*/  MOV R4, 0x16f0 ;  /* 0x000016f000047802 */ /* 0x000fce0000000f00 */
[----:B------:R-:W-:Y:S05]  /*16e0*/  CALL.REL.NOINC `($__internal_0_$__cuda_sm3x_div_rn_noftz_f32_slowpath) ;  /* 0x0000006800fc7944 */ /* 0x000fea0003c00000 */
[----:B------:R-:W-:-:S07]  /*16f0*/  IMAD.MOV.U32 R24, RZ, RZ, R0 ;  /* 0x000000ffff187224 */ /* 0x000fce00078e0000 */
.L_x_17:
[----:B------:R-:W-:Y:S05]  /*1700*/  BSYNC.RECONVERGENT B2 ;  /* 0x0000000000027941 */ /* 0x000fea0003800200 */
.L_x_16:
[----:B------:R-:W0:Y:S01]  /*1710*/  MUFU.RCP R0, R27 ;  /* 0x0000001b00007308 */ /* 0x000e220000001000 */
[----:B------:R-:W-:Y:S01]  /*1720*/  FADD R28, R25, -R28 ;  /* 0x8000001c191c7221 */ /* 0x000fe20000000000 */
[----:B------:R-:W-:Y:S01]  /*1730*/  FADD R38, -R26, R7 ;  /* 0x000000071a267221 */ /* 0x000fe20000000100 */
[----:B------:R-:W-:Y:S02]  /*1740*/  BSSY.RECONVERGENT B2, `(.L_x_18) ;  /* 0x000000f000027945 */ /* 0x000fe40003800200 */
[----:B------:R-:W-:-:S04]  /*1750*/  FMUL R28, R20, R28 ;  /* 0x0000001c141c7220 */ /* 0x000fc80000400000 */
[----:B------:R-:W-:-:S04]  /*1760*/  FFMA R28, R9, R38, -R28 ;  /* 0x00000026091c7223 */ /* 0x000fc8000000081c */
        /* <DEDUP_REMOVED lines=8> */
[----:B------:R-:W-:Y:S01]  /*17f0*/  MOV R4, 0x1820 ;  /* 0x0000182000047802 */ /* 0x000fe20000000f00 */
[----:B------:R-:W-:-:S07]  /*1800*/  IMAD.MOV.U32 R3, RZ, RZ, R27 ;  /* 0x000000ffff037224 */ /* 0x000fce00078e001b */
[----:B------:R-:W-:Y:S05]  /*1810*/  CALL.REL.NOINC `($__internal_0_$__cuda_sm3x_div_rn_noftz_f32_slowpath) ;  /* 0x0000006800b07944 */ /* 0x000fea0003c00000 */
[----:B------:R-:W-:-:S07]  /*1820*/  MOV R7, R0 ;  /* 0x0000000000077202 */ /* 0x000fce0000000f00 */
.L_x_19:
[----:B------:R-:W-:Y:S05]  /*1830*/  BSYNC.RECONVERGENT B2 ;  /* 0x0000000000027941 */ /* 0x000fea0003800200 */
.L_x_18:
[----:B------:R-:W-:Y:S01]  /*1840*/  FADD R0, -R23, R32 ;  /* 0x0000002017007221 */ /* 0x000fe20000000100 */
[C---:B------:R-:W-:Y:S01]  /*1850*/  FADD R9, R25.reuse, -R25 ;  /* 0x8000001919097221 */ /* 0x040fe20000000000 */
[----:B------:R-:W-:Y:S01]  /*1860*/  FFMA R10, R25, R32, -R10 ;  /* 0x00000020190a7223 */ /* 0x000fe2000000080a */
[----:B------:R-:W-:Y:S01]  /*1870*/  BSSY.RECONVERGENT B2, `(.L_x_20) ;  /* 0x0000011000027945 */ /* 0x000fe20003800200 */
[----:B------:R-:W-:Y:S02]  /*1880*/  FMUL R4, R21, R0 ;  /* 0x0000000015047220 */ /* 0x000fe40000400000 */
[C---:B------:R-:W-:Y:S02]  /*1890*/  FMUL R3, R11.reuse, R10 ;  /* 0x0000000a0b037220 */ /* 0x040fe40000400000 */
[----:B------:R-:W-:Y:S02]  /*18a0*/  FFMA R21, R11, R9, -R4 ;  /* 0x000000090b157223 */ /* 0x000fe40000000804 */
[----:B------:R-:W-:-:S02]  /*18b0*/  FFMA R0, R20, R0, -R3 ;  /* 0x0000000014007223 */ /* 0x000fc40000000803 */
[----:B------:R-:W0:Y:S08]  /*18c0*/  MUFU.RCP R4, R21 ;  /* 0x0000001500047308 */ /* 0x000e300000001000 */
        /* <DEDUP_REMOVED lines=11> */
.L_x_21:
[----:B------:R-:W-:Y:S05]  /*1980*/  BSYNC.RECONVERGENT B2 ;  /* 0x0000000000027941 */ /* 0x000fea0003800200 */
.L_x_20:
[----:B------:R-:W0:Y:S01]  /*1990*/  MUFU.RCP R0, R21 ;  /* 0x0000001500007308 */ /* 0x000e220000001000 */
[----:B------:R-:W-:Y:S01]  /*19a0*/  FMUL R9, R20, R9 ;  /* 0x0000000914097220 */ /* 0x000fe20000400000 */
[----:B------:R-:W-:Y:S03]  /*19b0*/  BSSY.RECONVERGENT B2, `(.L_x_22) ;  /* 0x000000d000027945 */ /* 0x000fe60003800200 */
        /* <DEDUP_REMOVED lines=12> */
.L_x_23:
[----:B------:R-:W-:Y:S05]  /*1a80*/  BSYNC.RECONVERGENT B2 ;  /* 0x0000000000027941 */ /* 0x000fea0003800200 */
.L_x_22:
[C---:B------:R-:W-:Y:S01]  /*1a90*/  FADD R4, R26.reuse, -R7 ;  /* 0x800000071a047221 */ /* 0x040fe20000000000 */
[----:B------:R-:W-:Y:S01]  /*1aa0*/  FADD R6, R26, -R0 ;  /* 0x800000001a067221 */ /* 0x000fe20000000000 */
[C---:B------:R-:W-:Y:S01]  /*1ab0*/  FADD R3, R19.reuse, -R24 ;  /* 0x8000001813037221 */ /* 0x040fe20000000000 */
[----:B------:R-:W-:Y:S01]  /*1ac0*/  FADD R5, R19, -R11 ;  /* 0x8000000b13057221 */ /* 0x000fe20000000000 */
[----:B------:R-:W-:Y:S01]  /*1ad0*/  FMUL R4, R4, R4 ;  /* 0x0000000404047220 */ /* 0x000fe20000400000 */
[----:B------:R-:W-:-:S03]  /*1ae0*/  FMUL R6, R6, R6 ;  /* 0x0000000606067220 */ /* 0x000fc60000400000 */
[----:B------:R-:W-:Y:S01]  /*1af0*/  FFMA R4, R3, R3, R4 ;  /* 0x0000000303047223 */ /* 0x000fe20000000004 */
[----:B------:R-:W-:-:S05]  /*1b00*/  FFMA R5, R5, R5, R6 ;  /* 0x0000000505057223 */ /* 0x000fca0000000006 */
[----:B------:R-:W-:-:S04]  /*1b10*/  FSETP.GEU.AND P0, PT, R4, R5, PT ;  /* 0x000000050400720b */ /* 0x000fc80003f0e000 */
[----:B------:R-:W-:Y:S02]  /*1b20*/  FSEL R25, R7, R0, !P0 ;  /* 0x0000000007197208 */ /* 0x000fe40004000000 */
[----:B------:R-:W-:Y:S01]  /*1b30*/  FSEL R24, R24, R11, !P0 ;  /* 0x0000000b18187208 */ /* 0x000fe20004000000 */
[----:B------:R-:W-:Y:S06]  /*1b40*/  BRA `(.L_x_24) ;  /* 0x0000001c00c07947 */ /* 0x000fec0003800000 */
.L_x_15:
[----:B------:R-:W-:-:S13]  /*1b50*/  FSETP.GT.AND P0, PT, R26, R35, PT ;  /* 0x000000231a00720b */ /* 0x000fda0003f04000 */
[----:B------:R-:W-:Y:S05]  /*1b60*/  @!P0 BRA `(.L_x_25) ;  /* 0x0000000400848947 */ /* 0x000fea0003800000 */
[----:B------:R-:W-:Y:S02]  /*1b70*/  R2UR UR4, R30 ;  /* 0x000000001e0472ca */ /* 0x000fe400000e0000 */
[----:B------:R-:W-:-:S13]  /*1b80*/  R2UR UR5, R31 ;  /* 0x000000001f0572ca */ /* 0x000fda00000e0000 */
[----:B------:R-:W2:Y:S01]  /*1b90*/  LDG.E.64 R6, desc[UR4][R16.64] ;  /* 0x0000000410067981 */ /* 0x000ea2000c1e1b00 */
[----:B------:R-:W-:Y:S01]  /*1ba0*/  FADD R5, R23, -R23 ;  /* 0x8000001717057221 */ /* 0x000fe20000000000 */
[----:B------:R-:W-:Y:S01]  /*1bb0*/  FADD R27, -R25, R28 ;  /* 0x0000001c191b7221 */ /* 0x000fe20000000100 */
[C---:B------:R-:W-:Y:S01]  /*1bc0*/  FMUL R9, R23.reuse, R28 ;  /* 0x0000001c17097220 */ /* 0x040fe20000400000 */
[----:B------:R-:W-:Y:S03]  /*1bd0*/  BSSY.RECONVERGENT B2, `(.L_x_26) ;  /* 0x0000016000027945 */ /* 0x000fe60003800200 */
[----:B------:R-:W-:Y:S01]  /*1be0*/  FFMA R10, R23, R25, -R9 ;  /* 0x00000019170a7223 */ /* 0x000fe20000000809 */
[C---:B--2---:R-:W-:Y:S01]  /*1bf0*/  FADD R20, R26.reuse, -R7 ;  /* 0x800000071a147221 */ /* 0x044fe20000000000 */
[----:B------:R-:W-:Y:S01]  /*1c00*/  FADD R21, R19, -R6 ;  /* 0x8000000613157221 */ /* 0x000fe20000000000 */
[----:B------:R-:W-:-:S02]  /*1c10*/  FMUL R6, R26, R6 ;  /* 0x000000061a067220 */ /* 0x000fc40000400000 */
[----:B------:R-:W-:Y:S02]  /*1c20*/  FMUL R0, R5, R20 ;  /* 0x0000001405007220 */ /* 0x000fe40000400000 */
[----:B------:R-:W-:Y:S02]  /*1c30*/  FFMA R11, R19, R7, -R6 ;  /* 0x00000007130b7223 */ /* 0x000fe40000000806 */
[----:B------:R-:W-:Y:S01]  /*1c40*/  FFMA R27, R27, R21, -R0 ;  /* 0x000000151b1b7223 */ /* 0x000fe20000000800 */
        /* <DEDUP_REMOVED lines=13> */
[----:B------:R-:W-:-:S07]  /*1d20*/  MOV R24, R0 ;  /* 0x0000000000187202 */ /* 0x000fce0000000f00 */
.L_x_27:
[----:B------:R-:W-:Y:S05]  /*1d30*/  BSYNC.RECONVERGENT B2 ;  /* 0x0000000000027941 */ /* 0x000fea0003800200 */
.L_x_26:
        /* <DEDUP_REMOVED lines=17> */
[----:B------:R-:W-:-:S07]  /*1e50*/  IMAD.MOV.U32 R25, RZ, RZ, R0 ;  /* 0x000000ffff197224 */ /* 0x000fce00078e0000 */
.L_x_29:
[----:B------:R-:W-:Y:S05]  /*1e60*/  BSYNC.RECONVERGENT B2 ;  /* 0x0000000000027941 */ /* 0x000fea0003800200 */
.L_x_28:
[----:B------:R-:W-:Y:S01]  /*1e70*/  FADD R5, -R23, R32 ;  /* 0x0000002017057221 */ /* 0x000fe20000000100 */
[C---:B------:R-:W-:Y:S01]  /*1e80*/  FADD R7, R28.reuse, -R28 ;  /* 0x8000001c1c077221 */ /* 0x040fe20000000000 */
[----:B------:R-:W-:Y:S01]  /*1e90*/  FFMA R9, R28, R32, -R9 ;  /* 0x000000201c097223 */ /* 0x000fe20000000809 */
[----:B------:R-:W-:Y:S01]  /*1ea0*/  BSSY.RECONVERGENT B2, `(.L_x_30) ;  /* 0x0000011000027945 */ /* 0x000fe20003800200 */
[----:B------:R-:W-:-:S04]  /*1eb0*/  FMUL R0, R5, R20 ;  /* 0x0000001405007220 */ /* 0x000fc80000400000 */
        /* <DEDUP_REMOVED lines=15> */
.L_x_31:
[----:B------:R-:W-:Y:S05]  /*1fb0*/  BSYNC.RECONVERGENT B2 ;  /* 0x0000000000027941 */ /* 0x000fea0003800200 */
.L_x_30:
        /* <DEDUP_REMOVED lines=11> */
[----:B------:R-:W-:Y:S01]  /*2070*/  MOV R0, R6 ;  /* 0x0000000600007202 */ /* 0x000fe20000000f00 */
[----:B------:R-:W-:Y:S01]  /*2080*/  IMAD.MOV.U32 R3, RZ, RZ, R23 ;  /* 0x000000ffff037224 */ /* 0x000fe200078e0017 */
[----:B------:R-:W-:-:S07]  /*2090*/  MOV R4, 0x20b0 ;  /* 0x000020b000047802 */ /* 0x000fce0000000f00 */
[----:B------:R-:W-:Y:S05]  /*20a0*/  CALL.REL.NOINC `($__internal_0_$__cuda_sm3x_div_rn_noftz_f32_slowpath) ;  /* 0x00000060008c7944 */ /* 0x000fea0003c00000 */
.L_x_33:
[----:B------:R-:W-:Y:S05]  /*20b0*/  BSYNC.RECONVERGENT B2 ;  /* 0x0000000000027941 */ /* 0x000fea0003800200 */
.L_x_32:
        /* <DEDUP_REMOVED lines=12> */
.L_x_25:
[----:B------:R-:W-:Y:S02]  /*2180*/  R2UR UR4, R30 ;  /* 0x000000001e0472ca */ /* 0x000fe400000e0000 */
[----:B------:R-:W-:-:S13]  /*2190*/  R2UR UR5, R31 ;  /* 0x000000001f0572ca */ /* 0x000fda00000e0000 */
[----:B------:R-:W2:Y:S01]  /*21a0*/  LDG.E.64 R6, desc[UR4][R16.64] ;  /* 0x0000000410067981 */ /* 0x000ea2000c1e1b00 */
[----:B------:R-:W-:Y:S01]  /*21b0*/  FADD R5, R23, -R23 ;  /* 0x8000001717057221 */ /* 0x000fe20000000000 */
[----:B------:R-:W-:Y:S01]  /*21c0*/  FADD R4, -R25, R28 ;  /* 0x0000001c19047221 */ /* 0x000fe20000000100 */
[----:B------:R-:W-:Y:S01]  /*21d0*/  BSSY.RECONVERGENT B2, `(.L_x_34) ;  /* 0x0000017000027945 */ /* 0x000fe20003800200 */
[C---:B--2---:R-:W-:Y:S01]  /*21e0*/  FADD R3, R26.reuse, -R7 ;  /* 0x800000071a037221 */ /* 0x044fe20000000000 */
[----:B------:R-:W-:Y:S01]  /*21f0*/  FADD R0, R19, -R6 ;  /* 0x8000000613007221 */ /* 0x000fe20000000000 */
[----:B------:R-:W-:Y:S02]  /*2200*/  FMUL R6, R26, R6 ;  /* 0x000000061a067220 */ /* 0x000fe40000400000 */
[----:B------:R-:W-:Y:S02]  /*2210*/  FMUL R3, R5, R3 ;  /* 0x0000000305037220 */ /* 0x000fe40000400000 */
[----:B------:R-:W-:-:S02]  /*2220*/  FFMA R9, R19, R7, -R6 ;  /* 0x0000000713097223 */ /* 0x000fc40000000806 */
[----:B------:R-:W-:Y:S01]  /*2230*/  FFMA R11, R4, R0, -R3 ;  /* 0x00000000040b7223 */ /* 0x000fe20000000803 */
[----:B------:R-:W-:-:S03]  /*2240*/  FMUL R4, R23, R28 ;  /* 0x0000001c17047220 */ /* 0x000fc60000400000 */
[----:B------:R-:W0:Y:S01]  /*2250*/  MUFU.RCP R3, R11 ;  /* 0x0000000b00037308 */ /* 0x000e220000001000 */
[----:B------:R-:W-:-:S04]  /*2260*/  FFMA R23, R23, R25, -R4 ;  /* 0x0000001917177223 */ /* 0x000fc80000000804 */
        /* <DEDUP_REMOVED lines=13> */
.L_x_35:
[----:B------:R-:W-:Y:S05]  /*2340*/  BSYNC.RECONVERGENT B2 ;  /* 0x0000000000027941 */ /* 0x000fea0003800200 */
.L_x_34:
        /* <DEDUP_REMOVED lines=18> */
.L_x_37:
[----:B------:R-:W-:Y:S05]  /*2470*/  BSYNC.RECONVERGENT B2 ;  /* 0x0000000000027941 */ /* 0x000fea0003800200 */
.L_x_36:
[----:B------:R-:W-:Y:S05]  /*2480*/  BRA `(.L_x_24) ;  /* 0x0000001400707947 */ /* 0x000fea0003800000 */
.L_x_14:
[----:B-----5:R-:W-:-:S13]  /*2490*/  FSETP.GT.AND P0, PT, R19, R34, PT ;  /* 0x000000221300720b */ /* 0x020fda0003f04000 */
[----:B------:R-:W-:Y:S05]  /*24a0*/  @!P0 BRA `(.L_x_38) ;  /* 0x0000000c00dc8947 */ /* 0x000fea0003800000 */
[----:B------:R-:W-:-:S13]  /*24b0*/  FSETP.GEU.AND P0, PT, R26, R37, PT ;  /* 0x000000251a00720b */ /* 0x000fda0003f0e000 */
[----:B------:R-:W-:Y:S05]  /*24c0*/  @P0 BRA `(.L_x_39) ;  /* 0x0000000400840947 */ /* 0x000fea0003800000 */
[----:B------:R-:W-:Y:S02]  /*24d0*/  R2UR UR4, R30 ;  /* 0x000000001e0472ca */ /* 0x000fe400000e0000 */
[----:B------:R-:W-:-:S13]  /*24e0*/  R2UR UR5, R31 ;  /* 0x000000001f0572ca */ /* 0x000fda00000e0000 */
[----:B------:R-:W2:Y:S01]  /*24f0*/  LDG.E.64 R6, desc[UR4][R16.64] ;  /* 0x0000000410067981 */ /* 0x000ea2000c1e1b00 */
[----:B------:R-:W-:Y:S01]  /*2500*/  FADD R0, R32, -R32 ;  /* 0x8000002020007221 */ /* 0x000fe20000000000 */
[C---:B------:R-:W-:Y:S01]  /*2510*/  FADD R4, -R25.reuse, R28 ;  /* 0x0000001c19047221 */ /* 0x040fe20000000100 */
[-C--:B------:R-:W-:Y:S01]  /*2520*/  FMUL R9, R25, R32.reuse ;  /* 0x0000002019097220 */ /* 0x080fe20000400000 */
[----:B------:R-:W-:Y:S03]  /*2530*/  BSSY.RECONVERGENT B2, `(.L_x_40) ;  /* 0x0000016000027945 */ /* 0x000fe60003800200 */
[----:B------:R-:W-:Y:S01]  /*2540*/  FFMA R10, -R28, R32, R9 ;  /* 0x000000201c0a7223 */ /* 0x000fe20000000109 */
        /* <DEDUP_REMOVED lines=20> */
.L_x_41:
[----:B------:R-:W-:Y:S05]  /*2690*/  BSYNC.RECONVERGENT B2 ;  /* 0x0000000000027941 */ /* 0x000fea0003800200 */
.L_x_40:
        /* <DEDUP_REMOVED lines=18> */
.L_x_43:
[----:B------:R-:W-:Y:S05]  /*27c0*/  BSYNC.RECONVERGENT B2 ;  /* 0x0000000000027941 */ /* 0x000fea0003800200 */
.L_x_42:
[----:B------:R-:W-:Y:S01]  /*27d0*/  FADD R5, -R23, R32 ;  /* 0x0000002017057221 */ /* 0x000fe20000000100 */
[----:B------:R-:W-:Y:S01]  /*27e0*/  FADD R27, R25, -R25 ;  /* 0x80000019191b7221 */ /* 0x000fe20000000000 */
[----:B------:R-:W-:Y:S01]  /*27f0*/  FFMA R9, -R23, R25, R9 ;  /* 0x0000001917097223 */ /* 0x000fe20000000109 */
[----:B------:R-:W-:Y:S01]  /*2800*/  BSSY.RECONVERGENT B2, `(.L_x_44) ;  /* 0x0000011000027945 */ /* 0x000fe20003800200 */
[----:B------:R-:W-:-:S04]  /*2810*/  FMUL R0, R5, R21 ;  /* 0x0000001505007220 */ /* 0x000fc80000400000 */
        /* <DEDUP_REMOVED lines=11> */
[----:B------:R-:W-:Y:S02]  /*28d0*/  MOV R3, R21 ;  /* 0x0000001500037202 */ /* 0x000fe40000000f00 */
[----:B------:R-:W-:-:S07]  /*28e0*/  MOV R4, 0x2900 ;  /* 0x0000290000047802 */ /* 0x000fce0000000f00 */
[----:B------:R-:W-:Y:S05]  /*28f0*/  CALL.REL.NOINC `($__internal_0_$__cuda_sm3x_div_rn_noftz_f32_slowpath) ;  /* 0x0000005800787944 */ /* 0x000fea0003c00000 */
[----:B------:R-:W-:-:S07]  /*2900*/  IMAD.MOV.U32 R10, RZ, RZ, R0 ;  /* 0x000000ffff0a7224 */ /* 0x000fce00078e0000 */
.L_x_45:
[----:B------:R-:W-:Y:S05]  /*2910*/  BSYNC.RECONVERGENT B2 ;  /* 0x0000000000027941 */ /* 0x000fea0003800200 */
.L_x_44:
        /* <DEDUP_REMOVED lines=15> */
.L_x_47:
[----:B------:R-:W-:Y:S05]  /*2a10*/  BSYNC.RECONVERGENT B2 ;  /* 0x0000000000027941 */ /* 0x000fea0003800200 */
.L_x_46:
        /* <DEDUP_REMOVED lines=12> */
.L_x_39:
[----:B------:R-:W-:-:S13]  /*2ae0*/  FSETP.GT.AND P0, PT, R26, R35, PT ;  /* 0x000000231a00720b */ /* 0x000fda0003f04000 */
[----:B------:R-:W-:Y:S05]  /*2af0*/  @!P0 BRA `(.L_x_48) ;  /* 0x0000000400848947 */ /* 0x000fea0003800000 */
[----:B------:R-:W-:Y:S02]  /*2b00*/  R2UR UR4, R30 ;  /* 0x000000001e0472ca */ /* 0x000fe400000e0000 */
[----:B------:R-:W-:-:S13]  /*2b10*/  R2UR UR5, R31 ;  /* 0x000000001f0572ca */ /* 0x000fda00000e0000 */
[----:B------:R-:W2:Y:S01]  /*2b20*/  LDG.E.64 R6, desc[UR4][R16.64] ;  /* 0x0000000410067981 */ /* 0x000ea2000c1e1b00 */
[----:B------:R-:W-:Y:S01]  /*2b30*/  FADD R5, R32, -R32 ;  /* 0x8000002020057221 */ /* 0x000fe20000000000 */
[C---:B------:R-:W-:Y:S01]  /*2b40*/  FADD R27, -R25.reuse, R28 ;  /* 0x0000001c191b7221 */ /* 0x040fe20000000100 */
[-C--:B------:R-:W-:Y:S01]  /*2b50*/  FMUL R10, R28, R32.reuse ;  /* 0x000000201c0a7220 */ /* 0x080fe20000400000 */
        /* <DEDUP_REMOVED lines=22> */
.L_x_50:
[----:B------:R-:W-:Y:S05]  /*2cc0*/  BSYNC.RECONVERGENT B2 ;  /* 0x0000000000027941 */ /* 0x000fea0003800200 */
.L_x_49:
        /* <DEDUP_REMOVED lines=17> */
[----:B------:R-:W-:-:S07]  /*2de0*/  IMAD.MOV.U32 R25, RZ, RZ, R0 ;  /* 0x000000ffff197224 */ /* 0x000fce00078e0000 */
.L_x_52:
[----:B------:R-:W-:Y:S05]  /*2df0*/  BSYNC.RECONVERGENT B2 ;  /* 0x0000000000027941 */ /* 0x000fea0003800200 */
.L_x_51:
[C---:B------:R-:W-:Y:S01]  /*2e00*/  FADD R5, -R23.reuse, R32 ;  /* 0x0000002017057221 */ /* 0x040fe20000000100 */
        /* <DEDUP_REMOVED lines=19> */
.L_x_54:
[----:B------:R-:W-:Y:S05]  /*2f40*/  BSYNC.RECONVERGENT B2 ;  /* 0x0000000000027941 */ /* 0x000fea0003800200 */
.L_x_53:
        /* <DEDUP_REMOVED lines=12> */
[----:B------:R-:W-:Y:S02]  /*3010*/  MOV R3, R9 ;  /* 0x0000000900037202 */ /* 0x000fe40000000f00 */
[----:B------:R-:W-:-:S07]  /*3020*/  MOV R4, 0x3040 ;  /* 0x0000304000047802 */ /* 0x000fce0000000f00 */
[----:B------:R-:W-:Y:S05]  /*3030*/  CALL.REL.NOINC `($__internal_0_$__cuda_sm3x_div_rn_noftz_f32_slowpath) ;  /* 0x0000005000a87944 */ /* 0x000fea0003c00000 */
.L_x_56:
[----:B------:R-:W-:Y:S05]  /*3040*/  BSYNC.RECONVERGENT B2 ;  /* 0x0000000000027941 */ /* 0x000fea0003800200 */
.L_x_55:
        /* <DEDUP_REMOVED lines=12> */
.L_x_48:
        /* <DEDUP_REMOVED lines=28> */
.L_x_58:
[----:B------:R-:W-:Y:S05]  /*32d0*/  BSYNC.RECONVERGENT B2 ;  /* 0x0000000000027941 */ /* 0x000fea0003800200 */
.L_x_57:
        /* <DEDUP_REMOVED lines=18> */
.L_x_60:
[----:B------:R-:W-:Y:S05]  /*3400*/  BSYNC.RECONVERGENT B2 ;  /* 0x0000000000027941 */ /* 0x000fea0003800200 */
.L_x_59:
[----:B------:R-:W-:Y:S05]  /*3410*/  BRA `(.L_x_24) ;  /* 0x00000004008c7947 */ /* 0x000fea0003800000 */
.L_x_38:
[----:B------:R-:W-:-:S13]  /*3420*/  FSETP.GEU.AND P0, PT, R26, R37, PT ;  /* 0x000000251a00720b */ /* 0x000fda0003f0e000 */
[----:B------:R-:W-:Y:S05]  /*3430*/  @P0 BRA `(.L_x_61) ;  /* 0x0000000000c00947 */ /* 0x000fea0003800000 */
[----:B------:R-:W-:Y:S02]  /*3440*/  R2UR UR4, R30 ;  /* 0x000000001e0472ca */ /* 0x000fe400000e0000 */
[----:B------:R-:W-:-:S13]  /*3450*/  R2UR UR5, R31 ;  /* 0x000000001f0572ca */ /* 0x000fda00000e0000 */
[----:B------:R-:W2:Y:S01]  /*3460*/  LDG.E.64 R6, desc[UR4][R16.64] ;  /* 0x0000000410067981 */ /* 0x000ea2000c1e1b00 */
[----:B------:R-:W-:Y:S01]  /*3470*/  FADD R5, -R23, R32 ;  /* 0x0000002017057221 */ /* 0x000fe20000000100 */
[----:B------:R-:W-:Y:S01]  /*3480*/  FADD R10, R25, -R25 ;  /* 0x80000019190a7221 */ /* 0x000fe20000000000 */
[----:B------:R-:W-:Y:S01]  /*3490*/  FMUL R4, R23, R25 ;  /* 0x0000001917047220 */ /* 0x000fe20000400000 */
[----:B------:R-:W-:Y:S03]  /*34a0*/  BSSY.RECONVERGENT B2, `(.L_x_62) ;  /* 0x0000016000027945 */ /* 0x000fe60003800200 */
[----:B------:R-:W-:Y:S01]  /*34b0*/  FFMA R25, R25, R32, -R4 ;  /* 0x0000002019197223 */ /* 0x000fe20000000804 */
[C---:B--2---:R-:W-:Y:S01]  /*34c0*/  FADD R3, R26.reuse, -R7 ;  /* 0x800000071a037221 */ /* 0x044fe20000000000 */
[----:B------:R-:W-:Y:S01]  /*34d0*/  FADD R0, R19, -R6 ;  /* 0x8000000613007221 */ /* 0x000fe20000000000 */
[----:B------:R-:W-:-:S02]  /*34e0*/  FMUL R6, R26, R6 ;  /* 0x000000061a067220 */ /* 0x000fc40000400000 */
[----:B------:R-:W-:Y:S02]  /*34f0*/  FMUL R3, R5, R3 ;  /* 0x0000000305037220 */ /* 0x000fe40000400000 */
[----:B------:R-:W-:Y:S02]  /*3500*/  FFMA R9, R19, R7, -R6 ;  /* 0x0000000713097223 */ /* 0x000fe40000000806 */
[-C--:B------:R-:W-:Y:S01]  /*3510*/  FFMA R11, R10, R0.reuse, -R3 ;  /* 0x000000000a0b7223 */ /* 0x080fe20000000803 */
        /* <DEDUP_REMOVED lines=14> */
.L_x_63:
[----:B------:R-:W-:Y:S05]  /*3600*/  BSYNC.RECONVERGENT B2 ;  /* 0x0000000000027941 */ /* 0x000fea0003800200 */
.L_x_62:
[----:B------:R-:W0:Y:S01]  /*3610*/  MUFU.RCP R4, R11 ;  /* 0x0000000b00047308 */ /* 0x000e220000001000 */
[----:B------:R-:W-:Y:S01]  /*3620*/  FMUL R0, R10, R9 ;  /* 0x000000090a007220 */ /* 0x000fe20000400000 */
[----:B------:R-:W-:Y:S01]  /*3630*/  FADD R7, -R26, R7 ;  /* 0x000000071a077221 */ /* 0x000fe20000000100 */
        /* <DEDUP_REMOVED lines=14> */
.L_x_65:
[----:B------:R-:W-:Y:S05]  /*3720*/  BSYNC.RECONVERGENT B2 ;  /* 0x0000000000027941 */ /* 0x000fea0003800200 */
.L_x_64:
[----:B------:R-:W-:Y:S05]  /*3730*/  BRA `(.L_x_24) ;  /* 0x0000000000c47947 */ /* 0x000fea0003800000 */
.L_x_61:
[----:B------:R-:W-:Y:S01]  /*3740*/  FSETP.GT.AND P0, PT, R26, R35, PT ;  /* 0x000000231a00720b */ /* 0x000fe20003f04000 */
[----:B------:R-:W-:Y:S01]  /*3750*/  IMAD.MOV.U32 R25, RZ, RZ, R26 ;  /* 0x000000ffff197224 */ /* 0x000fe200078e001a */
[----:B------:R-:W-:-:S11]  /*3760*/  MOV R24, R19 ;  /* 0x0000001300187202 */ /* 0x000fd60000000f00 */
[----:B------:R-:W-:Y:S05]  /*3770*/  @!P0 BRA `(.L_x_24) ;  /* 0x0000000000b48947 */ /* 0x000fea0003800000 */
[----:B------:R-:W-:Y:S02]  /*3780*/  R2UR UR4, R30 ;  /* 0x000000001e0472ca */ /* 0x000fe400000e0000 */
[----:B------:R-:W-:-:S13]  /*3790*/  R2UR UR5, R31 ;  /* 0x000000001f0572ca */ /* 0x000fda00000e0000 */
[----:B------:R-:W2:Y:S01]  /*37a0*/  LDG.E.64 R6, desc[UR4][R16.64] ;  /* 0x0000000410067981 */ /* 0x000ea2000c1e1b00 */
[C---:B------:R-:W-:Y:S01]  /*37b0*/  FADD R5, -R23.reuse, R32 ;  /* 0x0000002017057221 */ /* 0x040fe20000000100 */
[C---:B------:R-:W-:Y:S01]  /*37c0*/  FADD R10, R28.reuse, -R28 ;  /* 0x8000001c1c0a7221 */ /* 0x040fe20000000000 */
        /* <DEDUP_REMOVED lines=23> */
.L_x_67:
[----:B------:R-:W-:Y:S05]  /*3940*/  BSYNC.RECONVERGENT B2 ;  /* 0x0000000000027941 */ /* 0x000fea0003800200 */
.L_x_66:
[----:B------:R-:W0:Y:S01]  /*3950*/  MUFU.RCP R4, R11 ;  /* 0x0000000b00047308 */ /* 0x000e220000001000 */
[----:B------:R-:W-:Y:S01]  /*3960*/  FMUL R0, R10, R9 ;  /* 0x000000090a007220 */ /* 0x000fe20000400000 */
[----:B------:R-:W-:-:S04]  /*3970*/  FADD R7, -R26, R7 ;  /* 0x000000071a077221 */ /* 0x000fc80000000100 */
        /* <DEDUP_REMOVED lines=13> */
.L_x_24:
[----:B------:R-:W-:Y:S05]  /*3a50*/  WARPSYNC.ALL ;  /* 0x0000000000007948 */ /* 0x000fea0003800000 */
[----:B------:R-:W0:Y:S08]  /*3a60*/  LDC.64 R4, c[0x0][0x398] ;  /* 0x0000e600ff047b82 */ /* 0x000e300000000a00 */
[----:B------:R-:W-:Y:S01]  /*3a70*/  BAR.SYNC.DEFER_BLOCKING 0x0 ;  /* 0x0000000000007b1d */ /* 0x000fe20000010000 */
[----:B------:R-:W-:-:S02]  /*3a80*/  R2UR UR4, R30 ;  /* 0x000000001e0472ca */ /* 0x000fc400000e0000 */
[----:B------:R-:W-:-:S13]  /*3a90*/  R2UR UR5, R31 ;  /* 0x000000001f0572ca */ /* 0x000fda00000e0000 */
[----:B0-----:R-:W2:Y:S04]  /*3aa0*/  LDG.E.64 R6, desc[UR4][R4.64+0x8] ;  /* 0x0000080404067981 */ /* 0x001ea8000c1e1b00 */
[----:B------:R-:W3:Y:S01]  /*3ab0*/  LDG.E.64 R8, desc[UR4][R4.64] ;  /* 0x0000000404087981 */ /* 0x000ee2000c1e1b00 */
[----:B------:R-:W-:Y:S01]  /*3ac0*/  BSSY.RECONVERGENT B2, `(.L_x_68) ;  /* 0x000000e000027945 */ /* 0x000fe20003800200 */
[----:B--2---:R-:W0:Y:S01]  /*3ad0*/  MUFU.RCP R3, R6 ;  /* 0x0000000600037308 */ /* 0x004e220000001000 */
[----:B---3--:R-:W-:-:S07]  /*3ae0*/  FADD R0, -R8, R24 ;  /* 0x0000001808007221 */ /* 0x008fce0000000100 */
        /* <DEDUP_REMOVED lines=11> */
.L_x_69:
[----:B------:R-:W-:Y:S05]  /*3ba0*/  BSYNC.RECONVERGENT B2 ;  /* 0x0000000000027941 */ /* 0x000fea0003800200 */
.L_x_68:
[----:B------:R-:W0:Y:S01]  /*3bb0*/  MUFU.RCP R4, R7 ;  /* 0x0000000700047308 */ /* 0x000e220000001000 */
[----:B------:R-:W-:Y:S01]  /*3bc0*/  FADD R0, -R9, R25 ;  /* 0x0000001909007221 */ /* 0x000fe20000000100 */
[----:B------:R-:W-:Y:S06]  /*3bd0*/  BSSY.RECONVERGENT B2, `(.L_x_70) ;  /* 0x000000d000027945 */ /* 0x000fec0003800200 */
[----:B------:R-:W1:Y:S08]  /*3be0*/  FCHK P0, R0, R7 ;  /* 0x0000000700007302 */ /* 0x000e700000000000 */
[----:B------:R-:W2:Y:S01]  /*3bf0*/  F2I.U32.FLOOR.NTZ R28, R28 ;  /* 0x0000001c001c7305 */ /* 0x000ea20000207000 */
[----:B0-----:R-:W-:-:S04]  /*3c00*/  FFMA R3, -R7, R4, 1 ;  /* 0x3f80000007037423 */ /* 0x001fc80000000104 */
[----:B------:R-:W-:-:S04]  /*3c10*/  FFMA R3, R4, R3, R4 ;  /* 0x0000000304037223 */ /* 0x000fc80000000004 */
[----:B------:R-:W-:-:S04]  /*3c20*/  FFMA R4, R0, R3, RZ ;  /* 0x0000000300047223 */ /* 0x000fc800000000ff */
[----:B------:R-:W-:-:S04]  /*3c30*/  FFMA R5, -R7, R4, R0 ;  /* 0x0000000407057223 */ /* 0x000fc80000000100 */
[----:B------:R-:W-:Y:S01]  /*3c40*/  FFMA R29, R3, R5, R4 ;  /* 0x00000005031d7223 */ /* 0x000fe20000000004 */
[----:B-12---:R-:W-:Y:S06]  /*3c50*/  @!P0 BRA `(.L_x_71) ;  /* 0x0000000000108947 */ /* 0x006fec0003800000 */
[----:B------:R-:W-:Y:S01]  /*3c60*/  IMAD.MOV.U32 R3, RZ, RZ, R7 ;  /* 0x000000ffff037224 */ /* 0x000fe200078e0007 */
[----:B------:R-:W-:-:S07]  /*3c70*/  MOV R4, 0x3c90 ;  /* 0x00003c9000047802 */ /* 0x000fce0000000f00 */
[----:B------:R-:W-:Y:S05]  /*3c80*/  CALL.REL.NOINC `($__internal_0_$__cuda_sm3x_div_rn_noftz_f32_slowpath) ;  /* 0x0000004400947944 */ /* 0x000fea0003c00000 */
[----:B------:R-:W-:-:S07]  /*3c90*/  IMAD.MOV.U32 R29, RZ, RZ, R0 ;  /* 0x000000ffff1d7224 */ /* 0x000fce00078e0000 */
.L_x_71:
[----:B------:R-:W-:Y:S05]  /*3ca0*/  BSYNC.RECONVERGENT B2 ;  /* 0x0000000000027941 */ /* 0x000fea0003800200 */
.L_x_70:
[----:B------:R-:W0:Y:S01]  /*3cb0*/  LDC.64 R4, c[0x0][0x398] ;  /* 0x0000e600ff047b82 */ /* 0x000e220000000a00 */
[----:B------:R-:W-:Y:S02]  /*3cc0*/  R2UR UR4, R30 ;  /* 0x000000001e0472ca */ /* 0x000fe400000e0000 */
[----:B------:R-:W-:-:S13]  /*3cd0*/  R2UR UR5, R31 ;  /* 0x000000001f0572ca */ /* 0x000fda00000e0000 */
[----:B0-----:R-:W2:Y:S01]  /*3ce0*/  LDG.E R3, desc[UR4][R4.64+0x10] ;  /* 0x0000100404037981 */ /* 0x001ea2000c1e1900 */
[----:B------:R-:W0:Y:S01]  /*3cf0*/  F2I.U32.FLOOR.NTZ R29, R29 ;  /* 0x0000001d001d7305 */ /* 0x000e220000207000 */
[----:B------:R-:W-:Y:S04]  /*3d00*/  BSSY.RECONVERGENT B7, `(.L_x_72) ;  /* 0x0000147000077945 */ /* 0x000fe80003800200 */
[----:B------:R-:W-:Y:S01]  /*3d10*/  BSSY.RELIABLE B6, `(.L_x_73) ;  /* 0x0000009000067945 */ /* 0x000fe20003800100 */
[----:B--2---:R-:W-:-:S13]  /*3d20*/  ISETP.GE.U32.AND P0, PT, R28, R3, PT ;  /* 0x000000031c00720c */ /* 0x004fda0003f06070 */
[----:B0-----:R-:W-:Y:S05]  /*3d30*/  @P0 BRA `(.L_x_74) ;  /* 0x0000000000180947 */ /* 0x001fea0003800000 */
[----:B------:R-:W-:Y:S02]  /*3d40*/  R2UR UR4, R30 ;  /* 0x000000001e0472ca */ /* 0x000fe400000e0000 */
[----:B------:R-:W-:-:S13]  /*3d50*/  R2UR UR5, R31 ;  /* 0x000000001f0572ca */ /* 0x000fda00000e0000 */
[----:B------:R-:W2:Y:S02]  /*3d60*/  LDG.E R4, desc[UR4][R4.64+0x14] ;  /* 0x0000140404047981 */ /* 0x000ea4000c1e1900 */
[----:B--2---:R-:W-:-:S13]  /*3d70*/  ISETP.GE.U32.AND P0, PT, R29, R4, PT ;  /* 0x000000041d00720c */ /* 0x004fda0003f06070 */
[----:B------:R-:W-:Y:S05]  /*3d80*/  @!P0 BREAK.RELIABLE B6 ;  /* 0x0000000000068942 */ /* 0x000fea0003800100 */
[----:B------:R-:W-:Y:S05]  /*3d90*/  @!P0 BRA `(.L_x_75) ;  /* 0x0000000000688947 */ /* 0x000fea0003800000 */
.L_x_74:
[----:B------:R-:W-:Y:S05]  /*3da0*/  BSYNC.RELIABLE B6 ;  /* 0x0000000000067941 */ /* 0x000fea0003800100 */
.L_x_73:
[----:B------:R-:W-:Y:S01]  /*3db0*/  MOV R32, 0x8 ;  /* 0x0000000800207802 */ /* 0x000fe20000000f00 */
[----:B------:R0:W-:Y:S01]  /*3dc0*/  STL.64 [R1+0x20], R28 ;  /* 0x0000201c01007387 */ /* 0x0001e20000100a00 */
[----:B------:R-:W1:Y:S01]  /*3dd0*/  LDCU.64 UR4, c[0x4][0x70] ;  /* 0x01000e00ff0477ac */ /* 0x000e620008000a00 */
[----:B------:R-:W-:Y:S01]  /*3de0*/  IADD3 R23, P0, PT, R18, 0x20, RZ ;  /* 0x0000002012177810 */ /* 0x000fe20007f1e0ff */
[----:B------:R0:W2:Y:S04]  /*3df0*/  LDC.64 R8, c[0x4][R32] ;  /* 0x0100000020087b82 */ /* 0x0000a80000000a00 */
[----:B------:R-:W-:Y:S02]  /*3e00*/  IMAD.X R27, RZ, RZ, R2, P0 ;  /* 0x000000ffff1b7224 */ /* 0x000fe400000e0602 */
[----:B------:R-:W-:-:S02]  /*3e10*/  IMAD.MOV.U32 R6, RZ, RZ, R23 ;  /* 0x000000ffff067224 */ /* 0x000fc400078e0017 */
[----:B------:R-:W-:Y:S02]  /*3e20*/  IMAD.MOV.U32 R7, RZ, RZ, R27 ;  /* 0x000000ffff077224 */ /* 0x000fe400078e001b */
[----:B-1----:R-:W-:Y:S01]  /*3e30*/  IMAD.U32 R4, RZ, RZ, UR4 ;  /* 0x00000004ff047e24 */ /* 0x002fe2000f8e00ff */
[----:B0-----:R-:W-:-:S07]  /*3e40*/  MOV R5, UR5 ;  /* 0x0000000500057c02 */ /* 0x001fce0008000f00 */
[----:B------:R-:W-:-:S07]  /*3e50*/  LEPC R20, `(.L_x_76) ;  /* 0x000000001014794e */ /* 0x000fce0000000000 */
[----:B--2---:R-:W-:Y:S05]  /*3e60*/  CALL.ABS.NOINC R8 ;  /* 0x0000000008007343 */ /* 0x004fea0003c00000 */
.L_x_76:
[----:B------:R-:W-:Y:S01]  /*3e70*/  F2F.F64.F32 R8, R24 ;  /* 0x0000001800087310 */ /* 0x000fe20000201800 */
[----:B------:R-:W0:Y:S01]  /*3e80*/  LDC.64 R32, c[0x4][R32] ;  /* 0x0100000020207b82 */ /* 0x000e220000000a00 */
[----:B------:R-:W1:Y:S01]  /*3e90*/  LDCU.64 UR4, c[0x4][0x78] ;  /* 0x01000f00ff0477ac */ /* 0x000e620008000a00 */
[----:B------:R-:W-:Y:S01]  /*3ea0*/  IMAD.MOV.U32 R6, RZ, RZ, R23 ;  /* 0x000000ffff067224 */ /* 0x000fe200078e0017 */
[----:B------:R-:W-:-:S04]  /*3eb0*/  MOV R7, R27 ;  /* 0x0000001b00077202 */ /* 0x000fc80000000f00 */
[----:B------:R-:W2:Y:S01]  /*3ec0*/  F2F.F64.F32 R10, R25 ;  /* 0x00000019000a7310 */ /* 0x000ea20000201800 */
[----:B-1----:R-:W-:Y:S02]  /*3ed0*/  IMAD.U32 R4, RZ, RZ, UR4 ;  /* 0x00000004ff047e24 */ /* 0x002fe4000f8e00ff */
[----:B------:R-:W-:Y:S01]  /*3ee0*/  IMAD.U32 R5, RZ, RZ, UR5 ;  /* 0x00000005ff057e24 */ /* 0x000fe2000f8e00ff */
[----:B--2---:R1:W-:Y:S06]  /*3ef0*/  STL.128 [R1+0x20], R8 ;  /* 0x0000200801007387 */ /* 0x0043ec0000100c00 */
[----:B------:R-:W-:-:S07]  /*3f00*/  LEPC R20, `(.L_x_77) ;  /* 0x000000001014794e */ /* 0x000fce0000000000 */
[----:B01----:R-:W-:Y:S05]  /*3f10*/  CALL.ABS.NOINC R32 ;  /* 0x0000000020007343 */ /* 0x003fea0003c00000 */
.L_x_77:
[----:B------:R-:W-:Y:S01]  /*3f20*/  CS2R R4, SRZ ;  /* 0x0000000000047805 */ /* 0x000fe2000001ff00 */
[----:B------:R-:W-:Y:S06]  /*3f30*/  BRA `(.L_x_78) ;  /* 0x00000010008c7947 */ /* 0x000fec0003800000 */
.L_x_75:
[----:B------:R-:W-:Y:S01]  /*3f40*/  MOV R0, 0x0 ;  /* 0x0000000000007802 */ /* 0x000fe20000000f00 */
[----:B------:R-:W-:Y:S02]  /*3f50*/  IMAD.MOV.U32 R4, RZ, RZ, 0x48 ;  /* 0x00000048ff047424 */ /* 0x000fe400078e00ff */
[----:B------:R-:W-:Y:S01]  /*3f60*/  IMAD.MOV.U32 R5, RZ, RZ, RZ ;  /* 0x000000ffff057224 */ /* 0x000fe200078e00ff */
[----:B------:R0:W1:Y:S06]  /*3f70*/  LDC.64 R6, c[0x4][R0] ;  /* 0x0100000000067b82 */ /* 0x00006c0000000a00 */
[----:B------:R-:W-:-:S07]  /*3f80*/  LEPC R20, `(.L_x_79) ;  /* 0x000000001014794e */ /* 0x000fce0000000000 */
[----:B01----:R-:W-:Y:S05]  /*3f90*/  CALL.ABS.NOINC R6 ;  /* 0x0000000006007343 */ /* 0x003fea0003c00000 */
.L_x_79:
[----:B------:R-:W0:Y:S01]  /*3fa0*/  LDC.64 R6, c[0x0][0x398] ;  /* 0x0000e600ff067b82 */ /* 0x000e220000000a00 */
[C---:B------:R-:W-:Y:S02]  /*3fb0*/  R2UR UR6, R30.reuse ;  /* 0x000000001e0672ca */ /* 0x040fe400000e0000 */
[C---:B------:R-:W-:Y:S02]  /*3fc0*/  R2UR UR7, R31.reuse ;  /* 0x000000001f0772ca */ /* 0x040fe400000e0000 */
[----:B------:R-:W-:Y:S02]  /*3fd0*/  R2UR UR4, R30 ;  /* 0x000000001e0472ca */ /* 0x000fe400000e0000 */
[----:B------:R-:W-:-:S09]  /*3fe0*/  R2UR UR5, R31 ;  /* 0x000000001f0572ca */ /* 0x000fd200000e0000 */
[----:B0-----:R-:W2:Y:S04]  /*3ff0*/  LDG.E R0, desc[UR6][R6.64+0x10] ;  /* 0x0000100606007981 */ /* 0x001ea8000c1e1900 */
[----:B------:R-:W3:Y:S01]  /*4000*/  LDG.E.64 R8, desc[UR4][R6.64+0x18] ;  /* 0x0000180406087981 */ /* 0x000ee2000c1e1b00 */
[----:B--2---:R-:W-:-:S04]  /*4010*/  IMAD R3, R29, R0, R28 ;  /* 0x000000001d037224 */ /* 0x004fc800078e021c */
[----:B---3--:R-:W-:-:S06]  /*4020*/  IMAD.WIDE.U32 R8, R3, 0x8, R8 ;  /* 0x0000000803087825 */ /* 0x008fcc00078e0008 */
[----:B------:R-:W2:Y:S01]  /*4030*/  LD.E.64 R8, desc[UR4][R8.64] ;  /* 0x0000000408087980 */ /* 0x000ea2000c101b00 */
[----:B------:R-:W-:-:S03]  /*4040*/  VIADD R10, R28, 0x1 ;  /* 0x000000011c0a7836 */ /* 0x000fc60000000000 */
[----:B--2---:R0:W-:Y:S04]  /*4050*/  ST.E.64 desc[UR4][R4.64], R8 ;  /* 0x0000000804007985 */ /* 0x0041e8000c101b04 */
[----:B------:R-:W2:Y:S01]  /*4060*/  LDG.E R20, desc[UR6][R6.64+0x10] ;  /* 0x0000100606147981 */ /* 0x000ea2000c1e1900 */
[----:B------:R-:W-:Y:S01]  /*4070*/  VIMNMX.U32 R0, PT, PT, R28, 0x1, !PT ;  /* 0x000000011c007848 */ /* 0x000fe20007fe0000 */
[----:B------:R-:W-:Y:S04]  /*4080*/  BSSY.RECONVERGENT B0, `(.L_x_80) ;  /* 0x000005c000007945 */ /* 0x000fe80003800200 */
[----:B------:R-:W-:Y:S01]  /*4090*/  VIADD R0, R0, 0xffffffff ;  /* 0xffffffff00007836 */ /* 0x000fe20000000000 */
[----:B--2---:R-:W-:-:S04]  /*40a0*/  ISETP.GE.U32.AND P0, PT, R10, R20, PT ;  /* 0x000000140a00720c */ /* 0x004fc80003f06070 */
[----:B------:R-:W-:-:S05]  /*40b0*/  SEL R27, RZ, 0x1, P0 ;  /* 0x00000001ff1b7807 */ /* 0x000fca0000000000 */
[----:B------:R-:W-:-:S05]  /*40c0*/  IMAD.IADD R3, R28, 0x1, R27 ;  /* 0x000000011c037824 */ /* 0x000fca00078e021b */
[----:B------:R-:W-:Y:S01]  /*40d0*/  ISETP.GT.U32.AND P0, PT, R0, R3, PT ;  /* 0x000000030000720c */ /* 0x000fe20003f04070 */
[----:B------:R-:W-:-:S03]  /*40e0*/  HFMA2 R3, -RZ, RZ, 0, 5.9604644775390625e-08 ;  /* 0x00000001ff037431 */ /* 0x000fc600000001ff */
[----:B------:R-:W-:-:S13]  /*40f0*/  ISETP.EQ.OR P0, PT, R29, RZ, P0 ;  /* 0x000000ff1d00720c */ /* 0x000fda0000702670 */
[----:B0-----:R-:W-:Y:S05]  /*4100*/  @P0 BRA `(.L_x_81) ;  /* 0x00000004004c0947 */ /* 0x001fea0003800000 */
[----:B------:R-:W-:Y:S01]  /*4110*/  ISETP.NE.AND P0, PT, R28, RZ, PT ;  /* 0x000000ff1c00720c */ /* 0x000fe20003f05270 */
[----:B------:R-:W-:Y:S01]  /*4120*/  IMAD.MOV.U32 R3, RZ, RZ, R28 ;  /* 0x000000ffff037224 */ /* 0x000fe200078e001c */
[----:B------:R-:W-:Y:S01]  /*4130*/  BSSY.RECONVERGENT B1, `(.L_x_82) ;  /* 0x0000039000017945 */ /* 0x000fe20003800200 */
[----:B------:R-:W-:-:S10]  /*4140*/  IMAD.MOV.U32 R21, RZ, RZ, R0 ;  /* 0x000000ffff157224 */ /* 0x000fd400078e0000 */
[----:B------:R-:W-:-:S05]  /*4150*/  @!P0 IMAD.MOV R3, RZ, RZ, R10 ;  /* 0x000000ffff038224 */ /* 0x000fca00078e020a */
[----:B------:R-:W-:-:S05]  /*4160*/  VIADDMNMX.U32 R3, R10, R27, R3, !PT ;  /* 0x0000001b0a037246 */ /* 0x000fca0007800003 */
[----:B------:R-:W-:Y:S02]  /*4170*/  VIADD R9, R3, 0x1 ;  /* 0x0000000103097836 */ /* 0x000fe40000000000 */
[----:B------:R-:W-:Y:S02]  /*4180*/  @!P0 IMAD.MOV R9, RZ, RZ, R3 ;  /* 0x000000ffff098224 */ /* 0x000fe400078e0203 */
[----:B------:R-:W-:Y:S02]  /*4190*/  IMAD.MOV.U32 R3, RZ, RZ, 0x1 ;  /* 0x00000001ff037424 */ /* 0x000fe400078e00ff */
[----:B------:R-:W-:Y:S01]  /*41a0*/  IMAD.IADD R8, R9, 0x1, -R28 ;  /* 0x0000000109087824 */ /* 0x000fe200078e0a1c */
[----:B------:R-:W-:-:S04]  /*41b0*/  IADD3 R9, PT, PT, R28, -R9, RZ ;  /* 0x800000091c097210 */ /* 0x000fc80007ffe0ff */
[----:B------:R-:W-:Y:S02]  /*41c0*/  ISETP.GT.U32.AND P0, PT, R9, -0x4, PT ;  /* 0xfffffffc0900780c */ /* 0x000fe40003f04070 */
[----:B------:R-:W-:-:S04]  /*41d0*/  LOP3.LUT R32, R8, 0x3, RZ, 0xc0, !PT ;  /* 0x0000000308207812 */ /* 0x000fc800078ec0ff */
[----:B------:R-:W-:-:S07]  /*41e0*/  ISETP.NE.AND P1, PT, R32, RZ, PT ;  /* 0x000000ff2000720c */ /* 0x000fce0003f25270 */
[----:B------:R-:W-:Y:S06]  /*41f0*/  @P0 BRA `(.L_x_83) ;  /* 0x0000000000b00947 */ /* 0x000fec0003800000 */
[----:B------:R-:W-:Y:S01]  /*4200*/  LOP3.LUT R38, R8, 0xfffffffc, RZ, 0xc0, !PT ;  /* 0xfffffffc08267812 */ /* 0x000fe200078ec0ff */
[----:B------:R-:W-:Y:S02]  /*4210*/  IMAD.MOV.U32 R3, RZ, RZ, 0x1 ;  /* 0x00000001ff037424 */ /* 0x000fe400078e00ff */
[----:B------:R-:W-:Y:S02]  /*4220*/  IMAD.MOV.U32 R21, RZ, RZ, R0 ;  /* 0x000000ffff157224 */ /* 0x000fe400078e0000 */
[----:B------:R-:W-:-:S07]  /*4230*/  VIADD R33, R29, 0xffffffff ;  /* 0xffffffff1d217836 */ /* 0x000fce0000000000 */
.L_x_84:
        /* <DEDUP_REMOVED lines=9> */
[----:B------:R-:W-:Y:S01]  /*42d0*/  IMAD.WIDE.U32 R10, R3, 0x8, R4 ;  /* 0x00000008030a7825 */ /* 0x000fe200078e0004 */
[----:B------:R-:W-:Y:S02]  /*42e0*/  R2UR UR8, R30 ;  /* 0x000000001e0872ca */ /* 0x000fe400000e0000 */
[----:B------:R-:W-:Y:S02]  /*42f0*/  R2UR UR9, R31 ;  /* 0x000000001f0972ca */ /* 0x000fe400000e0000 */
[----:B--2---:R0:W-:Y:S04]  /*4300*/  ST.E.64 desc[UR4][R10.64], R8 ;  /* 0x000000080a007985 */ /* 0x0041e8000c101b04 */
[----:B------:R-:W2:Y:S07]  /*4310*/  LDG.E R14, desc[UR6][R6.64+0x10] ;  /* 0x00001006060e7981 */ /* 0x000eae000c1e1900 */
[----:B------:R-:W3:Y:S01]  /*4320*/  LDG.E.64 R12, desc[UR8][R6.64+0x18] ;  /* 0x00001808060c7981 */ /* 0x000ee2000c1e1b00 */
[----:B--2---:R-:W-:-:S05]  /*4330*/  IMAD R14, R33, R14, R21 ;  /* 0x0000000e210e7224 */ /* 0x004fca00078e0215 */
[----:B------:R-:W-:-:S05]  /*4340*/  IADD3 R15, PT, PT, R14, 0x1, RZ ;  /* 0x000000010e0f7810 */ /* 0x000fca0007ffe0ff */
[----:B---3--:R-:W-:-:S06]  /*4350*/  IMAD.WIDE.U32 R12, R15, 0x8, R12 ;  /* 0x000000080f0c7825 */ /* 0x008fcc00078e000c */
[----:B------:R-:W2:Y:S04]  /*4360*/  LD.E.64 R12, desc[UR4][R12.64] ;  /* 0x000000040c0c7980 */ /* 0x000ea8000c101b00 */
[----:B--2---:R1:W-:Y:S04]  /*4370*/  ST.E.64 desc[UR4][R10.64+0x8], R12 ;  /* 0x0000080c0a007985 */ /* 0x0043e8000c101b04 */
[----:B------:R-:W2:Y:S04]  /*4380*/  LDG.E R14, desc[UR6][R6.64+0x10] ;  /* 0x00001006060e7981 */ /* 0x000ea8000c1e1900 */
[----:B0-----:R-:W3:Y:S01]  /*4390*/  LDG.E.64 R8, desc[UR8][R6.64+0x18] ;  /* 0x0000180806087981 */ /* 0x001ee2000c1e1b00 */
[----:B--2---:R-:W-:-:S04]  /*43a0*/  IMAD R14, R33, R14, R21 ;  /* 0x0000000e210e7224 */ /* 0x004fc800078e0215 */
[----:B------:R-:W-:-:S04]  /*43b0*/  VIADD R15, R14, 0x2 ;  /* 0x000000020e0f7836 */ /* 0x000fc80000000000 */
[----:B---3--:R-:W-:-:S06]  /*43c0*/  IMAD.WIDE.U32 R8, R15, 0x8, R8 ;  /* 0x000000080f087825 */ /* 0x008fcc00078e0008 */
[----:B------:R-:W2:Y:S04]  /*43d0*/  LD.E.64 R8, desc[UR4][R8.64] ;  /* 0x0000000408087980 */ /* 0x000ea8000c101b00 */
[----:B--2---:R0:W-:Y:S04]  /*43e0*/  ST.E.64 desc[UR4][R10.64+0x10], R8 ;  /* 0x000010080a007985 */ /* 0x0041e8000c101b04 */
[----:B------:R-:W2:Y:S04]  /*43f0*/  LDG.E R14, desc[UR6][R6.64+0x10] ;  /* 0x00001006060e7981 */ /* 0x000ea8000c1e1900 */
[----:B-1----:R-:W3:Y:S01]  /*4400*/  LDG.E.64 R12, desc[UR8][R6.64+0x18] ;  /* 0x00001808060c7981 */ /* 0x002ee2000c1e1b00 */
[----:B--2---:R-:W-:-:S04]  /*4410*/  IMAD R14, R33, R14, R21 ;  /* 0x0000000e210e7224 */ /* 0x004fc800078e0215 */
[----:B------:R-:W-:-:S04]  /*4420*/  VIADD R15, R14, 0x3 ;  /* 0x000000030e0f7836 */ /* 0x000fc80000000000 */
[----:B---3--:R-:W-:-:S06]  /*4430*/  IMAD.WIDE.U32 R12, R15, 0x8, R12 ;  /* 0x000000080f0c7825 */ /* 0x008fcc00078e000c */
[----:B------:R-:W2:Y:S01]  /*4440*/  LD.E.64 R12, desc[UR4][R12.64] ;  /* 0x000000040c0c7980 */ /* 0x000ea2000c101b00 */
[C---:B------:R-:W-:Y:S02]  /*4450*/  VIADD R23, R3.reuse, 0x3 ;  /* 0x0000000303177836 */ /* 0x040fe40000000000 */
[----:B------:R-:W-:Y:S02]  /*4460*/  VIADD R3, R3, 0x4 ;  /* 0x0000000403037836 */ /* 0x000fe40000000000 */
[C---:B------:R-:W-:Y:S01]  /*4470*/  IMAD.WIDE.U32 R14, R23.reuse, 0x8, R4 ;  /* 0x00000008170e7825 */ /* 0x040fe200078e0004 */
[----:B------:R-:W-:-:S03]  /*4480*/  ISETP.NE.AND P0, PT, R23, R38, PT ;  /* 0x000000261700720c */ /* 0x000fc60003f05270 */
[----:B------:R-:W-:Y:S01]  /*4490*/  VIADD R21, R21, 0x4 ;  /* 0x0000000415157836 */ /* 0x000fe20000000000 */
[----:B--2---:R0:W-:Y:S09]  /*44a0*/  ST.E.64 desc[UR4][R14.64], R12 ;  /* 0x0000000c0e007985 */ /* 0x0041f2000c101b04 */
[----:B------:R-:W-:Y:S05]  /*44b0*/  @P0 BRA `(.L_x_84) ;  /* 0xfffffffc00600947 */ /* 0x000fea000383ffff */
.L_x_83:
[----:B------:R-:W-:Y:S05]  /*44c0*/  BSYNC.RECONVERGENT B1 ;  /* 0x0000000000017941 */ /* 0x000fea0003800200 */
.L_x_82:
[----:B------:R-:W-:Y:S05]  /*44d0*/  @!P1 BRA `(.L_x_81) ;  /* 0x0000000000589947 */ /* 0x000fea0003800000 */
[----:B------:R-:W-:Y:S01]  /*44e0*/  BSSY.RECONVERGENT B1, `(.L_x_85) ;  /* 0x0000014000017945 */ /* 0x000fe20003800200 */
[----:B0-----:R-:W-:Y:S01]  /*44f0*/  MOV R13, R3 ;  /* 0x00000003000d7202 */ /* 0x001fe20000000f00 */
[----:B------:R-:W-:Y:S02]  /*4500*/  VIADD R12, R29, 0xffffffff ;  /* 0xffffffff1d0c7836 */ /* 0x000fe40000000000 */
[----:B------:R-:W-:-:S07]  /*4510*/  IMAD.MOV.U32 R3, RZ, RZ, RZ ;  /* 0x000000ffff037224 */ /* 0x000fce00078e00ff */
.L_x_86:
[C---:B------:R-:W-:Y:S02]  /*4520*/  R2UR UR6, R30.reuse ;  /* 0x000000001e0672ca */ /* 0x040fe400000e0000 */
[C---:B------:R-:W-:Y:S02]  /*4530*/  R2UR UR7, R31.reuse ;  /* 0x000000001f0772ca */ /* 0x040fe400000e0000 */
[----:B------:R-:W-:Y:S02]  /*4540*/  R2UR UR4, R30 ;  /* 0x000000001e0472ca */ /* 0x000fe400000e0000 */
[----:B------:R-:W-:-:S09]  /*4550*/  R2UR UR5, R31 ;  /* 0x000000001f0572ca */ /* 0x000fd200000e0000 */
[----:B0-----:R-:W2:Y:S04]  /*4560*/  LDG.E R10, desc[UR6][R6.64+0x10] ;  /* 0x00001006060a7981 */ /* 0x001ea8000c1e1900 */
[----:B------:R-:W3:Y:S01]  /*4570*/  LDG.E.64 R8, desc[UR4][R6.64+0x18] ;  /* 0x0000180406087981 */ /* 0x000ee2000c1e1b00 */
[----:B------:R-:W-:Y:S02]  /*4580*/  VIADD R3, R3, 0x1 ;  /* 0x0000000103037836 */ /* 0x000fe40000000000 */
[----:B--2---:R-:W-:-:S04]  /*4590*/  IMAD R11, R12, R10, R21 ;  /* 0x0000000a0c0b7224 */ /* 0x004fc800078e0215 */
[----:B---3--:R-:W-:-:S06]  /*45a0*/  IMAD.WIDE.U32 R8, R11, 0x8, R8 ;  /* 0x000000080b087825 */ /* 0x008fcc00078e0008 */
[----:B------:R-:W2:Y:S01]  /*45b0*/  LD.E.64 R8, desc[UR4][R8.64] ;  /* 0x0000000408087980 */ /* 0x000ea2000c101b00 */
[----:B------:R-:W-:Y:S01]  /*45c0*/  ISETP.NE.AND P0, PT, R3, R32, PT ;  /* 0x000000200300720c */ /* 0x000fe20003f05270 */
[----:B------:R-:W-:-:S04]  /*45d0*/  IMAD.WIDE.U32 R10, R13, 0x8, R4 ;  /* 0x000000080d0a7825 */ /* 0x000fc800078e0004 */
[----:B------:R-:W-:Y:S02]  /*45e0*/  VIADD R13, R13, 0x1 ;  /* 0x000000010d0d7836 */ /* 0x000fe40000000000 */
[----:B------:R-:W-:Y:S01]  /*45f0*/  VIADD R21, R21, 0x1 ;  /* 0x0000000115157836 */ /* 0x000fe20000000000 */
[----:B--2---:R0:W-:Y:S05]  /*4600*/  ST.E.64 desc[UR4][R10.64], R8 ;  /* 0x000000080a007985 */ /* 0x0041ea000c101b04 */
[----:B------:R-:W-:Y:S05]  /*4610*/  @P0 BRA `(.L_x_86) ;  /* 0xfffffffc00c00947 */ /* 0x000fea000383ffff */
[----:B------:R-:W-:Y:S05]  /*4620*/  BSYNC.RECONVERGENT B1 ;  /* 0x0000000000017941 */ /* 0x000fea0003800200 */
.L_x_85:
[----:B------:R-:W-:-:S07]  /*4630*/  MOV R3, R13 ;  /* 0x0000000d00037202 */ /* 0x000fce0000000f00 */
.L_x_81:
[----:B------:R-:W-:Y:S05]  /*4640*/  BSYNC.RECONVERGENT B0 ;  /* 0x0000000000007941 */ /* 0x000fea0003800200 */
.L_x_80:
[----:B------:R-:W-:-:S13]  /*4650*/  ISETP.GE.U32.AND P0, PT, R0, R28, PT ;  /* 0x0000001c0000720c */ /* 0x000fda0003f06070 */
[C---:B------:R-:W-:Y:S02]  /*4660*/  @!P0 R2UR UR6, R30.reuse ;  /* 0x000000001e0682ca */ /* 0x040fe400000e0000 */
[C---:B------:R-:W-:Y:S02]  /*4670*/  @!P0 R2UR UR7, R31.reuse ;  /* 0x000000001f0782ca */ /* 0x040fe400000e0000 */
[----:B------:R-:W-:Y:S02]  /*4680*/  @!P0 R2UR UR4, R30 ;  /* 0x000000001e0482ca */ /* 0x000fe400000e0000 */
[----:B------:R-:W-:-:S09]  /*4690*/  @!P0 R2UR UR5, R31 ;  /* 0x000000001f0582ca */ /* 0x000fd200000e0000 */
[----:B0-----:R-:W2:Y:S04]  /*46a0*/  @!P0 LDG.E R10, desc[UR6][R6.64+0x10] ;  /* 0x00001006060a8981 */ /* 0x001ea8000c1e1900 */
[----:B------:R-:W3:Y:S01]  /*46b0*/  @!P0 LDG.E.64 R8, desc[UR4][R6.64+0x18] ;  /* 0x0000180406088981 */ /* 0x000ee2000c1e1b00 */
[----:B------:R-:W-:-:S05]  /*46c0*/  VIADD R23, R28, 0x1 ;  /* 0x000000011c177836 */ /* 0x000fca0000000000 */
[----:B------:R-:W-:Y:S01]  /*46d0*/  ISETP.GE.U32.AND P1, PT, R23, R20, PT ;  /* 0x000000141700720c */ /* 0x000fe20003f26070 */
[----:B--2---:R-:W-:-:S04]  /*46e0*/  @!P0 IMAD R11, R29, R10, R0 ;  /* 0x0000000a1d0b8224 */ /* 0x004fc800078e0200 */
[----:B---3--:R-:W-:-:S06]  /*46f0*/  @!P0 IMAD.WIDE.U32 R8, R11, 0x8, R8 ;  /* 0x000000080b088825 */ /* 0x008fcc00078e0008 */
[----:B------:R-:W2:Y:S02]  /*4700*/  @!P0 LD.E.64 R8, desc[UR4][R8.64] ;  /* 0x0000000408088980 */ /* 0x000ea4000c101b00 */
[C---:B------:R-:W-:Y:S01]  /*4710*/  @!P1 R2UR UR8, R30.reuse ;  /* 0x000000001e0892ca */ /* 0x040fe200000e0000 */
[----:B------:R-:W-:Y:S01]  /*4720*/  @!P0 IMAD.WIDE.U32 R10, R3, 0x8, R4 ;  /* 0x00000008030a8825 */ /* 0x000fe200078e0004 */
[C---:B------:R-:W-:Y:S02]  /*4730*/  @!P1 R2UR UR9, R31.reuse ;  /* 0x000000001f0992ca */ /* 0x040fe400000e0000 */
[----:B------:R-:W-:Y:S02]  /*4740*/  @!P1 R2UR UR6, R30 ;  /* 0x000000001e0692ca */ /* 0x000fe400000e0000 */
[----:B------:R-:W-:Y:S01]  /*4750*/  @!P1 R2UR UR7, R31 ;  /* 0x000000001f0792ca */ /* 0x000fe200000e0000 */
[----:B--2---:R0:W-:Y:S08]  /*4760*/  @!P0 ST.E.64 desc[UR4][R10.64], R8 ;  /* 0x000000080a008985 */ /* 0x0041f0000c101b04 */
[----:B------:R-:W2:Y:S04]  /*4770*/  @!P1 LDG.E R14, desc[UR8][R6.64+0x10] ;  /* 0x00001008060e9981 */ /* 0x000ea8000c1e1900 */
[----:B------:R-:W3:Y:S01]  /*4780*/  @!P1 LDG.E.64 R12, desc[UR6][R6.64+0x18] ;  /* 0x00001806060c9981 */ /* 0x000ee2000c1e1b00 */
[----:B------:R-:W-:Y:S01]  /*4790*/  IMAD.IADD R21, R28, 0x1, R27 ;  /* 0x000000011c157824 */ /* 0x000fe200078e021b */
[----:B------:R-:W-:-:S02]  /*47a0*/  @!P1 R2UR UR4, R30 ;  /* 0x000000001e0492ca */ /* 0x000fc400000e0000 */
[----:B------:R-:W-:Y:S01]  /*47b0*/  @!P1 R2UR UR5, R31 ;  /* 0x000000001f0592ca */ /* 0x000fe200000e0000 */
[----:B--2---:R-:W-:-:S04]  /*47c0*/  @!P1 IMAD R15, R29, R14, R21 ;  /* 0x0000000e1d0f9224 */ /* 0x004fc800078e0215 */
[----:B---3--:R-:W-:-:S08]  /*47d0*/  @!P1 IMAD.WIDE.U32 R12, R15, 0x8, R12 ;  /* 0x000000080f0c9825 */ /* 0x008fd000078e000c */
[----:B------:R-:W2:Y:S01]  /*47e0*/  @!P1 LD.E.64 R12, desc[UR4][R12.64] ;  /* 0x000000040c0c9980 */ /* 0x000ea2000c101b00 */
[----:B------:R-:W-:Y:S01]  /*47f0*/  @!P0 VIADD R14, R3, 0x1 ;  /* 0x00000001030e8836 */ /* 0x000fe20000000000 */
[----:B------:R-:W-:Y:S02]  /*4800*/  R2UR UR6, R30 ;  /* 0x000000001e0672ca */ /* 0x000fe400000e0000 */
[----:B------:R-:W-:Y:S01]  /*4810*/  R2UR UR7, R31 ;  /* 0x000000001f0772ca */ /* 0x000fe200000e0000 */
[----:B------:R-:W-:-:S04]  /*4820*/  @!P0 IMAD.MOV.U32 R3, RZ, RZ, R14 ;  /* 0x000000ffff038224 */ /* 0x000fc800078e000e */
[----:B0-----:R-:W-:-:S05]  /*4830*/  @!P1 IMAD.WIDE.U32 R8, R3, 0x8, R4 ;  /* 0x0000000803089825 */ /* 0x001fca00078e0004 */
[----:B--2---:R0:W-:Y:S04]  /*4840*/  @!P1 ST.E.64 desc[UR4][R8.64], R12 ;  /* 0x0000000c08009985 */ /* 0x0041e8000c101b04 */
[----:B------:R-:W2:Y:S01]  /*4850*/  LDG.E R10, desc[UR6][R6.64+0x14] ;  /* 0x00001406060a7981 */ /* 0x000ea2000c1e1900 */
[----:B------:R-:W-:Y:S01]  /*4860*/  VIADD R29, R29, 0x1 ;  /* 0x000000011d1d7836 */ /* 0x000fe20000000000 */
[----:B------:R-:W-:Y:S01]  /*4870*/  ISETP.GT.U32.AND P0, PT, R0, R21, PT ;  /* 0x000000150000720c */ /* 0x000fe20003f04070 */
[----:B------:R-:W-:Y:S03]  /*4880*/  BSSY.RECONVERGENT B0, `(.L_x_87) ;  /* 0x0000054000007945 */ /* 0x000fe60003800200 */
[----:B--2---:R-:W-:-:S02]  /*4890*/  ISETP.GE.U32.OR P0, PT, R29, R10, P0 ;  /* 0x0000000a1d00720c */ /* 0x004fc40000706470 */
[----:B------:R-:W-:-:S05]  /*48a0*/  @!P1 IADD3 R10, PT, PT, R3, 0x1, RZ ;  /* 0x00000001030a9810 */ /* 0x000fca0007ffe0ff */
[----:B------:R-:W-:-:S06]  /*48b0*/  @!P1 IMAD.MOV.U32 R3, RZ, RZ, R10 ;  /* 0x000000ffff039224 */ /* 0x000fcc00078e000a */
[----:B0-----:R-:W-:Y:S05]  /*48c0*/  @P0 BRA `(.L_x_88) ;  /* 0x00000004003c0947 */ /* 0x001fea0003800000 */
[----:B------:R-:W-:Y:S01]  /*48d0*/  ISETP.NE.AND P0, PT, R28, RZ, PT ;  /* 0x000000ff1c00720c */ /* 0x000fe20003f05270 */
[----:B------:R-:W-:Y:S01]  /*48e0*/  IMAD.MOV.U32 R8, RZ, RZ, R28 ;  /* 0x000000ffff087224 */ /* 0x000fe200078e001c */
[----:B------:R-:W-:Y:S11]  /*48f0*/  BSSY.RECONVERGENT B1, `(.L_x_89) ;  /* 0x000001d000017945 */ /* 0x000ff60003800200 */
[----:B------:R-:W-:-:S05]  /*4900*/  @!P0 IMAD.MOV R8, RZ, RZ, R23 ;  /* 0x000000ffff088224 */ /* 0x000fca00078e0217 */
[----:B------:R-:W-:-:S05]  /*4910*/  VIADDMNMX.U32 R8, R23, R27, R8, !PT ;  /* 0x0000001b17087246 */ /* 0x000fca0007800008 */
[----:B------:R-:W-:Y:S02]  /*4920*/  VIADD R13, R8, 0x1 ;  /* 0x00000001080d7836 */ /* 0x000fe40000000000 */
[----:B------:R-:W-:-:S05]  /*4930*/  @!P0 IMAD.MOV R13, RZ, RZ, R8 ;  /* 0x000000ffff0d8224 */ /* 0x000fca00078e0208 */
[----:B------:R-:W-:-:S04]  /*4940*/  IADD3 R8, PT, PT, -R28, R13, RZ ;  /* 0x0000000d1c087210 */ /* 0x000fc80007ffe1ff */
[----:B------:R-:W-:-:S13]  /*4950*/  LOP3.LUT P0, R12, R8, 0x3, RZ, 0xc0, !PT ;  /* 0x00000003080c7812 */ /* 0x000fda000780c0ff */
[----:B------:R-:W-:Y:S05]  /*4960*/  @!P0 BRA `(.L_x_90) ;  /* 0x0000000000548947 */ /* 0x000fea0003800000 */
[----:B------:R-:W-:Y:S01]  /*4970*/  BSSY.RECONVERGENT B2, `(.L_x_91) ;  /* 0x0000013000027945 */ /* 0x000fe20003800200 */
[----:B------:R-:W-:Y:S02]  /*4980*/  IMAD.MOV.U32 R15, RZ, RZ, R3 ;  /* 0x000000ffff0f7224 */ /* 0x000fe400078e0003 */
[----:B------:R-:W-:-:S07]  /*4990*/  IMAD.MOV.U32 R3, RZ, RZ, RZ ;  /* 0x000000ffff037224 */ /* 0x000fce00078e00ff */
.L_x_92:
        /* <DEDUP_REMOVED lines=17> */
.L_x_91:
[----:B------:R-:W-:-:S07]  /*4ab0*/  MOV R3, R15 ;  /* 0x0000000f00037202 */ /* 0x000fce0000000f00 */
.L_x_90:
[----:B------:R-:W-:Y:S05]  /*4ac0*/  BSYNC.RECONVERGENT B1 ;  /* 0x0000000000017941 */ /* 0x000fea0003800200 */
.L_x_89:
[----:B------:R-:W-:-:S05]  /*4ad0*/  IMAD.IADD R13, R28, 0x1, -R13 ;  /* 0x000000011c0d7824 */ /* 0x000fca00078e0a0d */
[----:B------:R-:W-:-:S13]  /*4ae0*/  ISETP.GT.U32.AND P0, PT, R13, -0x4, PT ;  /* 0xfffffffc0d00780c */ /* 0x000fda0003f04070 */
[----:B------:R-:W-:Y:S05]  /*4af0*/  @P0 BRA `(.L_x_88) ;  /* 0x0000000000b00947 */ /* 0x000fea0003800000 */
.L_x_93:
[C---:B------:R-:W-:Y:S02]  /*4b00*/  R2UR UR6, R30.reuse ;  /* 0x000000001e0672ca */ /* 0x040fe400000e0000 */
[C---:B------:R-:W-:Y:S02]  /*4b10*/  R2UR UR7, R31.reuse ;  /* 0x000000001f0772ca */ /* 0x040fe400000e0000 */
[----:B------:R-:W-:Y:S02]  /*4b20*/  R2UR UR4, R30 ;  /* 0x000000001e0472ca */ /* 0x000fe400000e0000 */
[----:B------:R-:W-:-:S09]  /*4b30*/  R2UR UR5, R31 ;  /* 0x000000001f0572ca */ /* 0x000fd200000e0000 */
[----:B01----:R-:W2:Y:S04]  /*4b40*/  LDG.E R11, desc[UR6][R6.64+0x10] ;  /* 0x00001006060b7981 */ /* 0x003ea8000c1e1900 */
        /* <DEDUP_REMOVED lines=10> */
[----:B--2---:R-:W-:-:S04]  /*4bf0*/  IMAD R15, R29, R15, R0 ;  /* 0x0000000f1d0f7224 */ /* 0x004fc800078e0200 */
[----:B------:R-:W-:-:S04]  /*4c00*/  VIADD R15, R15, 0x1 ;  /* 0x000000010f0f7836 */ /* 0x000fc80000000000 */
[----:B---3--:R-:W-:-:S06]  /*4c10*/  IMAD.WIDE.U32 R10, R15, 0x8, R10 ;  /* 0x000000080f0a7825 */ /* 0x008fcc00078e000a */
[----:B------:R-:W2:Y:S01]  /*4c20*/  LD.E.64 R10, desc[UR4][R10.64] ;  /* 0x000000040a0a7980 */ /* 0x000ea2000c101b00 */
[----:B------:R-:W-:-:S04]  /*4c30*/  VIADD R15, R3, 0x1 ;  /* 0x00000001030f7836 */ /* 0x000fc80000000000 */
[----:B0-----:R-:W-:-:S05]  /*4c40*/  IMAD.WIDE.U32 R8, R15, 0x8, R4 ;  /* 0x000000080f087825 */ /* 0x001fca00078e0004 */
[----:B--2---:R0:W-:Y:S04]  /*4c50*/  ST.E.64 desc[UR4][R8.64], R10 ;  /* 0x0000000a08007985 */ /* 0x0041e8000c101b04 */
[----:B------:R-:W2:Y:S04]  /*4c60*/  LDG.E R15, desc[UR6][R6.64+0x10] ;  /* 0x00001006060f7981 */ /* 0x000ea8000c1e1900 */
        /* <DEDUP_REMOVED lines=10> */
[----:B--2---:R-:W-:-:S05]  /*4d10*/  IMAD R15, R29, R15, R0 ;  /* 0x0000000f1d0f7224 */ /* 0x004fca00078e0200 */
[----:B------:R-:W-:-:S05]  /*4d20*/  IADD3 R15, PT, PT, R15, 0x3, RZ ;  /* 0x000000030f0f7810 */ /* 0x000fca0007ffe0ff */
[----:B---3--:R-:W-:-:S06]  /*4d30*/  IMAD.WIDE.U32 R10, R15, 0x8, R10 ;  /* 0x000000080f0a7825 */ /* 0x008fcc00078e000a */
[----:B------:R-:W2:Y:S01]  /*4d40*/  LD.E.64 R10, desc[UR4][R10.64] ;  /* 0x000000040a0a7980 */ /* 0x000ea2000c101b00 */
[----:B------:R-:W-:Y:S02]  /*4d50*/  VIADD R0, R0, 0x4 ;  /* 0x0000000400007836 */ /* 0x000fe40000000000 */
[C---:B------:R-:W-:Y:S02]  /*4d60*/  VIADD R15, R3.reuse, 0x3 ;  /* 0x00000003030f7836 */ /* 0x040fe40000000000 */
[----:B------:R-:W-:Y:S01]  /*4d70*/  VIADD R3, R3, 0x4 ;  /* 0x0000000403037836 */ /* 0x000fe20000000000 */
[----:B------:R-:W-:Y:S01]  /*4d80*/  ISETP.GT.U32.AND P0, PT, R0, R21, PT ;  /* 0x000000150000720c */ /* 0x000fe20003f04070 */
[----:B------:R-:W-:-:S05]  /*4d90*/  IMAD.WIDE.U32 R14, R15, 0x8, R4 ;  /* 0x000000080f0e7825 */ /* 0x000fca00078e0004 */
[----:B--2---:R1:W-:Y:S07]  /*4da0*/  ST.E.64 desc[UR4][R14.64], R10 ;  /* 0x0000000a0e007985 */ /* 0x0043ee000c101b04 */
[----:B------:R-:W-:Y:S05]  /*4db0*/  @!P0 BRA `(.L_x_93) ;  /* 0xfffffffc00508947 */ /* 0x000fea000383ffff */
.L_x_88:
[----:B------:R-:W-:Y:S05]  /*4dc0*/  BSYNC.RECONVERGENT B0 ;  /* 0x0000000000007941 */ /* 0x000fea0003800200 */
.L_x_87:
[----:B------:R-:W-:-:S13]  /*4dd0*/  ISETP.GT.U32.AND P0, PT, R3, 0x8, PT ;  /* 0x000000080300780c */ /* 0x000fda0003f04070 */
[----:B------:R-:W-:Y:S05]  /*4de0*/  @P0 BRA `(.L_x_78) ;  /* 0x0000000000e00947 */ /* 0x000fea0003800000 */
[----:B------:R-:W-:Y:S01]  /*4df0*/  ISETP.GE.AND P0, PT, R3, 0x9, PT ;  /* 0x000000090300780c */ /* 0x000fe20003f06270 */
[----:B------:R-:W-:-:S12]  /*4e00*/  BSSY.RELIABLE B0, `(.L_x_94) ;  /* 0x000002f000007945 */ /* 0x000fd80003800100 */
[----:B------:R-:W-:Y:S05]  /*4e10*/  @P0 BRA `(.L_x_95) ;  /* 0x0000000000b40947 */ /* 0x000fea0003800000 */
[----:B------:R-:W-:Y:S01]  /*4e20*/  IADD3 R0, PT, PT, -R3, 0x9, RZ ;  /* 0x0000000903007810 */ /* 0x000fe20007ffe1ff */
[----:B------:R-:W-:Y:S01]  /*4e30*/  BSSY.RECONVERGENT B1, `(.L_x_96) ;  /* 0x000001b000017945 */ /* 0x000fe20003800200 */
[----:B------:R-:W-:Y:S02]  /*4e40*/  PLOP3.LUT P0, PT, PT, PT, PT, 0x80, 0x8 ;  /* 0x000000000008781c */ /* 0x000fe40003f0f070 */
[----:B------:R-:W-:-:S13]  /*4e50*/  ISETP.GT.AND P1, PT, R0, 0x3, PT ;  /* 0x000000030000780c */ /* 0x000fda0003f24270 */
[----:B------:R-:W-:Y:S05]  /*4e60*/  @!P1 BRA `(.L_x_97) ;  /* 0x00000000005c9947 */ /* 0x000fea0003800000 */
[----:B------:R-:W-:-:S13]  /*4e70*/  PLOP3.LUT P0, PT, PT, PT, PT, 0x8, 0x80 ;  /* 0x000000000080781c */ /* 0x000fda0003f0e170 */
.L_x_98:
[C---:B012---:R-:W-:Y:S01]  /*4e80*/  VIADD R9, R3.reuse, 0x1 ;  /* 0x0000000103097836 */ /* 0x047fe20000000000 */
[C---:B------:R-:W-:Y:S01]  /*4e90*/  IADD3 R11, PT, PT, R3.reuse, 0x2, RZ ;  /* 0x00000002030b7810 */ /* 0x040fe20007ffe0ff */
[C---:B------:R-:W-:Y:S01]  /*4ea0*/  VIADD R13, R3.reuse, 0x3 ;  /* 0x00000003030d7836 */ /* 0x040fe20000000000 */
[C---:B------:R-:W-:Y:S01]  /*4eb0*/  R2UR UR4, R30.reuse ;  /* 0x000000001e0472ca */ /* 0x040fe200000e0000 */
[--C-:B------:R-:W-:Y:S01]  /*4ec0*/  IMAD.WIDE.U32 R6, R3, 0x8, R4.reuse ;  /* 0x0000000803067825 */ /* 0x100fe200078e0004 */
[----:B------:R-:W-:Y:S02]  /*4ed0*/  R2UR UR5, R31 ;  /* 0x000000001f0572ca */ /* 0x000fe400000e0000 */
[C---:B------:R-:W-:Y:S01]  /*4ee0*/  R2UR UR6, R30.reuse ;  /* 0x000000001e0672ca */ /* 0x040fe200000e0000 */
[----:B------:R-:W-:Y:S01]  /*4ef0*/  VIADD R3, R3, 0x4 ;  /* 0x0000000403037836 */ /* 0x000fe20000000000 */
[----:B------:R-:W-:Y:S01]  /*4f00*/  R2UR UR7, R31 ;  /* 0x000000001f0772ca */ /* 0x000fe200000e0000 */
[----:B------:R-:W-:Y:S01]  /*4f10*/  IMAD.WIDE.U32 R8, R9, 0x8, R4 ;  /* 0x0000000809087825 */ /* 0x000fe200078e0004 */
[----:B------:R-:W-:-:S02]  /*4f20*/  R2UR UR8, R30 ;  /* 0x000000001e0872ca */ /* 0x000fc400000e0000 */
[----:B------:R-:W-:Y:S01]  /*4f30*/  R2UR UR9, R31 ;  /* 0x000000001f0972ca */ /* 0x000fe200000e0000 */
[--C-:B------:R-:W-:Y:S01]  /*4f40*/  IMAD.WIDE.U32 R10, R11, 0x8, R4.reuse ;  /* 0x000000080b0a7825 */ /* 0x100fe200078e0004 */
[----:B------:R-:W-:Y:S02]  /*4f50*/  R2UR UR10, R30 ;  /* 0x000000001e0a72ca */ /* 0x000fe400000e0000 */
[----:B------:R-:W-:Y:S01]  /*4f60*/  R2UR UR11, R31 ;  /* 0x000000001f0b72ca */ /* 0x000fe200000e0000 */
[----:B------:R-:W-:Y:S01]  /*4f70*/  IMAD.WIDE.U32 R12, R13, 0x8, R4 ;  /* 0x000000080d0c7825 */ /* 0x000fe200078e0004 */
[----:B------:R-:W-:Y:S01]  /*4f80*/  ISETP.GE.AND P1, PT, R3, 0x6, PT ;  /* 0x000000060300780c */ /* 0x000fe20003f26270 */
[----:B------:R2:W-:Y:S04]  /*4f90*/  ST.E.64 desc[UR4][R6.64], RZ ;  /* 0x000000ff06007985 */ /* 0x0005e8000c101b04 */
[----:B------:R2:W-:Y:S04]  /*4fa0*/  ST.E.64 desc[UR6][R8.64], RZ ;  /* 0x000000ff08007985 */ /* 0x0005e8000c101b06 */
[----:B------:R2:W-:Y:S04]  /*4fb0*/  ST.E.64 desc[UR8][R10.64], RZ ;  /* 0x000000ff0a007985 */ /* 0x0005e8000c101b08 */
[----:B------:R2:W-:Y:S01]  /*4fc0*/  ST.E.64 desc[UR10][R12.64], RZ ;  /* 0x000000ff0c007985 */ /* 0x0005e2000c101b0a */
[----:B------:R-:W-:Y:S05]  /*4fd0*/  @!P1 BRA `(.L_x_98) ;  /* 0xfffffffc00a89947 */ /* 0x000fea000383ffff */
.L_x_97:
[----:B------:R-:W-:Y:S05]  /*4fe0*/  BSYNC.RECONVERGENT B1 ;  /* 0x0000000000017941 */ /* 0x000fea0003800200 */
.L_x_96:
[----:B------:R-:W-:-:S04]  /*4ff0*/  IADD3 R0, PT, PT, -R3, 0x9, RZ ;  /* 0x0000000903007810 */ /* 0x000fc80007ffe1ff */
[----:B------:R-:W-:-:S13]  /*5000*/  ISETP.GT.AND P1, PT, R0, 0x1, PT ;  /* 0x000000010000780c */ /* 0x000fda0003f24270 */
[C---:B--2---:R-:W-:Y:S01]  /*5010*/  @P1 VIADD R7, R3.reuse, 0x1 ;  /* 0x0000000103071836 */ /* 0x044fe20000000000 */
[----:B------:R-:W-:Y:S01]  /*5020*/  @P1 PLOP3.LUT P0, PT, PT, PT, PT, 0x8, 0x80 ;  /* 0x000000000080181c */ /* 0x000fe20003f0e170 */
[--C-:B01----:R-:W-:Y:S01]  /*5030*/  @P1 IMAD.WIDE.U32 R8, R3, 0x8, R4.reuse ;  /* 0x0000000803081825 */ /* 0x103fe200078e0004 */
[C---:B------:R-:W-:Y:S02]  /*5040*/  @P1 R2UR UR4, R30.reuse ;  /* 0x000000001e0412ca */ /* 0x040fe400000e0000 */
[----:B------:R-:W-:Y:S01]  /*5050*/  @P1 R2UR UR5, R31 ;  /* 0x000000001f0512ca */ /* 0x000fe200000e0000 */
[----:B------:R-:W-:Y:S01]  /*5060*/  @P1 VIADD R3, R3, 0x2 ;  /* 0x0000000203031836 */ /* 0x000fe20000000000 */
[----:B------:R-:W-:Y:S01]  /*5070*/  @P1 R2UR UR6, R30 ;  /* 0x000000001e0612ca */ /* 0x000fe200000e0000 */
[----:B------:R-:W-:Y:S01]  /*5080*/  @P1 IMAD.WIDE.U32 R6, R7, 0x8, R4 ;  /* 0x0000000807061825 */ /* 0x000fe200078e0004 */
[----:B------:R-:W-:Y:S02]  /*5090*/  @P1 R2UR UR7, R31 ;  /* 0x000000001f0712ca */ /* 0x000fe400000e0000 */
[----:B------:R-:W-:-:S07]  /*50a0*/  ISETP.NE.OR P0, PT, R3, 0x9, P0 ;  /* 0x000000090300780c */ /* 0x000fce0000705670 */
[----:B------:R2:W-:Y:S04]  /*50b0*/  @P1 ST.E.64 desc[UR4][R8.64], RZ ;  /* 0x000000ff08001985 */ /* 0x0005e8000c101b04 */
[----:B------:R2:W-:Y:S02]  /*50c0*/  @P1 ST.E.64 desc[UR6][R6.64], RZ ;  /* 0x000000ff06001985 */ /* 0x0005e4000c101b06 */
[----:B------:R-:W-:Y:S05]  /*50d0*/  @!P0 BREAK.RELIABLE B0 ;  /* 0x0000000000008942 */ /* 0x000fea0003800100 */
[----:B------:R-:W-:Y:S05]  /*50e0*/  @!P0 BRA `(.L_x_78) ;  /* 0x0000000000208947 */ /* 0x000fea0003800000 */
.L_x_95:
[----:B------:R-:W-:Y:S05]  /*50f0*/  BSYNC.RELIABLE B0 ;  /* 0x0000000000007941 */ /* 0x000fea0003800100 */
.L_x_94:
[C---:B--23--:R-:W-:Y:S01]  /*5100*/  IMAD.WIDE.U32 R6, R3.reuse, 0x8, R4 ;  /* 0x0000000803067825 */ /* 0x04cfe200078e0004 */
[----:B------:R-:W-:Y:S02]  /*5110*/  IADD3 R3, PT, PT, R3, 0x1, RZ ;  /* 0x0000000103037810 */ /* 0x000fe40007ffe0ff */
[----:B------:R-:W-:Y:S02]  /*5120*/  R2UR UR4, R30 ;  /* 0x000000001e0472ca */ /* 0x000fe400000e0000 */
[----:B------:R-:W-:Y:S02]  /*5130*/  R2UR UR5, R31 ;  /* 0x000000001f0572ca */ /* 0x000fe400000e0000 */
[----:B------:R-:W-:-:S11]  /*5140*/  ISETP.NE.AND P0, PT, R3, 0x9, PT ;  /* 0x000000090300780c */ /* 0x000fd60003f05270 */
[----:B------:R3:W-:Y:S02]  /*5150*/  ST.E.64 desc[UR4][R6.64], RZ ;  /* 0x000000ff06007985 */ /* 0x0007e4000c101b04 */
[----:B------:R-:W-:Y:S05]  /*5160*/  @P0 BRA `(.L_x_94) ;  /* 0xfffffffc00e40947 */ /* 0x000fea000383ffff */
.L_x_78:
[----:B------:R-:W-:Y:S05]  /*5170*/  BSYNC.RECONVERGENT B7 ;  /* 0x0000000000077941 */ /* 0x000fea0003800200 */
.L_x_72:
[----:B------:R-:W-:Y:S01]  /*5180*/  BSSY.RECONVERGENT B7, `(.L_x_99) ;  /* 0x0000056000077945 */ /* 0x000fe20003800200 */
[----:B------:R-:W-:-:S07]  /*5190*/  IMAD.MOV.U32 R3, RZ, RZ, RZ ;  /* 0x000000ffff037224 */ /* 0x000fce00078e00ff */
.L_x_110:
[----:B------:R-:W-:Y:S01]  /*51a0*/  R2UR UR4, R30 ;  /* 0x000000001e0472ca */ /* 0x000fe200000e0000 */
[----:B--23--:R-:W-:Y:S01]  /*51b0*/  IMAD.MOV.U32 R6, RZ, RZ, R4 ;  /* 0x000000ffff067224 */ /* 0x00cfe200078e0004 */
[----:B------:R-:W-:Y:S01]  /*51c0*/  R2UR UR5, R31 ;  /* 0x000000001f0572ca */ /* 0x000fe200000e0000 */
[----:B------:R-:W-:Y:S02]  /*51d0*/  IMAD.MOV.U32 R7, RZ, RZ, R5 ;  /* 0x000000ffff077224 */ /* 0x000fe400078e0005 */
[----:B------:R-:W-:-:S10]  /*51e0*/  IMAD.WIDE.U32 R6, R3, 0x8, R6 ;  /* 0x0000000803067825 */ /* 0x000fd400078e0006 */
[----:B01----:R-:W2:Y:S01]  /*51f0*/  LD.E.64 R8, desc[UR4][R6.64] ;  /* 0x0000000406087980 */ /* 0x003ea2000c101b00 */
[----:B------:R-:W-:Y:S01]  /*5200*/  BSSY.RECONVERGENT B8, `(.L_x_100) ;  /* 0x000004a000087945 */ /* 0x000fe20003800200 */
[----:B--2---:R-:W-:-:S04]  /*5210*/  ISETP.NE.U32.AND P0, PT, R8, RZ, PT ;  /* 0x000000ff0800720c */ /* 0x004fc80003f05070 */
[----:B------:R-:W-:-:S13]  /*5220*/  ISETP.NE.AND.EX P0, PT, R9, RZ, PT, P0 ;  /* 0x000000ff0900720c */ /* 0x000fda0003f05300 */
[----:B------:R-:W-:Y:S05]  /*5230*/  @!P0 BRA `(.L_x_101) ;  /* 0x0000000400188947 */ /* 0x000fea0003800000 */
[----:B------:R-:W-:Y:S02]  /*5240*/  R2UR UR4, R30 ;  /* 0x000000001e0472ca */ /* 0x000fe400000e0000 */
[----:B------:R-:W-:-:S13]  /*5250*/  R2UR UR5, R31 ;  /* 0x000000001f0572ca */ /* 0x000fda00000e0000 */
[----:B------:R-:W2:Y:S04]  /*5260*/  LD.E.64 R6, desc[UR4][R8.64] ;  /* 0x0000000408067980 */ /* 0x000ea8000c101b00 */
[----:B--2---:R-:W2:Y:S02]  /*5270*/  LD.E.64 R6, desc[UR4][R6.64+0x8] ;  /* 0x0000080406067980 */ /* 0x004ea4000c101b00 */
[----:B--2---:R-:W-:-:S04]  /*5280*/  ISETP.NE.U32.AND P0, PT, R6, RZ, PT ;  /* 0x000000ff0600720c */ /* 0x004fc80003f05070 */
[----:B------:R-:W-:-:S13]  /*5290*/  ISETP.NE.AND.EX P0, PT, R7, RZ, PT, P0 ;  /* 0x000000ff0700720c */ /* 0x000fda0003f05300 */
[----:B------:R-:W-:Y:S05]  /*52a0*/  @!P0 BRA `(.L_x_101) ;  /* 0x0000000000fc8947 */ /* 0x000fea0003800000 */
[----:B------:R-:W-:Y:S02]  /*52b0*/  R2UR UR4, R30 ;  /* 0x000000001e0472ca */ /* 0x000fe400000e0000 */
[----:B------:R-:W-:-:S13]  /*52c0*/  R2UR UR5, R31 ;  /* 0x000000001f0572ca */ /* 0x000fda00000e0000 */
[----:B------:R-:W5:Y:S02]  /*52d0*/  LD.E.64 R8, desc[UR4][R8.64+0x8] ;  /* 0x0000080408087980 */ /* 0x000f64000c101b00 */
.L_x_109:
[----:B-----5:R-:W-:-:S04]  /*52e0*/  ISETP.NE.U32.AND P0, PT, R6, R8, PT ;  /* 0x000000080600720c */ /* 0x020fc80003f05070 */
[----:B------:R-:W-:-:S13]  /*52f0*/  ISETP.NE.AND.EX P0, PT, R7, R9, PT, P0 ;  /* 0x000000090700720c */ /* 0x000fda0003f05300 */
[----:B------:R-:W-:Y:S05]  /*5300*/  @!P0 BRA `(.L_x_101) ;  /* 0x0000000000e48947 */ /* 0x000fea0003800000 */
[----:B------:R-:W-:Y:S02]  /*5310*/  R2UR UR4, R30 ;  /* 0x000000001e0472ca */ /* 0x000fe400000e0000 */
[----:B------:R-:W-:-:S13]  /*5320*/  R2UR UR5, R31 ;  /* 0x000000001f0572ca */ /* 0x000fda00000e0000 */
[----:B------:R-:W2:Y:S01]  /*5330*/  LD.E.64 R20, desc[UR4][R6.64+0x8] ;  /* 0x0000080406147980 */ /* 0x000ea2000c101b00 */
[----:B------:R-:W-:Y:S01]  /*5340*/  BSSY.RECONVERGENT B0, `(.L_x_102) ;  /* 0x0000012000007945 */ /* 0x000fe20003800200 */
[----:B--2---:R-:W-:-:S04]  /*5350*/  LOP3.LUT R0, R20, 0x1, RZ, 0xc0, !PT ;  /* 0x0000000114007812 */ /* 0x004fc800078ec0ff */
[----:B------:R-:W-:-:S04]  /*5360*/  ISETP.NE.U32.AND P0, PT, R0, 0x1, PT ;  /* 0x000000010000780c */ /* 0x000fc80003f05070 */
[----:B------:R-:W-:-:S13]  /*5370*/  ISETP.NE.U32.AND.EX P0, PT, RZ, RZ, PT, P0 ;  /* 0x000000ffff00720c */ /* 0x000fda0003f05100 */
[----:B------:R-:W-:Y:S05]  /*5380*/  @P0 BRA `(.L_x_103) ;  /* 0x0000000000340947 */ /* 0x000fea0003800000 */
[----:B------:R-:W-:Y:S01]  /*5390*/  BSSY.RECONVERGENT B1, `(.L_x_104) ;  /* 0x000000b000017945 */ /* 0x000fe20003800200 */
.L_x_105:
[----:B------:R-:W-:Y:S01]  /*53a0*/  R2UR UR4, R30 ;  /* 0x000000001e0472ca */ /* 0x000fe200000e0000 */
[----:B------:R-:W-:Y:S01]  /*53b0*/  IMAD.MOV.U32 R0, RZ, RZ, R21 ;  /* 0x000000ffff007224 */ /* 0x000fe200078e0015 */
[----:B------:R-:W-:Y:S02]  /*53c0*/  R2UR UR5, R31 ;  /* 0x000000001f0572ca */ /* 0x000fe400000e0000 */
[----:B------:R-:W-:Y:S02]  /*53d0*/  LOP3.LUT R6, R20, 0xfffffffe, RZ, 0xc0, !PT ;  /* 0xfffffffe14067812 */ /* 0x000fe400078ec0ff */
[----:B------:R-:W-:-:S09]  /*53e0*/  MOV R7, R21 ;  /* 0x0000001500077202 */ /* 0x000fd20000000f00 */
[----:B------:R-:W2:Y:S02]  /*53f0*/  LD.E.64 R20, desc[UR4][R6.64+0x8] ;  /* 0x0000080406147980 */ /* 0x000ea4000c101b00 */
[----:B--2---:R-:W-:-:S04]  /*5400*/  LOP3.LUT R10, R20, 0x1, RZ, 0xc0, !PT ;  /* 0x00000001140a7812 */ /* 0x004fc800078ec0ff */
[----:B------:R-:W-:-:S04]  /*5410*/  ISETP.NE.U32.AND P0, PT, R10, 0x1, PT ;  /* 0x000000010a00780c */ /* 0x000fc80003f05070 */
[----:B------:R-:W-:-:S13]  /*5420*/  ISETP.NE.U32.AND.EX P0, PT, RZ, RZ, PT, P0 ;  /* 0x000000ffff00720c */ /* 0x000fda0003f05100 */
[----:B------:R-:W-:Y:S05]  /*5430*/  @!P0 BRA `(.L_x_105) ;  /* 0xfffffffc00d88947 */ /* 0x000fea000383ffff */
[----:B------:R-:W-:Y:S05]  /*5440*/  BSYNC.RECONVERGENT B1 ;  /* 0x0000000000017941 */ /* 0x000fea0003800200 */
.L_x_104:
[----:B------:R-:W-:-:S07]  /*5450*/  IMAD.MOV.U32 R7, RZ, RZ, R0 ;  /* 0x000000ffff077224 */ /* 0x000fce00078e0000 */
.L_x_103:
[----:B------:R-:W-:Y:S05]  /*5460*/  BSYNC.RECONVERGENT B0 ;  /* 0x0000000000007941 */ /* 0x000fea0003800200 */
.L_x_102:
[----:B------:R-:W-:Y:S02]  /*5470*/  R2UR UR4, R30 ;  /* 0x000000001e0472ca */ /* 0x000fe400000e0000 */
[----:B------:R-:W-:-:S13]  /*5480*/  R2UR UR5, R31 ;  /* 0x000000001f0572ca */ /* 0x000fda00000e0000 */
[----:B------:R-:W2:Y:S01]  /*5490*/  LD.E R11, desc[UR4][R6.64] ;  /* 0x00000004060b7980 */ /* 0x000ea2000c101900 */
[----:B------:R-:W-:Y:S01]  /*54a0*/  BSSY.RECONVERGENT B9, `(.L_x_106) ;  /* 0x000001a000097945 */ /* 0x000fe20003800200 */
[----:B--2---:R-:W-:-:S13]  /*54b0*/  ISETP.NE.AND P0, PT, R11, R22, PT ;  /* 0x000000160b00720c */ /* 0x004fda0003f05270 */
[----:B------:R-:W-:Y:S05]  /*54c0*/  @!P0 BRA `(.L_x_107) ;  /* 0x00000000005c8947 */ /* 0x000fea0003800000 */
        /* <DEDUP_REMOVED lines=9> */
[----:B------:R-:W2:Y:S01]  /*5560*/  LDG.E R0, desc[UR6][R16.64+0x14] ;  /* 0x0000140610007981 */ /* 0x000ea2000c1e1900 */
[----:B0-----:R-:W-:-:S05]  /*5570*/  IMAD.WIDE R6, R11, 0x18, R6 ;  /* 0x000000180b067825 */ /* 0x001fca00078e0206 */
[----:B------:R-:W3:Y:S04]  /*5580*/  LDG.E.64 R10, desc[UR4][R6.64] ;  /* 0x00000004060a7981 */ /* 0x000ee8000c1e1b00 */
[----:B------:R-:W2:Y:S04]  /*5590*/  LDG.E R13, desc[UR8][R6.64+0xc] ;  /* 0x00000c08060d7981 */ /* 0x000ea8000c1e1900 */
[----:B------:R-:W4:Y:S01]  /*55a0*/  LDG.E R15, desc[UR10][R6.64+0x14] ;  /* 0x0000140a060f7981 */ /* 0x000f22000c1e1900 */
[----:B---3--:R-:W-:Y:S01]  /*55b0*/  FADD R11, R11, -R25 ;  /* 0x800000190b0b7221 */ /* 0x008fe20000000000 */
[----:B--2---:R-:W-:Y:S01]  /*55c0*/  FADD R0, R0, R13 ;  /* 0x0000000d00007221 */ /* 0x004fe20000000000 */
[----:B------:R-:W-:-:S02]  /*55d0*/  FADD R10, R10, -R24 ;  /* 0x800000180a0a7221 */ /* 0x000fc40000000000 */
[----:B------:R-:W-:Y:S01]  /*55e0*/  FMUL R11, R11, R11 ;  /* 0x0000000b0b0b7220 */ /* 0x000fe20000400000 */
[----:B----4-:R-:W-:-:S03]  /*55f0*/  FADD R0, R0, R15 ;  /* 0x0000000f00007221 */ /* 0x010fc60000000000 */
[----:B------:R-:W-:Y:S01]  /*5600*/  FFMA R11, R10, R10, R11 ;  /* 0x0000000a0a0b7223 */ /* 0x000fe2000000000b */
[----:B------:R-:W-:-:S05]  /*5610*/  FMUL R0, R0, R0 ;  /* 0x0000000000007220 */ /* 0x000fca0000400000 */
[----:B------:R-:W-:-:S13]  /*5620*/  FSETP.GEU.AND P0, PT, R11, R0, PT ;  /* 0x000000000b00720b */ /* 0x000fda0003f0e000 */
[----:B------:R-:W-:Y:S05]  /*5630*/  @!P0 BRA `(.L_x_108) ;  /* 0x0000002800ec8947 */ /* 0x000fea0003800000 */
.L_x_107:
[----:B------:R-:W-:Y:S05]  /*5640*/  BSYNC.RECONVERGENT B9 ;  /* 0x0000000000097941 */ /* 0x000fea0003800200 */
.L_x_106:
[----:B------:R-:W-:Y:S01]  /*5650*/  LOP3.LUT R6, R20, 0xfffffffe, RZ, 0xc0, !PT ;  /* 0xfffffffe14067812 */ /* 0x000fe200078ec0ff */
[----:B------:R-:W-:-:S03]  /*5660*/  IMAD.MOV.U32 R7, RZ, RZ, R21 ;  /* 0x000000ffff077224 */ /* 0x000fc600078e0015 */
[----:B------:R-:W-:-:S04]  /*5670*/  ISETP.NE.U32.AND P0, PT, R6, RZ, PT ;  /* 0x000000ff0600720c */ /* 0x000fc80003f05070 */
[----:B------:R-:W-:-:S13]  /*5680*/  ISETP.NE.AND.EX P0, PT, R21, RZ, PT, P0 ;  /* 0x000000ff1500720c */ /* 0x000fda0003f05300 */
[----:B------:R-:W-:Y:S05]  /*5690*/  @P0 BRA `(.L_x_109) ;  /* 0xfffffffc00100947 */ /* 0x000fea000383ffff */
.L_x_101:
[----:B------:R-:W-:Y:S05]  /*56a0*/  BSYNC.RECONVERGENT B8 ;  /* 0x0000000000087941 */ /* 0x000fea0003800200 */
.L_x_100:
[----:B------:R-:W-:-:S05]  /*56b0*/  VIADD R3, R3, 0x1 ;  /* 0x0000000103037836 */ /* 0x000fca0000000000 */
[----:B------:R-:W-:-:S13]  /*56c0*/  ISETP.NE.AND P0, PT, R3, 0x9, PT ;  /* 0x000000090300780c */ /* 0x000fda0003f05270 */
[----:B------:R-:W-:Y:S05]  /*56d0*/  @P0 BRA `(.L_x_110) ;  /* 0xfffffff800b00947 */ /* 0x000fea000383ffff */
[----:B------:R-:W-:Y:S05]  /*56e0*/  BSYNC.RECONVERGENT B7 ;  /* 0x0000000000077941 */ /* 0x000fea0003800200 */
.L_x_99:
[----:B------:R-:W-:-:S04]  /*56f0*/  MOV R0, 0x10 ;  /* 0x0000001000007802 */ /* 0x000fc80000000f00 */
[----:B------:R0:W1:Y:S03]  /*5700*/  LDC.64 R6, c[0x4][R0] ;  /* 0x0100000000067b82 */ /* 0x0000660000000a00 */
[----:B------:R-:W-:-:S07]  /*5710*/  LEPC R20, `(.L_x_111) ;  /* 0x000000001014794e */ /* 0x000fce0000000000 */
[----:B01----:R-:W-:Y:S05]  /*5720*/  CALL.ABS.NOINC R6 ;  /* 0x0000000006007343 */ /* 0x003fea0003c00000 */
.L_x_111:
[----:B------:R-:W0:Y:S01]  /*5730*/  LDC.64 R4, c[0x0][0x398] ;  /* 0x0000e600ff047b82 */ /* 0x000e220000000a00 */
[C---:B------:R-:W-:Y:S02]  /*5740*/  R2UR UR4, R30.reuse ;  /* 0x000000001e0472ca */ /* 0x040fe400000e0000 */
[C---:B------:R-:W-:Y:S02]  /*5750*/  R2UR UR5, R31.reuse ;  /* 0x000000001f0572ca */ /* 0x040fe400000e0000 */
[----:B------:R-:W-:Y:S02]  /*5760*/  R2UR UR6, R30 ;  /* 0x000000001e0672ca */ /* 0x000fe400000e0000 */
[----:B------:R-:W-:-:S09]  /*5770*/  R2UR UR7, R31 ;  /* 0x000000001f0772ca */ /* 0x000fd200000e0000 */
[----:B------:R-:W2:Y:S04]  /*5780*/  LDG.E.64 R8, desc[UR4][R16.64] ;  /* 0x0000000410087981 */ /* 0x000ea8000c1e1b00 */
[----:B0-----:R-:W3:Y:S04]  /*5790*/  LDG.E.64 R6, desc[UR4][R4.64+0x8] ;  /* 0x0000080404067981 */ /* 0x001ee8000c1e1b00 */
[----:B------:R-:W2:Y:S01]  /*57a0*/  LDG.E.64 R10, desc[UR6][R4.64] ;  /* 0x00000006040a7981 */ /* 0x000ea2000c1e1b00 */
[----:B------:R-:W-:Y:S01]  /*57b0*/  BSSY.RECONVERGENT B2, `(.L_x_112) ;  /* 0x000000f000027945 */ /* 0x000fe20003800200 */
[----:B---3--:R-:W0:Y:S01]  /*57c0*/  MUFU.RCP R13, R6 ;  /* 0x00000006000d7308 */ /* 0x008e220000001000 */
[----:B--2---:R-:W-:-:S07]  /*57d0*/  FADD R3, R8, -R10 ;  /* 0x8000000a08037221 */ /* 0x004fce0000000000 */
        /* <DEDUP_REMOVED lines=11> */
[----:B------:R-:W-:-:S07]  /*5890*/  IMAD.MOV.U32 R8, RZ, RZ, R0 ;  /* 0x000000ffff087224 */ /* 0x000fce00078e0000 */
.L_x_113:
[----:B------:R-:W-:Y:S05]  /*58a0*/  BSYNC.RECONVERGENT B2 ;  /* 0x0000000000027941 */ /* 0x000fea0003800200 */
.L_x_112:
[----:B------:R-:W0:Y:S01]  /*58b0*/  MUFU.RCP R4, R7 ;  /* 0x0000000700047308 */ /* 0x000e220000001000 */
[----:B------:R-:W-:Y:S01]  /*58c0*/  FADD R0, R9, -R11 ;  /* 0x8000000b09007221 */ /* 0x000fe20000000000 */
[----:B------:R-:W-:Y:S06]  /*58d0*/  BSSY.RECONVERGENT B2, `(.L_x_114) ;  /* 0x000000d000027945 */ /* 0x000fec0003800200 */
[----:B------:R-:W1:Y:S08]  /*58e0*/  FCHK P0, R0, R7 ;  /* 0x0000000700007302 */ /* 0x000e700000000000 */
[----:B------:R2:W3:Y:S01]  /*58f0*/  F2I.U32.FLOOR.NTZ R21, R8 ;  /* 0x0000000800157305 */ /* 0x0004e20000207000 */
[----:B0-----:R-:W-:-:S04]  /*5900*/  FFMA R3, -R7, R4, 1 ;  /* 0x3f80000007037423 */ /* 0x001fc80000000104 */
[----:B------:R-:W-:-:S04]  /*5910*/  FFMA R3, R4, R3, R4 ;  /* 0x0000000304037223 */ /* 0x000fc80000000004 */
[----:B------:R-:W-:-:S04]  /*5920*/  FFMA R4, R0, R3, RZ ;  /* 0x0000000300047223 */ /* 0x000fc800000000ff */
[----:B------:R-:W-:-:S04]  /*5930*/  FFMA R5, -R7, R4, R0 ;  /* 0x0000000407057223 */ /* 0x000fc80000000100 */
[----:B------:R-:W-:Y:S01]  /*5940*/  FFMA R3, R3, R5, R4 ;  /* 0x0000000503037223 */ /* 0x000fe20000000004 */
[----:B-123--:R-:W-:Y:S06]  /*5950*/  @!P0 BRA `(.L_x_115) ;  /* 0x0000000000108947 */ /* 0x00efec0003800000 */
[----:B------:R-:W-:Y:S01]  /*5960*/  IMAD.MOV.U32 R3, RZ, RZ, R7 ;  /* 0x000000ffff037224 */ /* 0x000fe200078e0007 */
[----:B------:R-:W-:-:S07]  /*5970*/  MOV R4, 0x5990 ;  /* 0x0000599000047802 */ /* 0x000fce0000000f00 */
[----:B------:R-:W-:Y:S05]  /*5980*/  CALL.REL.NOINC `($__internal_0_$__cuda_sm3x_div_rn_noftz_f32_slowpath) ;  /* 0x0000002800547944 */ /* 0x000fea0003c00000 */
[----:B------:R-:W-:-:S07]  /*5990*/  IMAD.MOV.U32 R3, RZ, RZ, R0 ;  /* 0x000000ffff037224 */ /* 0x000fce00078e0000 */
.L_x_115:
[----:B------:R-:W-:Y:S05]  /*59a0*/  BSYNC.RECONVERGENT B2 ;  /* 0x0000000000027941 */ /* 0x000fea0003800200 */
.L_x_114:
[----:B------:R-:W0:Y:S01]  /*59b0*/  LDC.64 R6, c[0x0][0x398] ;  /* 0x0000e600ff067b82 */ /* 0x000e220000000a00 */
[----:B------:R-:W-:Y:S02]  /*59c0*/  R2UR UR4, R30 ;  /* 0x000000001e0472ca */ /* 0x000fe400000e0000 */
[----:B------:R-:W-:-:S13]  /*59d0*/  R2UR UR5, R31 ;  /* 0x000000001f0572ca */ /* 0x000fda00000e0000 */
[----:B0-----:R-:W2:Y:S01]  /*59e0*/  LDG.E R0, desc[UR4][R6.64+0x10] ;  /* 0x0000100406007981 */ /* 0x001ea2000c1e1900 */
[----:B------:R-:W0:Y:S01]  /*59f0*/  F2I.U32.FLOOR.NTZ R3, R3 ;  /* 0x0000000300037305 */ /* 0x000e220000207000 */
[----:B------:R-:W-:Y:S01]  /*5a00*/  BSSY B7, `(.L_x_116) ;  /* 0x0000262000077945 */ /* 0x000fe20003800000 */
[-C--:B--2---:R-:W-:Y:S01]  /*5a10*/  ISETP.GE.U32.AND P0, PT, R21, R0.reuse, PT ;  /* 0x000000001500720c */ /* 0x084fe20003f06070 */
[----:B0-----:R-:W-:-:S12]  /*5a20*/  IMAD R21, R3, R0, R21 ;  /* 0x0000000003157224 */ /* 0x001fd800078e0215 */
[----:B------:R-:W-:Y:S05]  /*5a30*/  @P0 BRA `(.L_x_117) ;  /* 0x0000000000140947 */ /* 0x000fea0003800000 */
[----:B------:R-:W-:Y:S02]  /*5a40*/  R2UR UR4, R30 ;  /* 0x000000001e0472ca */ /* 0x000fe400000e0000 */
[----:B------:R-:W-:-:S13]  /*5a50*/  R2UR UR5, R31 ;  /* 0x000000001f0572ca */ /* 0x000fda00000e0000 */
[----:B------:R-:W2:Y:S02]  /*5a60*/  LDG.E R0, desc[UR4][R6.64+0x14] ;  /* 0x0000140406007981 */ /* 0x000ea4000c1e1900 */
[----:B--2---:R-:W-:-:S13]  /*5a70*/  ISETP.GE.U32.AND P0, PT, R3, R0, PT ;  /* 0x000000000300720c */ /* 0x004fda0003f06070 */
[----:B------:R-:W-:Y:S05]  /*5a80*/  @!P0 BRA `(.L_x_118) ;  /* 0x0000000000248947 */ /* 0x000fea0003800000 */
.L_x_117:
[----:B------:R-:W-:Y:S01]  /*5a90*/  MOV R0, 0x8 ;  /* 0x0000000800007802 */ /* 0x000fe20000000f00 */
[----:B------:R-:W0:Y:S01]  /*5aa0*/  LDCU.64 UR4, c[0x4][0x68] ;  /* 0x01000d00ff0477ac */ /* 0x000e220008000a00 */
[----:B------:R-:W-:Y:S02]  /*5ab0*/  CS2R R6, SRZ ;  /* 0x0000000000067805 */ /* 0x000fe4000001ff00 */
[----:B------:R1:W2:Y:S01]  /*5ac0*/  LDC.64 R8, c[0x4][R0] ;  /* 0x0100000000087b82 */ /* 0x0002a20000000a00 */
[----:B0-----:R-:W-:Y:S01]  /*5ad0*/  IMAD.U32 R4, RZ, RZ, UR4 ;  /* 0x00000004ff047e24 */ /* 0x001fe2000f8e00ff */
[----:B-1----:R-:W-:-:S07]  /*5ae0*/  MOV R5, UR5 ;  /* 0x0000000500057c02 */ /* 0x002fce0008000f00 */
[----:B------:R-:W-:-:S07]  /*5af0*/  LEPC R20, `(.L_x_119) ;  /* 0x000000001014794e */ /* 0x000fce0000000000 */
[----:B--2---:R-:W-:Y:S05]  /*5b00*/  CALL.ABS.NOINC R8 ;  /* 0x0000000008007343 */ /* 0x004fea0003c00000 */
.L_x_119:
[----:B------:R-:W-:Y:S05]  /*5b10*/  BRA `(.L_x_120) ;  /* 0x0000002400407947 */ /* 0x000fea0003800000 */
.L_x_118:
[----:B------:R-:W-:Y:S02]  /*5b20*/  R2UR UR4, R30 ;  /* 0x000000001e0472ca */ /* 0x000fe400000e0000 */
[----:B------:R-:W-:-:S13]  /*5b30*/  R2UR UR5, R31 ;  /* 0x000000001f0572ca */ /* 0x000fda00000e0000 */
[----:B------:R-:W2:Y:S02]  /*5b40*/  LDG.E.64 R4, desc[UR4][R6.64+0x18] ;  /* 0x0000180406047981 */ /* 0x000ea4000c1e1b00 */
[----:B--2---:R-:W-:-:S05]  /*5b50*/  IMAD.WIDE.U32 R4, R21, 0x8, R4 ;  /* 0x0000000815047825 */ /* 0x004fca00078e0004 */
[----:B------:R-:W2:Y:S02]  /*5b60*/  LD.E.64 R38, desc[UR4][R4.64] ;  /* 0x0000000404267980 */ /* 0x000ea4000c101b00 */
[----:B--2---:R-:W-:-:S04]  /*5b70*/  ISETP.NE.U32.AND P0, PT, R38, RZ, PT ;  /* 0x000000ff2600720c */ /* 0x004fc80003f05070 */
[----:B------:R-:W-:-:S13]  /*5b80*/  ISETP.NE.AND.EX P0, PT, R39, RZ, PT, P0 ;  /* 0x000000ff2700720c */ /* 0x000fda0003f05300 */
[----:B------:R-:W-:Y:S05]  /*5b90*/  @!P0 BRA `(.L_x_120) ;  /* 0x0000002400208947 */ /* 0x000fea0003800000 */
[----:B------:R-:W-:Y:S01]  /*5ba0*/  BSSY B8, `(.L_x_121) ;  /* 0x00000a6000087945 */ /* 0x000fe20003800000 */
.L_x_129:
[----:B------:R-:W-:Y:S05]  /*5bb0*/  YIELD ;  /* 0x0000000000007946 */ /* 0x000fea0003800000 */
[----:B------:R-:W-:Y:S02]  /*5bc0*/  R2UR UR4, R30 ;  /* 0x000000001e0472ca */ /* 0x000fe400000e0000 */
[----:B------:R-:W-:-:S13]  /*5bd0*/  R2UR UR5, R31 ;  /* 0x000000001f0572ca */ /* 0x000fda00000e0000 */
[----:B0-----:R-:W2:Y:S01]  /*5be0*/  LD.E.64 R4, desc[UR4][R38.64] ;  /* 0x0000000426047980 */ /* 0x001ea2000c101b00 */
[C---:B------:R-:W-:Y:S02]  /*5bf0*/  R2UR UR4, R30.reuse ;  /* 0x000000001e0472ca */ /* 0x040fe400000e0000 */
[C---:B------:R-:W-:Y:S02]  /*5c00*/  R2UR UR5, R31.reuse ;  /* 0x000000001f0572ca */ /* 0x040fe400000e0000 */
[----:B------:R-:W-:Y:S02]  /*5c10*/  R2UR UR6, R30 ;  /* 0x000000001e0672ca */ /* 0x000fe400000e0000 */
[----:B------:R-:W-:-:S13]  /*5c20*/  R2UR UR7, R31 ;  /* 0x000000001f0772ca */ /* 0x000fda00000e0000 */
[----:B------:R-:W3:Y:S04]  /*5c30*/  LD.E.64 R8, desc[UR6][R38.64+0x8] ;  /* 0x0000080626087980 */ /* 0x000ee8000c101b00 */
[----:B--2---:R-:W2:Y:S01]  /*5c40*/  LD.E.64 R46, desc[UR4][R4.64+0x8] ;  /* 0x00000804042e7980 */ /* 0x004ea2000c101b00 */
[----:B------:R-:W-:Y:S01]  /*5c50*/  BSSY.RECONVERGENT B0, `(.L_x_122) ;  /* 0x0000029000007945 */ /* 0x000fe20003800200 */
[----:B--2---:R-:W-:-:S04]  /*5c60*/  LOP3.LUT R28, R46, 0xfffffffe, RZ, 0xc0, !PT ;  /* 0xfffffffe2e1c7812 */ /* 0x004fc800078ec0ff */
[----:B---3--:R-:W-:-:S04]  /*5c70*/  ISETP.NE.U32.AND P1, PT, R8, R28, PT ;  /* 0x0000001c0800720c */ /* 0x008fc80003f25070 */
[----:B------:R-:W-:Y:S02]  /*5c80*/  ISETP.NE.AND.EX P1, PT, R9, R47, PT, P1 ;  /* 0x0000002f0900720c */ /* 0x000fe40003f25310 */
[----:B------:R-:W-:-:S04]  /*5c90*/  LOP3.LUT R0, R46, 0x1, RZ, 0xc0, !PT ;  /* 0x000000012e007812 */ /* 0x000fc800078ec0ff */
[----:B------:R-:W-:-:S04]  /*5ca0*/  ISETP.NE.U32.AND P0, PT, R0, 0x1, PT ;  /* 0x000000010000780c */ /* 0x000fc80003f05070 */
[----:B------:R-:W-:-:S04]  /*5cb0*/  ISETP.NE.U32.AND.EX P0, PT, RZ, RZ, PT, P0 ;  /* 0x000000ffff00720c */ /* 0x000fc80003f05100 */
[----:B------:R-:W-:Y:S02]  /*5cc0*/  SEL R32, R32, R4, !P0 ;  /* 0x0000000420207207 */ /* 0x000fe40004000000 */
[----:B------:R-:W-:Y:S02]  /*5cd0*/  SEL R33, R33, R5, !P0 ;  /* 0x0000000521217207 */ /* 0x000fe40004000000 */
[----:B------:R-:W-:Y:S02]  /*5ce0*/  SEL R23, R23, R46, !P0 ;  /* 0x0000002e17177207 */ /* 0x000fe40004000000 */
[----:B------:R-:W-:Y:S01]  /*5cf0*/  SEL R44, R44, R47, !P0 ;  /* 0x0000002f2c2c7207 */ /* 0x000fe20004000000 */
[----:B------:R-:W-:Y:S06]  /*5d00*/  @!P1 BRA `(.L_x_123) ;  /* 0x0000000000749947 */ /* 0x000fec0003800000 */
[----:B------:R-:W-:Y:S02]  /*5d10*/  IMAD.MOV.U32 R3, RZ, RZ, R32 ;  /* 0x000000ffff037224 */ /* 0x000fe400078e0020 */
[----:B------:R-:W-:-:S07]  /*5d20*/  IMAD.MOV.U32 R6, RZ, RZ, R33 ;  /* 0x000000ffff067224 */ /* 0x000fce00078e0021 */
.L_x_126:
[----:B------:R-:W-:Y:S01]  /*5d30*/  R2UR UR4, R30 ;  /* 0x000000001e0472ca */ /* 0x000fe200000e0000 */
[----:B------:R-:W-:Y:S01]  /*5d40*/  IMAD.MOV.U32 R29, RZ, RZ, R47 ;  /* 0x000000ffff1d7224 */ /* 0x000fe200078e002f */
[----:B------:R-:W-:-:S13]  /*5d50*/  R2UR UR5, R31 ;  /* 0x000000001f0572ca */ /* 0x000fda00000e0000 */
[----:B------:R-:W2:Y:S01]  /*5d60*/  LD.E.64 R4, desc[UR4][R28.64+0x8] ;  /* 0x000008041c047980 */ /* 0x000ea2000c101b00 */
[----:B------:R-:W-:Y:S01]  /*5d70*/  BSSY.RELIABLE B1, `(.L_x_124) ;  /* 0x000000f000017945 */ /* 0x000fe20003800100 */
[----:B--2---:R-:W-:-:S04]  /*5d80*/  LOP3.LUT R0, R4, 0x1, RZ, 0xc0, !PT ;  /* 0x0000000104007812 */ /* 0x004fc800078ec0ff */
[----:B------:R-:W-:-:S04]  /*5d90*/  ISETP.NE.U32.AND P0, PT, R0, 0x1, PT ;  /* 0x000000010000780c */ /* 0x000fc80003f05070 */
[----:B------:R-:W-:-:S13]  /*5da0*/  ISETP.NE.U32.AND.EX P0, PT, RZ, RZ, PT, P0 ;  /* 0x000000ffff00720c */ /* 0x000fda0003f05100 */
[----:B------:R-:W-:Y:S05]  /*5db0*/  @!P0 BRA `(.L_x_125) ;  /* 0x0000000000288947 */ /* 0x000fea0003800000 */
[----:B------:R-:W-:Y:S02]  /*5dc0*/  R2UR UR4, R30 ;  /* 0x000000001e0472ca */ /* 0x000fe400000e0000 */
[----:B------:R-:W-:-:S13]  /*5dd0*/  R2UR UR5, R31 ;  /* 0x000000001f0572ca */ /* 0x000fda00000e0000 */
[----:B------:R-:W2:Y:S02]  /*5de0*/  LD.E R3, desc[UR4][R28.64] ;  /* 0x000000041c037980 */ /* 0x000ea4000c101900 */
[----:B--2---:R-:W-:-:S13]  /*5df0*/  ISETP.GE.AND P0, PT, R3, R22, PT ;  /* 0x000000160300720c */ /* 0x004fda0003f06270 */
[----:B------:R-:W-:Y:S05]  /*5e00*/  @P0 BREAK.RELIABLE B1 ;  /* 0x0000000000010942 */ /* 0x000fea0003800100 */
[----:B------:R-:W-:Y:S05]  /*5e10*/  @P0 BRA `(.L_x_123) ;  /* 0x0000000000300947 */ /* 0x000fea0003800000 */
[----:B------:R-:W-:Y:S01]  /*5e20*/  IMAD.MOV.U32 R6, RZ, RZ, R47 ;  /* 0x000000ffff067224 */ /* 0x000fe200078e002f */
[----:B------:R-:W-:Y:S01]  /*5e30*/  MOV R3, R28 ;  /* 0x0000001c00037202 */ /* 0x000fe20000000f00 */
[----:B------:R-:W-:Y:S02]  /*5e40*/  IMAD.MOV.U32 R23, RZ, RZ, R4 ;  /* 0x000000ffff177224 */ /* 0x000fe400078e0004 */
[----:B------:R-:W-:-:S07]  /*5e50*/  IMAD.MOV.U32 R44, RZ, RZ, R5 ;  /* 0x000000ffff2c7224 */ /* 0x000fce00078e0005 */
.L_x_125:
[----:B------:R-:W-:Y:S05]  /*5e60*/  BSYNC.RELIABLE B1 ;  /* 0x0000000000017941 */ /* 0x000fea0003800100 */
.L_x_124:
[----:B------:R-:W-:Y:S01]  /*5e70*/  LOP3.LUT R28, R4, 0xfffffffe, RZ, 0xc0, !PT ;  /* 0xfffffffe041c7812 */ /* 0x000fe200078ec0ff */
[----:B------:R-:W-:Y:S01]  /*5e80*/  IMAD.MOV.U32 R47, RZ, RZ, R5 ;  /* 0x000000ffff2f7224 */ /* 0x000fe200078e0005 */
[----:B------:R-:W-:Y:S01]  /*5e90*/  MOV R33, R6 ;  /* 0x0000000600217202 */ /* 0x000fe20000000f00 */
[----:B------:R-:W-:Y:S01]  /*5ea0*/  IMAD.MOV.U32 R32, RZ, RZ, R3 ;  /* 0x000000ffff207224 */ /* 0x000fe200078e0003 */
[----:B------:R-:W-:-:S04]  /*5eb0*/  ISETP.NE.U32.AND P0, PT, R8, R28, PT ;  /* 0x0000001c0800720c */ /* 0x000fc80003f05070 */
[----:B------:R-:W-:-:S13]  /*5ec0*/  ISETP.NE.AND.EX P0, PT, R9, R5, PT, P0 ;  /* 0x000000050900720c */ /* 0x000fda0003f05300 */
[----:B------:R-:W-:Y:S05]  /*5ed0*/  @P0 BRA `(.L_x_126) ;  /* 0xfffffffc00940947 */ /* 0x000fea000383ffff */
.L_x_123:
[----:B------:R-:W-:Y:S05]  /*5ee0*/  BSYNC.RECONVERGENT B0 ;  /* 0x0000000000007941 */ /* 0x000fea0003800200 */
.L_x_122:
[----:B------:R-:W-:-:S04]  /*5ef0*/  ISETP.NE.U32.AND P0, PT, R23, R28, PT ;  /* 0x0000001c1700720c */ /* 0x000fc80003f05070 */
[----:B------:R-:W-:-:S13]  /*5f00*/  ISETP.NE.AND.EX P0, PT, R44, R47, PT, P0 ;  /* 0x0000002f2c00720c */ /* 0x000fda0003f05300 */
[----:B------:R-:W-:Y:S05]  /*5f10*/  @P0 BRA `(.L_x_127) ;  /* 0x0000000000300947 */ /* 0x000fea0003800000 */
[----:B------:R-:W-:-:S04]  /*5f20*/  ISETP.NE.U32.AND P0, PT, R23, R8, PT ;  /* 0x000000081700720c */ /* 0x000fc80003f05070 */
[----:B------:R-:W-:-:S13]  /*5f30*/  ISETP.NE.AND.EX P0, PT, R44, R9, PT, P0 ;  /* 0x000000092c00720c */ /* 0x000fda0003f05300 */
[----:B------:R-:W-:Y:S05]  /*5f40*/  @!P0 BRA `(.L_x_128) ;  /* 0x00000004001c8947 */ /* 0x000fea0003800000 */
[----:B------:R-:W-:Y:S01]  /*5f50*/  R2UR UR4, R30 ;  /* 0x000000001e0472ca */ /* 0x000fe200000e0000 */
[----:B------:R-:W-:Y:S01]  /*5f60*/  IMAD.MOV.U32 R29, RZ, RZ, R47 ;  /* 0x000000ffff1d7224 */ /* 0x000fe200078e002f */
[----:B------:R-:W-:-:S13]  /*5f70*/  R2UR UR5, R31 ;  /* 0x000000001f0572ca */ /* 0x000fda00000e0000 */
[----:B------:R-:W2:Y:S02]  /*5f80*/  LD.E R0, desc[UR4][R28.64+0x8] ;  /* 0x000008041c007980 */ /* 0x000ea4000c101900 */
[----:B--2---:R-:W-:-:S04]  /*5f90*/  LOP3.LUT R0, R0, 0x1, RZ, 0xc0, !PT ;  /* 0x0000000100007812 */ /* 0x004fc800078ec0ff */
[----:B------:R-:W-:-:S04]  /*5fa0*/  ISETP.NE.U32.AND P0, PT, R0, 0x1, PT ;  /* 0x000000010000780c */ /* 0x000fc80003f05070 */
[----:B------:R-:W-:-:S13]  /*5fb0*/  ISETP.NE.U32.AND.EX P0, PT, RZ, RZ, PT, P0 ;  /* 0x000000ffff00720c */ /* 0x000fda0003f05100 */
[----:B------:R-:W-:Y:S05]  /*5fc0*/  @P0 BRA `(.L_x_128) ;  /* 0x0000000000fc0947 */ /* 0x000fea0003800000 */
[----:B------:R-:W-:Y:S05]  /*5fd0*/  BRA `(.L_x_129) ;  /* 0xfffffff800f47947 */ /* 0x000fea000383ffff */
.L_x_127:
[----:B------:R-:W-:Y:S01]  /*5fe0*/  IMAD.MOV.U32 R4, RZ, RZ, R23 ;  /* 0x000000ffff047224 */ /* 0x000fe200078e0017 */
[----:B------:R-:W-:Y:S01]  /*5ff0*/  MOV R7, R47 ;  /* 0x0000002f00077202 */ /* 0x000fe20000000f00 */
[----:B------:R-:W-:Y:S02]  /*6000*/  IMAD.MOV.U32 R5, RZ, RZ, R44 ;  /* 0x000000ffff057224 */ /* 0x000fe400078e002c */
[----:B------:R-:W-:-:S05]  /*6010*/  IMAD.MOV.U32 R6, RZ, RZ, R28 ;  /* 0x000000ffff067224 */ /* 0x000fca00078e001c */
[----:B------:R0:W2:Y:S01]  /*6020*/  ATOM.E.CAS.64.STRONG.GPU P0, R4, [R32+0x8], R4, R6 ;  /* 0x000008042004738b */ /* 0x0000a2000010e506 */
[----:B------:R-:W-:Y:S01]  /*6030*/  BSSY.RECONVERGENT B0, `(.L_x_130) ;  /* 0x000000a000007945 */ /* 0x000fe20003800200 */
[----:B--2---:R-:W-:Y:S02]  /*6040*/  IMAD.MOV.U32 R8, RZ, RZ, R4 ;  /* 0x000000ffff087224 */ /* 0x004fe400078e0004 */
[----:B------:R-:W-:Y:S01]  /*6050*/  IMAD.MOV.U32 R9, RZ, RZ, R5 ;  /* 0x000000ffff097224 */ /* 0x000fe200078e0005 */
[----:B0-----:R-:W-:Y:S06]  /*6060*/  @P0 BRA `(.L_x_131) ;  /* 0x0000000000180947 */ /* 0x001fec0003800000 */
[----:B------:R-:W2:Y:S02]  /*6070*/  LD.E.64 R8, [R32+0x8] ;  /* 0x0000000820087980 */ /* 0x000ea40000100b00 */
[----:B--2---:R-:W-:-:S04]  /*6080*/  ISETP.EQ.U32.AND P0, PT, R8, R23, PT ;  /* 0x000000170800720c */ /* 0x004fc80003f02070 */
[----:B------:R-:W-:-:S04]  /*6090*/  ISETP.EQ.U32.AND.EX P0, PT, R9, R44, PT, P0 ;  /* 0x0000002c0900720c */ /* 0x000fc80003f02100 */
[----:B------:R-:W-:Y:S02]  /*60a0*/  SEL R4, R28, R8, P0 ;  /* 0x000000081c047207 */ /* 0x000fe40000000000 */
[----:B------:R-:W-:-:S05]  /*60b0*/  SEL R5, R47, R9, P0 ;  /* 0x000000092f057207 */ /* 0x000fca0000000000 */
[----:B------:R0:W-:Y:S02]  /*60c0*/  ST.E.64 [R32+0x8], R4 ;  /* 0x0000000820007385 */ /* 0x0001e40000100b04 */
.L_x_131:
[----:B------:R-:W-:Y:S05]  /*60d0*/  BSYNC.RECONVERGENT B0 ;  /* 0x0000000000007941 */ /* 0x000fea0003800200 */
.L_x_130:
[----:B------:R-:W-:-:S04]  /*60e0*/  ISETP.NE.U32.AND P0, PT, R8, R23, PT ;  /* 0x000000170800720c */ /* 0x000fc80003f05070 */
[----:B------:R-:W-:-:S13]  /*60f0*/  ISETP.NE.AND.EX P0, PT, R9, R44, PT, P0 ;  /* 0x0000002c0900720c */ /* 0x000fda0003f05300 */
[----:B------:R-:W-:Y:S05]  /*6100*/  @P0 BRA `(.L_x_129) ;  /* 0xfffffff800a80947 */ /* 0x000fea000383ffff */
[----:B0-----:R-:W-:Y:S01]  /*6110*/  LOP3.LUT R4, R23, 0xfffffffe, RZ, 0xc0, !PT ;  /* 0xfffffffe17047812 */ /* 0x001fe200078ec0ff */
[----:B------:R-:W-:Y:S03]  /*6120*/  BSSY.RECONVERGENT B9, `(.L_x_132) ;  /* 0x0000017000097945 */ /* 0x000fe60003800200 */
[C---:B------:R-:W-:Y:S02]  /*6130*/  ISETP.NE.U32.AND P0, PT, R4.reuse, R28, PT ;  /* 0x0000001c0400720c */ /* 0x040fe40003f05070 */
[----:B------:R-:W-:Y:S02]  /*6140*/  ISETP.EQ.U32.AND P1, PT, R4, RZ, PT ;  /* 0x000000ff0400720c */ /* 0x000fe40003f22070 */
[----:B------:R-:W-:-:S04]  /*6150*/  ISETP.NE.AND.EX P0, PT, R44, R47, PT, P0 ;  /* 0x0000002f2c00720c */ /* 0x000fc80003f05300 */
[----:B------:R-:W-:-:S13]  /*6160*/  ISETP.EQ.OR.EX P0, PT, R44, RZ, !P0, P1 ;  /* 0x000000ff2c00720c */ /* 0x000fda0004702710 */
[----:B------:R-:W-:Y:S05]  /*6170*/  @P0 BRA `(.L_x_133) ;  /* 0x0000000000440947 */ /* 0x000fea0003800000 */
[----:B------:R-:W-:-:S07]  /*6180*/  IMAD.MOV.U32 R5, RZ, RZ, R44 ;  /* 0x000000ffff057224 */ /* 0x000fce00078e002c */
.L_x_135:
[----:B------:R-:W-:Y:S01]  /*6190*/  R2UR UR4, R30 ;  /* 0x000000001e0472ca */ /* 0x000fe200000e0000 */
[----:B------:R-:W-:Y:S01]  /*61a0*/  IMAD.MOV.U32 R6, RZ, RZ, R4 ;  /* 0x000000ffff067224 */ /* 0x000fe200078e0004 */
[----:B------:R-:W-:Y:S02]  /*61b0*/  R2UR UR5, R31 ;  /* 0x000000001f0572ca */ /* 0x000fe400000e0000 */
[----:B------:R-:W-:-:S11]  /*61c0*/  MOV R7, R5 ;  /* 0x0000000500077202 */ /* 0x000fd60000000f00 */
[----:B------:R0:W5:Y:S01]  /*61d0*/  LD.E.64 R40, desc[UR4][R6.64+0x8] ;  /* 0x0000080406287980 */ /* 0x000162000c101b00 */
[----:B------:R-:W-:-:S04]  /*61e0*/  MOV R0, 0x10 ;  /* 0x0000001000007802 */ /* 0x000fc80000000f00 */
[----:B------:R0:W1:Y:S03]  /*61f0*/  LDC.64 R8, c[0x4][R0] ;  /* 0x0100000000087b82 */ /* 0x0000660000000a00 */
[----:B------:R-:W-:-:S07]  /*6200*/  LEPC R20, `(.L_x_134) ;  /* 0x000000001014794e */ /* 0x000fce0000000000 */
[----:B01---5:R-:W-:Y:S05]  /*6210*/  CALL.ABS.NOINC R8 ;  /* 0x0000000008007343 */ /* 0x023fea0003c00000 */
.L_x_134:
[----:B------:R-:W-:Y:S01]  /*6220*/  LOP3.LUT R4, R40, 0xfffffffe, RZ, 0xc0, !PT ;  /* 0xfffffffe28047812 */ /* 0x000fe200078ec0ff */
[----:B------:R-:W-:-:S03]  /*6230*/  IMAD.MOV.U32 R5, RZ, RZ, R41 ;  /* 0x000000ffff057224 */ /* 0x000fc600078e0029 */
[C---:B------:R-:W-:Y:S02]  /*6240*/  ISETP.NE.U32.AND P0, PT, R4.reuse, R28, PT ;  /* 0x0000001c0400720c */ /* 0x040fe40003f05070 */
[----:B------:R-:W-:Y:S02]  /*6250*/  ISETP.NE.U32.AND P1, PT, R4, RZ, PT ;  /* 0x000000ff0400720c */ /* 0x000fe40003f25070 */
[C---:B------:R-:W-:Y:S02]  /*6260*/  ISETP.NE.AND.EX P0, PT, R41.reuse, R47, PT, P0 ;  /* 0x0000002f2900720c */ /* 0x040fe40003f05300 */
[----:B------:R-:W-:-:S13]  /*6270*/  ISETP.NE.AND.EX P1, PT, R41, RZ, PT, P1 ;  /* 0x000000ff2900720c */ /* 0x000fda0003f25310 */
[----:B------:R-:W-:Y:S05]  /*6280*/  @P0 BRA P1, `(.L_x_135) ;  /* 0xfffffffc00c00947 */ /* 0x000fea000083ffff */
.L_x_133:
[----:B------:R-:W-:Y:S05]  /*6290*/  BSYNC.RECONVERGENT B9 ;  /* 0x0000000000097941 */ /* 0x000fea0003800200 */
.L_x_132:
[----:B------:R-:W-:Y:S02]  /*62a0*/  R2UR UR4, R30 ;  /* 0x000000001e0472ca */ /* 0x000fe400000e0000 */
[----:B------:R-:W-:-:S13]  /*62b0*/  R2UR UR5, R31 ;  /* 0x000000001f0572ca */ /* 0x000fda00000e0000 */
[----:B------:R-:W2:Y:S01]  /*62c0*/  LD.E.64 R4, desc[UR4][R38.64+0x8] ;  /* 0x0000080426047980 */ /* 0x000ea2000c101b00 */
[----:B------:R-:W-:Y:S02]  /*62d0*/  IMAD.MOV.U32 R8, RZ, RZ, R28 ;  /* 0x000000ffff087224 */ /* 0x000fe400078e001c */
[----:B------:R-:W-:Y:S01]  /*62e0*/  IMAD.MOV.U32 R9, RZ, RZ, R47 ;  /* 0x000000ffff097224 */ /* 0x000fe200078e002f */
[----:B--2---:R-:W-:-:S04]  /*62f0*/  ISETP.NE.U32.AND P0, PT, R4, R28, PT ;  /* 0x0000001c0400720c */ /* 0x004fc80003f05070 */
        /* <DEDUP_REMOVED lines=9> */
[----:B------:R-:W-:Y:S05]  /*6390*/  @!P0 BRA `(.L_x_129) ;  /* 0xfffffff800048947 */ /* 0x000fea000383ffff */
[----:B------:R-:W-:Y:S01]  /*63a0*/  MOV R8, R4 ;  /* 0x0000000400087202 */ /* 0x000fe20000000f00 */
[----:B------:R-:W-:-:S07]  /*63b0*/  IMAD.MOV.U32 R9, RZ, RZ, R5 ;  /* 0x000000ffff097224 */ /* 0x000fce00078e0005 */
.L_x_128:
[----:B------:R-:W-:-:S04]  /*63c0*/  ISETP.NE.U32.AND P0, PT, R8, R28, PT ;  /* 0x0000001c0800720c */ /* 0x000fc80003f05070 */
[----:B------:R-:W-:-:S13]  /*63d0*/  ISETP.NE.AND.EX P0, PT, R9, R47, PT, P0 ;  /* 0x0000002f0900720c */ /* 0x000fda0003f05300 */
[----:B------:R-:W-:Y:S05]  /*63e0*/  @!P0 BREAK B8 ;  /* 0x0000000000088942 */ /* 0x000fea0003800000 */
[----:B------:R-:W-:Y:S05]  /*63f0*/  @!P0 BRA `(.L_x_120) ;  /* 0x0000001c00088947 */ /* 0x000fea0003800000 */
[----:B------:R-:W-:Y:S01]  /*6400*/  R2UR UR4, R30 ;  /* 0x000000001e0472ca */ /* 0x000fe200000e0000 */
[----:B------:R-:W-:Y:S01]  /*6410*/  IMAD.MOV.U32 R8, RZ, RZ, R28 ;  /* 0x000000ffff087224 */ /* 0x000fe200078e001c */
[----:B------:R-:W-:Y:S01]  /*6420*/  R2UR UR5, R31 ;  /* 0x000000001f0572ca */ /* 0x000fe200000e0000 */
[----:B------:R-:W-:-:S12]  /*6430*/  IMAD.MOV.U32 R9, RZ, RZ, R47 ;  /* 0x000000ffff097224 */ /* 0x000fd800078e002f */
[----:B------:R-:W2:Y:S02]  /*6440*/  LD.E R3, desc[UR4][R8.64] ;  /* 0x0000000408037980 */ /* 0x000ea4000c101900 */
[----:B--2---:R-:W-:-:S13]  /*6450*/  ISETP.NE.AND P0, PT, R3, R22, PT ;  /* 0x000000160300720c */ /* 0x004fda0003f05270 */
[----:B------:R-:W-:Y:S05]  /*6460*/  @P0 BREAK B8 ;  /* 0x0000000000080942 */ /* 0x000fea0003800000 */
[----:B------:R-:W-:Y:S05]  /*6470*/  @P0 BRA `(.L_x_120) ;  /* 0x0000001800e80947 */ /* 0x000fea0003800000 */
[----:B------:R-:W-:Y:S02]  /*6480*/  R2UR UR4, R30 ;  /* 0x000000001e0472ca */ /* 0x000fe400000e0000 */
[----:B------:R-:W-:-:S13]  /*6490*/  R2UR UR5, R31 ;  /* 0x000000001f0572ca */ /* 0x000fda00000e0000 */
[----:B------:R-:W2:Y:S02]  /*64a0*/  LD.E.64 R40, desc[UR4][R8.64+0x8] ;  /* 0x0000080408287980 */ /* 0x000ea4000c101b00 */
[----:B--2---:R-:W-:-:S04]  /*64b0*/  LOP3.LUT R0, R40, 0x1, RZ, 0xc0, !PT ;  /* 0x0000000128007812 */ /* 0x004fc800078ec0ff */
[----:B------:R-:W-:-:S04]  /*64c0*/  ISETP.NE.U32.AND P0, PT, R0, 0x1, PT ;  /* 0x000000010000780c */ /* 0x000fc80003f05070 */
[----:B------:R-:W-:-:S13]  /*64d0*/  ISETP.NE.U32.AND.EX P0, PT, RZ, RZ, PT, P0 ;  /* 0x000000ffff00720c */ /* 0x000fda0003f05100 */
[----:B------:R-:W-:Y:S05]  /*64e0*/  @!P0 BRA `(.L_x_129) ;  /* 0xfffffff400b08947 */ /* 0x000fea000383ffff */
[----:B------:R-:W-:Y:S01]  /*64f0*/  LOP3.LUT R42, R40, 0x1, RZ, 0xfc, !PT ;  /* 0x00000001282a7812 */ /* 0x000fe200078efcff */
[----:B------:R-:W-:-:S05]  /*6500*/  IMAD.MOV.U32 R43, RZ, RZ, R41 ;  /* 0x000000ffff2b7224 */ /* 0x000fca00078e0029 */
[----:B------:R0:W2:Y:S01]  /*6510*/  ATOM.E.CAS.64.STRONG.GPU P0, R4, [R8+0x8], R40, R42 ;  /* 0x000008280804738b */ /* 0x0000a2000010e52a */
[----:B------:R-:W-:Y:S01]  /*6520*/  BSSY.RECONVERGENT B0, `(.L_x_136) ;  /* 0x000000a000007945 */ /* 0x000fe20003800200 */
[----:B--2---:R-:W-:Y:S01]  /*6530*/  MOV R6, R4 ;  /* 0x0000000400067202 */ /* 0x004fe20000000f00 */
[----:B------:R-:W-:Y:S02]  /*6540*/  IMAD.MOV.U32 R7, RZ, RZ, R5 ;  /* 0x000000ffff077224 */ /* 0x000fe400078e0005 */
[----:B0-----:R-:W-:Y:S05]  /*6550*/  @P0 BRA `(.L_x_137) ;  /* 0x0000000000180947 */ /* 0x001fea0003800000 */
[----:B------:R-:W2:Y:S02]  /*6560*/  LD.E.64 R6, [R8+0x8] ;  /* 0x0000000808067980 */ /* 0x000ea40000100b00 */
[----:B--2---:R-:W-:-:S04]  /*6570*/  ISETP.EQ.U32.AND P0, PT, R6, R40, PT ;  /* 0x000000280600720c */ /* 0x004fc80003f02070 */
[----:B------:R-:W-:-:S04]  /*6580*/  ISETP.EQ.U32.AND.EX P0, PT, R7, R41, PT, P0 ;  /* 0x000000290700720c */ /* 0x000fc80003f02100 */
[----:B------:R-:W-:Y:S02]  /*6590*/  SEL R4, R42, R6, P0 ;  /* 0x000000062a047207 */ /* 0x000fe40000000000 */
[----:B------:R-:W-:-:S05]  /*65a0*/  SEL R5, R41, R7, P0 ;  /* 0x0000000729057207 */ /* 0x000fca0000000000 */
[----:B------:R0:W-:Y:S02]  /*65b0*/  ST.E.64 [R8+0x8], R4 ;  /* 0x0000000808007385 */ /* 0x0001e40000100b04 */
.L_x_137:
[----:B------:R-:W-:Y:S05]  /*65c0*/  BSYNC.RECONVERGENT B0 ;  /* 0x0000000000007941 */ /* 0x000fea0003800200 */
.L_x_136:
[----:B------:R-:W-:-:S04]  /*65d0*/  ISETP.NE.U32.AND P0, PT, R6, R40, PT ;  /* 0x000000280600720c */ /* 0x000fc80003f05070 */
[----:B------:R-:W-:-:S13]  /*65e0*/  ISETP.NE.AND.EX P0, PT, R7, R41, PT, P0 ;  /* 0x000000290700720c */ /* 0x000fda0003f05300 */
[----:B------:R-:W-:Y:S05]  /*65f0*/  @P0 BRA `(.L_x_129) ;  /* 0xfffffff4006c0947 */ /* 0x000fea000383ffff */
[----:B------:R-:W-:Y:S05]  /*6600*/  BSYNC B8 ;  /* 0x0000000000087941 */ /* 0x000fea0003800000 */
.L_x_121:
[----:B------:R-:W-:Y:S02]  /*6610*/  IMAD.MOV.U32 R10, RZ, RZ, R40 ;  /* 0x000000ffff0a7224 */ /* 0x000fe400078e0028 */
[----:B------:R-:W-:-:S05]  /*6620*/  IMAD.MOV.U32 R11, RZ, RZ, R41 ;  /* 0x000000ffff0b7224 */ /* 0x000fca00078e0029 */
[----:B0-----:R0:W2:Y:S01]  /*6630*/  ATOM.E.CAS.64.STRONG.GPU P0, R4, [R32+0x8], R8, R10 ;  /* 0x000008082004738b */ /* 0x0010a2000010e50a */
[----:B------:R-:W-:Y:S01]  /*6640*/  BSSY.RECONVERGENT B0, `(.L_x_138) ;  /* 0x000000a000007945 */ /* 0x000fe20003800200 */
[----:B--2---:R-:W-:Y:S01]  /*6650*/  IMAD.MOV.U32 R6, RZ, RZ, R4 ;  /* 0x000000ffff067224 */ /* 0x004fe200078e0004 */
[----:B------:R-:W-:Y:S02]  /*6660*/  MOV R7, R5 ;  /* 0x0000000500077202 */ /* 0x000fe40000000f00 */
[----:B0-----:R-:W-:Y:S05]  /*6670*/  @P0 BRA `(.L_x_139) ;  /* 0x0000000000180947 */ /* 0x001fea0003800000 */
[----:B------:R-:W2:Y:S02]  /*6680*/  LD.E.64 R6, [R32+0x8] ;  /* 0x0000000820067980 */ /* 0x000ea40000100b00 */
[----:B--2---:R-:W-:-:S04]  /*6690*/  ISETP.EQ.U32.AND P0, PT, R6, R28, PT ;  /* 0x0000001c0600720c */ /* 0x004fc80003f02070 */
[----:B------:R-:W-:-:S04]  /*66a0*/  ISETP.EQ.U32.AND.EX P0, PT, R7, R47, PT, P0 ;  /* 0x0000002f0700720c */ /* 0x000fc80003f02100 */
[----:B------:R-:W-:Y:S02]  /*66b0*/  SEL R4, R40, R6, P0 ;  /* 0x0000000628047207 */ /* 0x000fe40000000000 */
[----:B------:R-:W-:-:S05]  /*66c0*/  SEL R5, R41, R7, P0 ;  /* 0x0000000729057207 */ /* 0x000fca0000000000 */
[----:B------:R0:W-:Y:S02]  /*66d0*/  ST.E.64 [R32+0x8], R4 ;  /* 0x0000000820007385 */ /* 0x0001e40000100b04 */
.L_x_139:
[----:B------:R-:W-:Y:S05]  /*66e0*/  BSYNC.RECONVERGENT B0 ;  /* 0x0000000000007941 */ /* 0x000fea0003800200 */
.L_x_138:
[----:B------:R-:W-:Y:S01]  /*66f0*/  ISETP.NE.U32.AND P0, PT, R6, R28, PT ;  /* 0x0000001c0600720c */ /* 0x000fe20003f05070 */
[----:B------:R-:W-:Y:S03]  /*6700*/  BSSY.RECONVERGENT B8, `(.L_x_140) ;  /* 0x00000a0000087945 */ /* 0x000fe60003800200 */
[----:B------:R-:W-:-:S13]  /*6710*/  ISETP.NE.AND.EX P0, PT, R7, R47, PT, P0 ;  /* 0x0000002f0700720c */ /* 0x000fda0003f05300 */
[----:B------:R-:W-:Y:S05]  /*6720*/  @P0 BRA `(.L_x_141) ;  /* 0x0000000000640947 */ /* 0x000fea0003800000 */
[----:B------:R-:W-:Y:S01]  /*6730*/  ISETP.NE.U32.AND P0, PT, R40, R28, PT ;  /* 0x0000001c2800720c */ /* 0x000fe20003f05070 */
[----:B------:R-:W-:Y:S01]  /*6740*/  BSSY.RECONVERGENT B9, `(.L_x_142) ;  /* 0x0000016000097945 */ /* 0x000fe20003800200 */
[----:B------:R-:W-:Y:S02]  /*6750*/  ISETP.EQ.U32.AND P1, PT, R28, RZ, PT ;  /* 0x000000ff1c00720c */ /* 0x000fe40003f22070 */
[----:B------:R-:W-:-:S04]  /*6760*/  ISETP.NE.AND.EX P0, PT, R41, R47, PT, P0 ;  /* 0x0000002f2900720c */ /* 0x000fc80003f05300 */
[----:B------:R-:W-:-:S13]  /*6770*/  ISETP.EQ.OR.EX P0, PT, R47, RZ, !P0, P1 ;  /* 0x000000ff2f00720c */ /* 0x000fda0004702710 */
[----:B------:R-:W-:Y:S05]  /*6780*/  @P0 BRA `(.L_x_143) ;  /* 0x0000000000440947 */ /* 0x000fea0003800000 */
.L_x_145:
[----:B------:R-:W-:Y:S01]  /*6790*/  R2UR UR4, R30 ;  /* 0x000000001e0472ca */ /* 0x000fe200000e0000 */
[----:B------:R-:W-:Y:S01]  /*67a0*/  IMAD.MOV.U32 R29, RZ, RZ, R47 ;  /* 0x000000ffff1d7224 */ /* 0x000fe200078e002f */
[----:B------:R-:W-:-:S13]  /*67b0*/  R2UR UR5, R31 ;  /* 0x000000001f0572ca */ /* 0x000fda00000e0000 */
[----:B0-----:R0:W5:Y:S01]  /*67c0*/  LD.E.64 R32, desc[UR4][R28.64+0x8] ;  /* 0x000008041c207980 */ /* 0x001162000c101b00 */
[----:B------:R-:W-:Y:S01]  /*67d0*/  MOV R0, 0x10 ;  /* 0x0000001000007802 */ /* 0x000fe20000000f00 */
[----:B------:R-:W-:Y:S02]  /*67e0*/  IMAD.MOV.U32 R5, RZ, RZ, R47 ;  /* 0x000000ffff057224 */ /* 0x000fe400078e002f */
[----:B------:R-:W-:Y:S01]  /*67f0*/  IMAD.MOV.U32 R4, RZ, RZ, R28 ;  /* 0x000000ffff047224 */ /* 0x000fe200078e001c */
[----:B------:R0:W1:Y:S06]  /*6800*/  LDC.64 R6, c[0x4][R0] ;  /* 0x0100000000067b82 */ /* 0x00006c0000000a00 */
[----:B------:R-:W-:-:S07]  /*6810*/  LEPC R20, `(.L_x_144) ;  /* 0x000000001014794e */ /* 0x000fce0000000000 */
[----:B01---5:R-:W-:Y:S05]  /*6820*/  CALL.ABS.NOINC R6 ;  /* 0x0000000006007343 */ /* 0x023fea0003c00000 */
.L_x_144:
[----:B------:R-:W-:Y:S01]  /*6830*/  LOP3.LUT R28, R32, 0xfffffffe, RZ, 0xc0, !PT ;  /* 0xfffffffe201c7812 */ /* 0x000fe200078ec0ff */
[----:B------:R-:W-:-:S03]  /*6840*/  IMAD.MOV.U32 R47, RZ, RZ, R33 ;  /* 0x000000ffff2f7224 */ /* 0x000fc600078e0021 */
[----:B------:R-:W-:Y:S02]  /*6850*/  ISETP.NE.U32.AND P0, PT, R40, R28, PT ;  /* 0x0000001c2800720c */ /* 0x000fe40003f05070 */
[----:B------:R-:W-:Y:S02]  /*6860*/  ISETP.NE.U32.AND P1, PT, R28, RZ, PT ;  /* 0x000000ff1c00720c */ /* 0x000fe40003f25070 */
[----:B------:R-:W-:Y:S02]  /*6870*/  ISETP.NE.AND.EX P0, PT, R41, R33, PT, P0 ;  /* 0x000000212900720c */ /* 0x000fe40003f05300 */
[----:B------:R-:W-:-:S13]  /*6880*/  ISETP.NE.AND.EX P1, PT, R33, RZ, PT, P1 ;  /* 0x000000ff2100720c */ /* 0x000fda0003f25310 */
[----:B------:R-:W-:Y:S05]  /*6890*/  @P0 BRA P1, `(.L_x_145) ;  /* 0xfffffffc00bc0947 */ /* 0x000fea000083ffff */
.L_x_143:
[----:B------:R-:W-:Y:S05]  /*68a0*/  BSYNC.RECONVERGENT B9 ;  /* 0x0000000000097941 */ /* 0x000fea0003800200 */
.L_x_142:
[----:B------:R-:W-:Y:S05]  /*68b0*/  BRA `(.L_x_146) ;  /* 0x0000000800107947 */ /* 0x000fea0003800000 */
.L_x_141:
[----:B------:R-:W-:Y:S02]  /*68c0*/  R2UR UR4, R30 ;  /* 0x000000001e0472ca */ /* 0x000fe400000e0000 */
[----:B------:R-:W-:-:S13]  /*68d0*/  R2UR UR5, R31 ;  /* 0x000000001f0572ca */ /* 0x000fda00000e0000 */
[----:B------:R1:W5:Y:S02]  /*68e0*/  LD.E R29, desc[UR4][R8.64] ;  /* 0x00000004081d7980 */ /* 0x000364000c101900 */
.L_x_161:
        /* <DEDUP_REMOVED lines=22> */
.L_x_151:
[----:B------:R-:W-:Y:S01]  /*6a50*/  R2UR UR4, R30 ;  /* 0x000000001e0472ca */ /* 0x000fe200000e0000 */
[----:B------:R-:W-:Y:S01]  /*6a60*/  IMAD.MOV.U32 R5, RZ, RZ, R43 ;  /* 0x000000ffff057224 */ /* 0x000fe200078e002b */
[----:B------:R-:W-:Y:S02]  /*6a70*/  R2UR UR5, R31 ;  /* 0x000000001f0572ca */ /* 0x000fe400000e0000 */
[----:B------:R-:W-:-:S11]  /*6a80*/  MOV R4, R27 ;  /* 0x0000001b00047202 */ /* 0x000fd60000000f00 */
[----:B-1----:R-:W2:Y:S01]  /*6a90*/  LD.E.64 R8, desc[UR4][R4.64+0x8] ;  /* 0x0000080404087980 */ /* 0x002ea2000c101b00 */
        /* <DEDUP_REMOVED lines=8> */
[----:B--2--5:R-:W-:-:S13]  /*6b20*/  ISETP.GE.AND P0, PT, R0, R29, PT ;  /* 0x0000001d0000720c */ /* 0x024fda0003f06270 */
[----:B------:R-:W-:Y:S05]  /*6b30*/  @P0 BREAK.RELIABLE B1 ;  /* 0x0000000000010942 */ /* 0x000fea0003800100 */
[----:B------:R-:W-:Y:S05]  /*6b40*/  @P0 BRA `(.L_x_148) ;  /* 0x0000000000280947 */ /* 0x000fea0003800000 */
[----:B------:R-:W-:Y:S01]  /*6b50*/  IMAD.MOV.U32 R32, RZ, RZ, R4 ;  /* 0x000000ffff207224 */ /* 0x000fe200078e0004 */
[----:B------:R-:W-:Y:S01]  /*6b60*/  MOV R28, R9 ;  /* 0x00000009001c7202 */ /* 0x000fe20000000f00 */
[----:B------:R-:W-:Y:S02]  /*6b70*/  IMAD.MOV.U32 R33, RZ, RZ, R5 ;  /* 0x000000ffff217224 */ /* 0x000fe400078e0005 */
[----:B------:R-:W-:-:S07]  /*6b80*/  IMAD.MOV.U32 R23, RZ, RZ, R8 ;  /* 0x000000ffff177224 */ /* 0x000fce00078e0008 */
.L_x_150:
[----:B------:R-:W-:Y:S05]  /*6b90*/  BSYNC.RELIABLE B1 ;  /* 0x0000000000017941 */ /* 0x000fea0003800100 */
.L_x_149:
[----:B------:R-:W-:Y:S01]  /*6ba0*/  LOP3.LUT R27, R8, 0xfffffffe, RZ, 0xc0, !PT ;  /* 0xfffffffe081b7812 */ /* 0x000fe200078ec0ff */
[----:B------:R-:W-:-:S03]  /*6bb0*/  IMAD.MOV.U32 R43, RZ, RZ, R9 ;  /* 0x000000ffff2b7224 */ /* 0x000fc600078e0009 */
[----:B------:R-:W-:-:S04]  /*6bc0*/  ISETP.NE.U32.AND P0, PT, R6, R27, PT ;  /* 0x0000001b0600720c */ /* 0x000fc80003f05070 */
[----:B------:R-:W-:-:S13]  /*6bd0*/  ISETP.NE.AND.EX P0, PT, R7, R9, PT, P0 ;  /* 0x000000090700720c */ /* 0x000fda0003f05300 */
[----:B------:R-:W-:Y:S05]  /*6be0*/  @P0 BRA `(.L_x_151) ;  /* 0xfffffffc00980947 */ /* 0x000fea000383ffff */
.L_x_148:
[----:B------:R-:W-:Y:S05]  /*6bf0*/  BSYNC.RECONVERGENT B0 ;  /* 0x0000000000007941 */ /* 0x000fea0003800200 */
.L_x_147:
[----:B------:R-:W-:Y:S01]  /*6c00*/  ISETP.NE.U32.AND P0, PT, R23, R27, PT ;  /* 0x0000001b1700720c */ /* 0x000fe20003f05070 */
[----:B------:R-:W-:Y:S03]  /*6c10*/  BSSY.RELIABLE B9, `(.L_x_152) ;  /* 0x000004d000097945 */ /* 0x000fe60003800100 */
[----:B------:R-:W-:-:S13]  /*6c20*/  ISETP.NE.AND.EX P0, PT, R28, R43, PT, P0 ;  /* 0x0000002b1c00720c */ /* 0x000fda0003f05300 */
[----:B------:R-:W-:Y:S05]  /*6c30*/  @P0 BRA `(.L_x_153) ;  /* 0x00000000003c0947 */ /* 0x000fea0003800000 */
[----:B------:R-:W-:-:S04]  /*6c40*/  ISETP.NE.U32.AND P0, PT, R23, R6, PT ;  /* 0x000000061700720c */ /* 0x000fc80003f05070 */
[----:B------:R-:W-:-:S13]  /*6c50*/  ISETP.NE.AND.EX P0, PT, R28, R7, PT, P0 ;  /* 0x000000071c00720c */ /* 0x000fda0003f05300 */
[----:B------:R-:W-:Y:S05]  /*6c60*/  @!P0 BREAK.RELIABLE B9 ;  /* 0x0000000000098942 */ /* 0x000fea0003800100 */
[----:B------:R-:W-:Y:S05]  /*6c70*/  @!P0 BRA `(.L_x_146) ;  /* 0x0000000400208947 */ /* 0x000fea0003800000 */
[----:B------:R-:W-:Y:S01]  /*6c80*/  R2UR UR4, R30 ;  /* 0x000000001e0472ca */ /* 0x000fe200000e0000 */
[----:B------:R-:W-:Y:S01]  /*6c90*/  IMAD.MOV.U32 R4, RZ, RZ, R27 ;  /* 0x000000ffff047224 */ /* 0x000fe200078e001b */
[----:B------:R-:W-:Y:S01]  /*6ca0*/  R2UR UR5, R31 ;  /* 0x000000001f0572ca */ /* 0x000fe200000e0000 */
[----:B------:R-:W-:-:S12]  /*6cb0*/  IMAD.MOV.U32 R5, RZ, RZ, R43 ;  /* 0x000000ffff057224 */ /* 0x000fd800078e002b */
[----:B------:R-:W2:Y:S02]  /*6cc0*/  LD.E R4, desc[UR4][R4.64+0x8] ;  /* 0x0000080404047980 */ /* 0x000ea4000c101900 */
[----:B--2---:R-:W-:-:S04]  /*6cd0*/  LOP3.LUT R0, R4, 0x1, RZ, 0xc0, !PT ;  /* 0x0000000104007812 */ /* 0x004fc800078ec0ff */
[----:B------:R-:W-:-:S04]  /*6ce0*/  ISETP.NE.U32.AND P0, PT, R0, 0x1, PT ;  /* 0x000000010000780c */ /* 0x000fc80003f05070 */
[----:B------:R-:W-:-:S13]  /*6cf0*/  ISETP.NE.U32.AND.EX P0, PT, RZ, RZ, PT, P0 ;  /* 0x000000ffff00720c */ /* 0x000fda0003f05100 */
[----:B------:R-:W-:Y:S05]  /*6d00*/  @P0 BREAK.RELIABLE B9 ;  /* 0x0000000000090942 */ /* 0x000fea0003800100 */
[----:B------:R-:W-:Y:S05]  /*6d10*/  @P0 BRA `(.L_x_146) ;  /* 0x0000000000f80947 */ /* 0x000fea0003800000 */
[----:B------:R-:W-:Y:S05]  /*6d20*/  BRA `(.L_x_154) ;  /* 0x0000000000ec7947 */ /* 0x000fea0003800000 */
.L_x_153:
[----:B------:R-:W-:Y:S01]  /*6d30*/  IMAD.MOV.U32 R4, RZ, RZ, R23 ;  /* 0x000000ffff047224 */ /* 0x000fe200078e0017 */
[----:B------:R-:W-:Y:S01]  /*6d40*/  MOV R5, R28 ;  /* 0x0000001c00057202 */ /* 0x000fe20000000f00 */
[----:B------:R-:W-:Y:S02]  /*6d50*/  IMAD.MOV.U32 R6, RZ, RZ, R27 ;  /* 0x000000ffff067224 */ /* 0x000fe400078e001b */
[----:B------:R-:W-:-:S05]  /*6d60*/  IMAD.MOV.U32 R7, RZ, RZ, R43 ;  /* 0x000000ffff077224 */ /* 0x000fca00078e002b */
[----:B------:R0:W1:Y:S01]  /*6d70*/  ATOM.E.CAS.64.STRONG.GPU P0, R4, [R32+0x8], R4, R6 ;  /* 0x000008042004738b */ /* 0x000062000010e506 */
[----:B------:R-:W-:Y:S01]  /*6d80*/  BSSY.RECONVERGENT B0, `(.L_x_155) ;  /* 0x000000a000007945 */ /* 0x000fe20003800200 */
[----:B-1----:R-:W-:Y:S02]  /*6d90*/  IMAD.MOV.U32 R8, RZ, RZ, R4 ;  /* 0x000000ffff087224 */ /* 0x002fe400078e0004 */
        /* <DEDUP_REMOVED lines=8> */
.L_x_156:
[----:B------:R-:W-:Y:S05]  /*6e20*/  BSYNC.RECONVERGENT B0 ;  /* 0x0000000000007941 */ /* 0x000fea0003800200 */
.L_x_155:
        /* <DEDUP_REMOVED lines=10> */
[----:B------:R-:W-:-:S07]  /*6ed0*/  MOV R5, R28 ;  /* 0x0000001c00057202 */ /* 0x000fce0000000f00 */
.L_x_160:
[----:B------:R-:W-:Y:S02]  /*6ee0*/  R2UR UR4, R30 ;  /* 0x000000001e0472ca */ /* 0x000fe400000e0000 */
[----:B------:R-:W-:-:S13]  /*6ef0*/  R2UR UR5, R31 ;  /* 0x000000001f0572ca */ /* 0x000fda00000e0000 */
[----:B-----5:R0:W5:Y:S01]  /*6f00*/  LD.E.64 R40, desc[UR4][R4.64+0x8] ;  /* 0x0000080404287980 */ /* 0x020162000c101b00 */
[----:B------:R-:W-:-:S04]  /*6f10*/  MOV R0, 0x10 ;  /* 0x0000001000007802 */ /* 0x000fc80000000f00 */
[----:B------:R0:W1:Y:S03]  /*6f20*/  LDC.64 R6, c[0x4][R0] ;  /* 0x0100000000067b82 */ /* 0x0000660000000a00 */
[----:B------:R-:W-:-:S07]  /*6f30*/  LEPC R20, `(.L_x_159) ;  /* 0x000000001014794e */ /* 0x000fce0000000000 */
[----:B01---5:R-:W-:Y:S05]  /*6f40*/  CALL.ABS.NOINC R6 ;  /* 0x0000000006007343 */ /* 0x023fea0003c00000 */
.L_x_159:
[----:B------:R-:W-:Y:S01]  /*6f50*/  LOP3.LUT R4, R40, 0xfffffffe, RZ, 0xc0, !PT ;  /* 0xfffffffe28047812 */ /* 0x000fe200078ec0ff */
[----:B------:R-:W-:-:S03]  /*6f60*/  IMAD.MOV.U32 R5, RZ, RZ, R41 ;  /* 0x000000ffff057224 */ /* 0x000fc600078e0029 */
[C---:B------:R-:W-:Y:S02]  /*6f70*/  ISETP.NE.U32.AND P0, PT, R4.reuse, R27, PT ;  /* 0x0000001b0400720c */ /* 0x040fe40003f05070 */
[----:B------:R-:W-:Y:S02]  /*6f80*/  ISETP.NE.U32.AND P1, PT, R4, RZ, PT ;  /* 0x000000ff0400720c */ /* 0x000fe40003f25070 */
[C---:B------:R-:W-:Y:S02]  /*6f90*/  ISETP.NE.AND.EX P0, PT, R41.reuse, R43, PT, P0 ;  /* 0x0000002b2900720c */ /* 0x040fe40003f05300 */
[----:B------:R-:W-:-:S13]  /*6fa0*/  ISETP.NE.AND.EX P1, PT, R41, RZ, PT, P1 ;  /* 0x000000ff2900720c */ /* 0x000fda0003f25310 */
[----:B------:R-:W-:Y:S05]  /*6fb0*/  @P0 BRA P1, `(.L_x_160) ;  /* 0xfffffffc00c80947 */ /* 0x000fea000083ffff */
.L_x_158:
[----:B------:R-:W-:Y:S05]  /*6fc0*/  BSYNC.RECONVERGENT B10 ;  /* 0x00000000000a7941 */ /* 0x000fea0003800200 */
.L_x_157:
[----:B------:R-:W-:Y:S02]  /*6fd0*/  R2UR UR4, R30 ;  /* 0x000000001e0472ca */ /* 0x000fe400000e0000 */
[----:B------:R-:W-:-:S13]  /*6fe0*/  R2UR UR5, R31 ;  /* 0x000000001f0572ca */ /* 0x000fda00000e0000 */
[----:B------:R-:W2:Y:S02]  /*6ff0*/  LD.E.64 R4, desc[UR4][R38.64+0x8] ;  /* 0x0000080426047980 */ /* 0x000ea4000c101b00 */
[----:B--2---:R-:W-:-:S04]  /*7000*/  ISETP.NE.U32.AND P0, PT, R4, R27, PT ;  /* 0x0000001b0400720c */ /* 0x004fc80003f05070 */
        /* <DEDUP_REMOVED lines=13> */
.L_x_154:
[----:B------:R-:W-:Y:S05]  /*70e0*/  BSYNC.RELIABLE B9 ;  /* 0x0000000000097941 */ /* 0x000fea0003800100 */
.L_x_152:
[----:B------:R-:W-:Y:S05]  /*70f0*/  BRA `(.L_x_161) ;  /* 0xfffffff400fc7947 */ /* 0x000fea000383ffff */
.L_x_146:
[----:B------:R-:W-:Y:S05]  /*7100*/  BSYNC.RECONVERGENT B8 ;  /* 0x0000000000087941 */ /* 0x000fea0003800200 */
.L_x_140:
[----:B0-----:R-:W0:Y:S01]  /*7110*/  LDC.64 R4, c[0x0][0x398] ;  /* 0x0000e600ff047b82 */ /* 0x001e220000000a00 */
[----:B------:R-:W-:Y:S02]  /*7120*/  R2UR UR4, R30 ;  /* 0x000000001e0472ca */ /* 0x000fe400000e0000 */
[----:B------:R-:W-:-:S13]  /*7130*/  R2UR UR5, R31 ;  /* 0x000000001f0572ca */ /* 0x000fda00000e0000 */
[----:B0-----:R-:W2:Y:S04]  /*7140*/  LDG.E.64 R6, desc[UR4][R4.64+0x8] ;  /* 0x0000080404067981 */ /* 0x001ea8000c1e1b00 */
[----:B-1----:R-:W3:Y:S01]  /*7150*/  LDG.E.64 R8, desc[UR4][R4.64] ;  /* 0x0000000404087981 */ /* 0x002ee2000c1e1b00 */
        /* <DEDUP_REMOVED lines=12> */
[----:B-----5:R-:W-:Y:S05]  /*7220*/  CALL.REL.NOINC `($__internal_0_$__cuda_sm3x_div_rn_noftz_f32_slowpath) ;  /* 0x00000010002c7944 */ /* 0x020fea0003c00000 */
[----:B------:R-:W-:-:S07]  /*7230*/  MOV R3, R0 ;  /* 0x0000000000037202 */ /* 0x000fce0000000f00 */
.L_x_163:
[----:B------:R-:W-:Y:S05]  /*7240*/  BSYNC.RECONVERGENT B2 ;  /* 0x0000000000027941 */ /* 0x000fea0003800200 */
.L_x_162:
[----:B------:R-:W0:Y:S01]  /*7250*/  MUFU.RCP R4, R7 ;  /* 0x0000000700047308 */ /* 0x000e220000001000 */
[----:B------:R-:W-:Y:S01]  /*7260*/  FADD R0, -R9, R25 ;  /* 0x0000001909007221 */ /* 0x000fe20000000100 */
        /* <DEDUP_REMOVED lines=11> */
[----:B-----5:R-:W-:Y:S05]  /*7320*/  CALL.REL.NOINC `($__internal_0_$__cuda_sm3x_div_rn_noftz_f32_slowpath) ;  /* 0x0000000c00ec7944 */ /* 0x020fea0003c00000 */
[----:B------:R-:W-:-:S07]  /*7330*/  IMAD.MOV.U32 R4, RZ, RZ, R0 ;  /* 0x000000ffff047224 */ /* 0x000fce00078e0000 */
.L_x_165:
[----:B------:R-:W-:Y:S05]  /*7340*/  BSYNC.RECONVERGENT B2 ;  /* 0x0000000000027941 */ /* 0x000fea0003800200 */
.L_x_164:
[----:B------:R-:W0:Y:S01]  /*7350*/  LDC.64 R6, c[0x0][0x398] ;  /* 0x0000e600ff067b82 */ /* 0x000e220000000a00 */
[----:B------:R-:W-:Y:S02]  /*7360*/  R2UR UR4, R30 ;  /* 0x000000001e0472ca */ /* 0x000fe400000e0000 */
[----:B------:R-:W-:-:S13]  /*7370*/  R2UR UR5, R31 ;  /* 0x000000001f0572ca */ /* 0x000fda00000e0000 */
[----:B0-----:R-:W2:Y:S01]  /*7380*/  LDG.E R0, desc[UR4][R6.64+0x10] ;  /* 0x0000100406007981 */ /* 0x001ea2000c1e1900 */
[----:B------:R-:W0:Y:S01]  /*7390*/  F2I.U32.FLOOR.NTZ R3, R4 ;  /* 0x0000000400037305 */ /* 0x000e220000207000 */
        /* <DEDUP_REMOVED lines=8> */
.L_x_166:
[----:B------:R-:W-:Y:S01]  /*7420*/  MOV R0, 0x8 ;  /* 0x0000000800007802 */ /* 0x000fe20000000f00 */
[----:B------:R-:W0:Y:S01]  /*7430*/  LDCU.64 UR4, c[0x4][0x68] ;  /* 0x01000d00ff0477ac */ /* 0x000e220008000a00 */
[----:B------:R-:W-:Y:S02]  /*7440*/  CS2R R6, SRZ ;  /* 0x0000000000067805 */ /* 0x000fe4000001ff00 */
[----:B------:R1:W2:Y:S01]  /*7450*/  LDC.64 R8, c[0x4][R0] ;  /* 0x0100000000087b82 */ /* 0x0002a20000000a00 */
[----:B0-----:R-:W-:Y:S02]  /*7460*/  IMAD.U32 R4, RZ, RZ, UR4 ;  /* 0x00000004ff047e24 */ /* 0x001fe4000f8e00ff */
[----:B-1----:R-:W-:-:S07]  /*7470*/  IMAD.U32 R5, RZ, RZ, UR5 ;  /* 0x00000005ff057e24 */ /* 0x002fce000f8e00ff */
[----:B------:R-:W-:-:S07]  /*7480*/  LEPC R20, `(.L_x_168) ;  /* 0x000000001014794e */ /* 0x000fce0000000000 */
[----:B--2--5:R-:W-:Y:S05]  /*7490*/  CALL.ABS.NOINC R8 ;  /* 0x0000000008007343 */ /* 0x024fea0003c00000 */
.L_x_168:
[----:B------:R-:W-:Y:S05]  /*74a0*/  BRA `(.L_x_120) ;  /* 0x0000000800dc7947 */ /* 0x000fea0003800000 */
.L_x_167:
[----:B------:R-:W-:Y:S02]  /*74b0*/  R2UR UR4, R30 ;  /* 0x000000001e0472ca */ /* 0x000fe400000e0000 */
[----:B------:R-:W-:-:S13]  /*74c0*/  R2UR UR5, R31 ;  /* 0x000000001f0572ca */ /* 0x000fda00000e0000 */
[----:B------:R-:W2:Y:S02]  /*74d0*/  LDG.E.64 R4, desc[UR4][R6.64+0x18] ;  /* 0x0000180406047981 */ /* 0x000ea4000c1e1b00 */
[----:B--2---:R-:W-:-:S05]  /*74e0*/  IMAD.WIDE.U32 R4, R11, 0x8, R4 ;  /* 0x000000080b047825 */ /* 0x004fca00078e0004 */
[----:B-----5:R-:W2:Y:S02]  /*74f0*/  LD.E.64 R28, desc[UR4][R4.64] ;  /* 0x00000004041c7980 */ /* 0x020ea4000c101b00 */
[----:B--2---:R-:W-:-:S04]  /*7500*/  ISETP.NE.U32.AND P0, PT, R28, RZ, PT ;  /* 0x000000ff1c00720c */ /* 0x004fc80003f05070 */
[----:B------:R-:W-:-:S13]  /*7510*/  ISETP.NE.AND.EX P0, PT, R29, RZ, PT, P0 ;  /* 0x000000ff1d00720c */ /* 0x000fda0003f05300 */
[----:B------:R-:W-:Y:S05]  /*7520*/  @!P0 BRA `(.L_x_120) ;  /* 0x0000000800bc8947 */ /* 0x000fea0003800000 */
[----:B------:R-:W-:Y:S01]  /*7530*/  MOV R0, 0x0 ;  /* 0x0000000000007802 */ /* 0x000fe20000000f00 */
[----:B------:R-:W-:Y:S02]  /*7540*/  HFMA2 R4, -RZ, RZ, 0, 9.5367431640625e-07 ;  /* 0x00000010ff047431 */ /* 0x000fe400000001ff */
[----:B------:R-:W-:Y:S01]  /*7550*/  IMAD.MOV.U32 R5, RZ, RZ, RZ ;  /* 0x000000ffff057224 */ /* 0x000fe200078e00ff */
[----:B------:R0:W1:Y:S06]  /*7560*/  LDC.64 R6, c[0x4][R0] ;  /* 0x0100000000067b82 */ /* 0x00006c0000000a00 */
[----:B------:R-:W-:-:S07]  /*7570*/  LEPC R20, `(.L_x_169) ;  /* 0x000000001014794e */ /* 0x000fce0000000000 */
[----:B01----:R-:W-:Y:S05]  /*7580*/  CALL.ABS.NOINC R6 ;  /* 0x0000000006007343 */ /* 0x003fea0003c00000 */
.L_x_169:
[C---:B------:R-:W-:Y:S01]  /*7590*/  R2UR UR4, R30.reuse ;  /* 0x000000001e0472ca */ /* 0x040fe200000e0000 */
[----:B------:R-:W-:Y:S01]  /*75a0*/  IMAD.MOV.U32 R42, RZ, RZ, R4 ;  /* 0x000000ffff2a7224 */ /* 0x000fe200078e0004 */
[C---:B------:R-:W-:Y:S01]  /*75b0*/  R2UR UR5, R31.reuse ;  /* 0x000000001f0572ca */ /* 0x040fe200000e0000 */
[----:B------:R-:W-:Y:S01]  /*75c0*/  IMAD.MOV.U32 R43, RZ, RZ, R5 ;  /* 0x000000ffff2b7224 */ /* 0x000fe200078e0005 */
[----:B------:R-:W-:Y:S02]  /*75d0*/  R2UR UR6, R30 ;  /* 0x000000001e0672ca */ /* 0x000fe400000e0000 */
[----:B------:R-:W-:-:S09]  /*75e0*/  R2UR UR7, R31 ;  /* 0x000000001f0772ca */ /* 0x000fd200000e0000 */
[----:B------:R0:W-:Y:S04]  /*75f0*/  ST.E desc[UR4][R42.64], R22 ;  /* 0x000000162a007985 */ /* 0x0001e8000c101904 */
[----:B------:R0:W-:Y:S02]  /*7600*/  ST.E.64 desc[UR6][R42.64+0x8], RZ ;  /* 0x000008ff2a007985 */ /* 0x0001e4000c101b06 */
.L_x_189:
[----:B------:R-:W-:Y:S05]  /*7610*/  YIELD ;  /* 0x0000000000007946 */ /* 0x000fea0003800000 */
[----:B------:R-:W-:Y:S02]  /*7620*/  R2UR UR4, R30 ;  /* 0x000000001e0472ca */ /* 0x000fe400000e0000 */
[----:B------:R-:W-:-:S13]  /*7630*/  R2UR UR5, R31 ;  /* 0x000000001f0572ca */ /* 0x000fda00000e0000 */
[----:B-1----:R-:W2:Y:S01]  /*7640*/  LD.E.64 R4, desc[UR4][R28.64] ;  /* 0x000000041c047980 */ /* 0x002ea2000c101b00 */
        /* <DEDUP_REMOVED lines=18> */
.L_x_174:
        /* <DEDUP_REMOVED lines=15> */
[----:B------:R-:W-:Y:S01]  /*7860*/  MOV R33, R41 ;  /* 0x0000002900217202 */ /* 0x000fe20000000f00 */
[----:B------:R-:W-:Y:S02]  /*7870*/  IMAD.MOV.U32 R32, RZ, RZ, R27 ;  /* 0x000000ffff207224 */ /* 0x000fe400078e001b */
[----:B------:R-:W-:Y:S02]  /*7880*/  IMAD.MOV.U32 R23, RZ, RZ, R4 ;  /* 0x000000ffff177224 */ /* 0x000fe400078e0004 */
[----:B------:R-:W-:-:S07]  /*7890*/  IMAD.MOV.U32 R44, RZ, RZ, R5 ;  /* 0x000000ffff2c7224 */ /* 0x000fce00078e0005 */
.L_x_173:
[----:B------:R-:W-:Y:S05]  /*78a0*/  BSYNC.RELIABLE B1 ;  /* 0x0000000000017941 */ /* 0x000fea0003800100 */
.L_x_172:
[----:B------:R-:W-:Y:S01]  /*78b0*/  LOP3.LUT R27, R4, 0xfffffffe, RZ, 0xc0, !PT ;  /* 0xfffffffe041b7812 */ /* 0x000fe200078ec0ff */
[----:B------:R-:W-:-:S03]  /*78c0*/  IMAD.MOV.U32 R41, RZ, RZ, R5 ;  /* 0x000000ffff297224 */ /* 0x000fc600078e0005 */
[----:B------:R-:W-:-:S04]  /*78d0*/  ISETP.NE.U32.AND P0, PT, R6, R27, PT ;  /* 0x0000001b0600720c */ /* 0x000fc80003f05070 */
[----:B------:R-:W-:-:S13]  /*78e0*/  ISETP.NE.AND.EX P0, PT, R7, R5, PT, P0 ;  /* 0x000000050700720c */ /* 0x000fda0003f05300 */
[----:B------:R-:W-:Y:S05]  /*78f0*/  @P0 BRA `(.L_x_174) ;  /* 0xfffffffc009c0947 */ /* 0x000fea000383ffff */
.L_x_171:
[----:B------:R-:W-:Y:S05]  /*7900*/  BSYNC.RECONVERGENT B0 ;  /* 0x0000000000007941 */ /* 0x000fea0003800200 */
.L_x_170:
[----:B------:R-:W-:Y:S01]  /*7910*/  ISETP.NE.U32.AND P0, PT, R23, R27, PT ;  /* 0x0000001b1700720c */ /* 0x000fe20003f05070 */
[----:B------:R-:W-:Y:S03]  /*7920*/  BSSY.RELIABLE B8, `(.L_x_175) ;  /* 0x000006e000087945 */ /* 0x000fe60003800100 */
[----:B------:R-:W-:-:S13]  /*7930*/  ISETP.NE.AND.EX P0, PT, R44, R41, PT, P0 ;  /* 0x000000292c00720c */ /* 0x000fda0003f05300 */
[----:B------:R-:W-:Y:S05]  /*7940*/  @P0 BRA `(.L_x_176) ;  /* 0x0000000000300947 */ /* 0x000fea0003800000 */
[----:B------:R-:W-:-:S04]  /*7950*/  ISETP.NE.U32.AND P0, PT, R23, R6, PT ;  /* 0x000000061700720c */ /* 0x000fc80003f05070 */
[----:B------:R-:W-:-:S13]  /*7960*/  ISETP.NE.AND.EX P0, PT, R44, R7, PT, P0 ;  /* 0x000000072c00720c */ /* 0x000fda0003f05300 */
[----:B------:R-:W-:Y:S05]  /*7970*/  @!P0 BRA `(.L_x_177) ;  /* 0x00000004001c8947 */ /* 0x000fea0003800000 */
[----:B------:R-:W-:Y:S02]  /*7980*/  R2UR UR4, R30 ;  /* 0x000000001e0472ca */ /* 0x000fe400000e0000 */
[----:B------:R-:W-:Y:S02]  /*7990*/  R2UR UR5, R31 ;  /* 0x000000001f0572ca */ /* 0x000fe400000e0000 */
[----:B------:R-:W-:-:S11]  /*79a0*/  MOV R40, R27 ;  /* 0x0000001b00287202 */ /* 0x000fd60000000f00 */
[----:B------:R-:W2:Y:S02]  /*79b0*/  LD.E R0, desc[UR4][R40.64+0x8] ;  /* 0x0000080428007980 */ /* 0x000ea4000c101900 */
[----:B--2---:R-:W-:-:S04]  /*79c0*/  LOP3.LUT R0, R0, 0x1, RZ, 0xc0, !PT ;  /* 0x0000000100007812 */ /* 0x004fc800078ec0ff */
[----:B------:R-:W-:-:S04]  /*79d0*/  ISETP.NE.U32.AND P0, PT, R0, 0x1, PT ;  /* 0x000000010000780c */ /* 0x000fc80003f05070 */
[----:B------:R-:W-:-:S13]  /*79e0*/  ISETP.NE.U32.AND.EX P0, PT, RZ, RZ, PT, P0 ;  /* 0x000000ffff00720c */ /* 0x000fda0003f05100 */
[----:B------:R-:W-:Y:S05]  /*79f0*/  @P0 BRA `(.L_x_177) ;  /* 0x0000000000fc0947 */ /* 0x000fea0003800000 */
[----:B------:R-:W-:Y:S05]  /*7a00*/  BRA `(.L_x_178) ;  /* 0x00000004007c7947 */ /* 0x000fea0003800000 */
.L_x_176:
[----:B------:R-:W-:Y:S02]  /*7a10*/  IMAD.MOV.U32 R4, RZ, RZ, R23 ;  /* 0x000000ffff047224 */ /* 0x000fe400078e0017 */
[----:B------:R-:W-:Y:S02]  /*7a20*/  IMAD.MOV.U32 R5, RZ, RZ, R44 ;  /* 0x000000ffff057224 */ /* 0x000fe400078e002c */
[----:B------:R-:W-:Y:S02]  /*7a30*/  IMAD.MOV.U32 R6, RZ, RZ, R27 ;  /* 0x000000ffff067224 */ /* 0x000fe400078e001b */
[----:B------:R-:W-:-:S05]  /*7a40*/  IMAD.MOV.U32 R7, RZ, RZ, R41 ;  /* 0x000000ffff077224 */ /* 0x000fca00078e0029 */
[----:B------:R1:W2:Y:S01]  /*7a50*/  ATOM.E.CAS.64.STRONG.GPU P0, R4, [R32+0x8], R4, R6 ;  /* 0x000008042004738b */ /* 0x0002a2000010e506 */
[----:B------:R-:W-:Y:S01]  /*7a60*/  BSSY.RECONVERGENT B0, `(.L_x_179) ;  /* 0x000000a000007945 */ /* 0x000fe20003800200 */
[----:B--2---:R-:W-:Y:S01]  /*7a70*/  MOV R8, R4 ;  /* 0x0000000400087202 */ /* 0x004fe20000000f00 */
[----:B------:R-:W-:Y:S02]  /*7a80*/  IMAD.MOV.U32 R9, RZ, RZ, R5 ;  /* 0x000000ffff097224 */ /* 0x000fe400078e0005 */
[----:B-1----:R-:W-:Y:S05]  /*7a90*/  @P0 BRA `(.L_x_180) ;  /* 0x0000000000180947 */ /* 0x002fea0003800000 */
[----:B------:R-:W2:Y:S02]  /*7aa0*/  LD.E.64 R8, [R32+0x8] ;  /* 0x0000000820087980 */ /* 0x000ea40000100b00 */
[----:B--2---:R-:W-:-:S04]  /*7ab0*/  ISETP.EQ.U32.AND P0, PT, R8, R23, PT ;  /* 0x000000170800720c */ /* 0x004fc80003f02070 */
[----:B------:R-:W-:-:S04]  /*7ac0*/  ISETP.EQ.U32.AND.EX P0, PT, R9, R44, PT, P0 ;  /* 0x0000002c0900720c */ /* 0x000fc80003f02100 */
[----:B------:R-:W-:Y:S02]  /*7ad0*/  SEL R4, R27, R8, P0 ;  /* 0x000000081b047207 */ /* 0x000fe40000000000 */
[----:B------:R-:W-:-:S05]  /*7ae0*/  SEL R5, R41, R9, P0 ;  /* 0x0000000929057207 */ /* 0x000fca0000000000 */
[----:B------:R1:W-:Y:S02]  /*7af0*/  ST.E.64 [R32+0x8], R4 ;  /* 0x0000000820007385 */ /* 0x0003e40000100b04 */
.L_x_180:
[----:B------:R-:W-:Y:S05]  /*7b00*/  BSYNC.RECONVERGENT B0 ;  /* 0x0000000000007941 */ /* 0x000fea0003800200 */
.L_x_179:
[----:B------:R-:W-:-:S04]  /*7b10*/  ISETP.NE.U32.AND P0, PT, R8, R23, PT ;  /* 0x000000170800720c */ /* 0x000fc80003f05070 */
[----:B------:R-:W-:-:S13]  /*7b20*/  ISETP.NE.AND.EX P0, PT, R9, R44, PT, P0 ;  /* 0x0000002c0900720c */ /* 0x000fda0003f05300 */
[----:B------:R-:W-:Y:S05]  /*7b30*/  @P0 BRA `(.L_x_178) ;  /* 0x0000000400300947 */ /* 0x000fea0003800000 */
[----:B-1----:R-:W-:Y:S01]  /*7b40*/  LOP3.LUT R4, R23, 0xfffffffe, RZ, 0xc0, !PT ;  /* 0xfffffffe17047812 */ /* 0x002fe200078ec0ff */
[----:B------:R-:W-:Y:S03]  /*7b50*/  BSSY.RECONVERGENT B9, `(.L_x_181) ;  /* 0x0000017000097945 */ /* 0x000fe60003800200 */
[C---:B------:R-:W-:Y:S02]  /*7b60*/  ISETP.NE.U32.AND P0, PT, R4.reuse, R27, PT ;  /* 0x0000001b0400720c */ /* 0x040fe40003f05070 */
[----:B------:R-:W-:Y:S02]  /*7b70*/  ISETP.EQ.U32.AND P1, PT, R4, RZ, PT ;  /* 0x000000ff0400720c */ /* 0x000fe40003f22070 */
[----:B------:R-:W-:-:S04]  /*7b80*/  ISETP.NE.AND.EX P0, PT, R44, R41, PT, P0 ;  /* 0x000000292c00720c */ /* 0x000fc80003f05300 */
[----:B------:R-:W-:-:S13]  /*7b90*/  ISETP.EQ.OR.EX P0, PT, R44, RZ, !P0, P1 ;  /* 0x000000ff2c00720c */ /* 0x000fda0004702710 */
[----:B------:R-:W-:Y:S05]  /*7ba0*/  @P0 BRA `(.L_x_182) ;  /* 0x0000000000440947 */ /* 0x000fea0003800000 */
[----:B------:R-:W-:-:S07]  /*7bb0*/  IMAD.MOV.U32 R5, RZ, RZ, R44 ;  /* 0x000000ffff057224 */ /* 0x000fce00078e002c */
.L_x_184:
[----:B------:R-:W-:Y:S01]  /*7bc0*/  R2UR UR4, R30 ;  /* 0x000000001e0472ca */ /* 0x000fe200000e0000 */
[----:B------:R-:W-:Y:S01]  /*7bd0*/  IMAD.MOV.U32 R6, RZ, RZ, R4 ;  /* 0x000000ffff067224 */ /* 0x000fe200078e0004 */
[----:B------:R-:W-:Y:S01]  /*7be0*/  R2UR UR5, R31 ;  /* 0x000000001f0572ca */ /* 0x000fe200000e0000 */
[----:B------:R-:W-:-:S12]  /*7bf0*/  IMAD.MOV.U32 R7, RZ, RZ, R5 ;  /* 0x000000ffff077224 */ /* 0x000fd800078e0005 */
[----:B------:R1:W5:Y:S01]  /*7c00*/  LD.E.64 R38, desc[UR4][R6.64+0x8] ;  /* 0x0000080406267980 */ /* 0x000362000c101b00 */
[----:B------:R-:W-:-:S04]  /*7c10*/  MOV R0, 0x10 ;  /* 0x0000001000007802 */ /* 0x000fc80000000f00 */
[----:B------:R1:W2:Y:S03]  /*7c20*/  LDC.64 R8, c[0x4][R0] ;  /* 0x0100000000087b82 */ /* 0x0002a60000000a00 */
[----:B------:R-:W-:-:S07]  /*7c30*/  LEPC R20, `(.L_x_183) ;  /* 0x000000001014794e */ /* 0x000fce0000000000 */
[----:B012--5:R-:W-:Y:S05]  /*7c40*/  CALL.ABS.NOINC R8 ;  /* 0x0000000008007343 */ /* 0x027fea0003c00000 */
.L_x_183:
[----:B------:R-:W-:Y:S02]  /*7c50*/  LOP3.LUT R4, R38, 0xfffffffe, RZ, 0xc0, !PT ;  /* 0xfffffffe26047812 */ /* 0x000fe400078ec0ff */
[----:B------:R-:W-:Y:S02]  /*7c60*/  MOV R5, R39 ;  /* 0x0000002700057202 */ /* 0x000fe40000000f00 */
[C---:B------:R-:W-:Y:S02]  /*7c70*/  ISETP.NE.U32.AND P0, PT, R4.reuse, R27, PT ;  /* 0x0000001b0400720c */ /* 0x040fe40003f05070 */
[----:B------:R-:W-:Y:S02]  /*7c80*/  ISETP.NE.U32.AND P1, PT, R4, RZ, PT ;  /* 0x000000ff0400720c */ /* 0x000fe40003f25070 */
[C---:B------:R-:W-:Y:S02]  /*7c90*/  ISETP.NE.AND.EX P0, PT, R39.reuse, R41, PT, P0 ;  /* 0x000000292700720c */ /* 0x040fe40003f05300 */
[----:B------:R-:W-:-:S13]  /*7ca0*/  ISETP.NE.AND.EX P1, PT, R39, RZ, PT, P1 ;  /* 0x000000ff2700720c */ /* 0x000fda0003f25310 */
[----:B------:R-:W-:Y:S05]  /*7cb0*/  @P0 BRA P1, `(.L_x_184) ;  /* 0xfffffffc00c00947 */ /* 0x000fea000083ffff */
.L_x_182:
[----:B------:R-:W-:Y:S05]  /*7cc0*/  BSYNC.RECONVERGENT B9 ;  /* 0x0000000000097941 */ /* 0x000fea0003800200 */
.L_x_181:
        /* <DEDUP_REMOVED lines=16> */
[----:B------:R-:W-:Y:S01]  /*7dd0*/  IMAD.MOV.U32 R6, RZ, RZ, R4 ;  /* 0x000000ffff067224 */ /* 0x000fe200078e0004 */
[----:B------:R-:W-:-:S07]  /*7de0*/  MOV R7, R5 ;  /* 0x0000000500077202 */ /* 0x000fce0000000f00 */
.L_x_177:
[----:B------:R-:W-:Y:S01]  /*7df0*/  ISETP.NE.U32.AND P0, PT, R6, R27, PT ;  /* 0x0000001b0600720c */ /* 0x000fe20003f05070 */
[----:B------:R-:W-:Y:S03]  /*7e00*/  BSSY.RELIABLE B0, `(.L_x_185) ;  /* 0x000000b000007945 */ /* 0x000fe60003800100 */
[----:B------:R-:W-:-:S13]  /*7e10*/  ISETP.NE.AND.EX P0, PT, R7, R41, PT, P0 ;  /* 0x000000290700720c */ /* 0x000fda0003f05300 */
[----:B------:R-:W-:Y:S05]  /*7e20*/  @!P0 BRA `(.L_x_186) ;  /* 0x0000000000208947 */ /* 0x000fea0003800000 */
[----:B------:R-:W-:Y:S01]  /*7e30*/  R2UR UR4, R30 ;  /* 0x000000001e0472ca */ /* 0x000fe200000e0000 */
[----:B------:R-:W-:Y:S01]  /*7e40*/  IMAD.MOV.U32 R40, RZ, RZ, R27 ;  /* 0x000000ffff287224 */ /* 0x000fe200078e001b */
[----:B------:R-:W-:-:S13]  /*7e50*/  R2UR UR5, R31 ;  /* 0x000000001f0572ca */ /* 0x000fda00000e0000 */
[----:B------:R-:W2:Y:S02]  /*7e60*/  LD.E R3, desc[UR4][R40.64] ;  /* 0x0000000428037980 */ /* 0x000ea4000c101900 */
[----:B--2---:R-:W-:-:S13]  /*7e70*/  ISETP.NE.AND P0, PT, R3, R22, PT ;  /* 0x000000160300720c */ /* 0x004fda0003f05270 */
[----:B------:R-:W-:Y:S05]  /*7e80*/  @!P0 BREAK.RELIABLE B0 ;  /* 0x0000000000008942 */ /* 0x000fea0003800100 */
[----:B------:R-:W-:Y:S05]  /*7e90*/  @!P0 BREAK.RELIABLE B8 ;  /* 0x0000000000088942 */ /* 0x000fea0003800100 */
[----:B------:R-:W-:Y:S05]  /*7ea0*/  @!P0 BRA `(.L_x_120) ;  /* 0x00000000005c8947 */ /* 0x000fea0003800000 */
.L_x_186:
[----:B------:R-:W-:Y:S05]  /*7eb0*/  BSYNC.RELIABLE B0 ;  /* 0x0000000000007941 */ /* 0x000fea0003800100 */
.L_x_185:
[----:B------:R-:W-:Y:S01]  /*7ec0*/  R2UR UR4, R30 ;  /* 0x000000001e0472ca */ /* 0x000fe200000e0000 */
[----:B------:R-:W-:Y:S01]  /*7ed0*/  IMAD.MOV.U32 R40, RZ, RZ, R27 ;  /* 0x000000ffff287224 */ /* 0x000fe200078e001b */
[----:B------:R-:W-:-:S13]  /*7ee0*/  R2UR UR5, R31 ;  /* 0x000000001f0572ca */ /* 0x000fda00000e0000 */
[----:B------:R1:W-:Y:S04]  /*7ef0*/  ST.E.64 desc[UR4][R42.64+0x8], R40 ;  /* 0x000008282a007985 */ /* 0x0003e8000c101b04 */
[----:B------:R2:W3:Y:S01]  /*7f00*/  ATOM.E.CAS.64.STRONG.GPU P0, R4, [R32+0x8], R40, R42 ;  /* 0x000008282004738b */ /* 0x0004e2000010e52a */
[----:B------:R-:W-:Y:S01]  /*7f10*/  BSSY.RECONVERGENT B0, `(.L_x_187) ;  /* 0x000000a000007945 */ /* 0x000fe20003800200 */
[----:B---3--:R-:W-:Y:S02]  /*7f20*/  IMAD.MOV.U32 R6, RZ, RZ, R4 ;  /* 0x000000ffff067224 */ /* 0x008fe400078e0004 */
[----:B------:R-:W-:Y:S01]  /*7f30*/  IMAD.MOV.U32 R7, RZ, RZ, R5 ;  /* 0x000000ffff077224 */ /* 0x000fe200078e0005 */
[----:B-12---:R-:W-:Y:S06]  /*7f40*/  @P0 BRA `(.L_x_188) ;  /* 0x0000000000180947 */ /* 0x006fec0003800000 */
[----:B------:R-:W2:Y:S02]  /*7f50*/  LD.E.64 R6, [R32+0x8] ;  /* 0x0000000820067980 */ /* 0x000ea40000100b00 */
[----:B--2---:R-:W-:-:S04]  /*7f60*/  ISETP.EQ.U32.AND P0, PT, R6, R27, PT ;  /* 0x0000001b0600720c */ /* 0x004fc80003f02070 */
[----:B------:R-:W-:-:S04]  /*7f70*/  ISETP.EQ.U32.AND.EX P0, PT, R7, R41, PT, P0 ;  /* 0x000000290700720c */ /* 0x000fc80003f02100 */
[----:B------:R-:W-:Y:S02]  /*7f80*/  SEL R4, R42, R6, P0 ;  /* 0x000000062a047207 */ /* 0x000fe40000000000 */
[----:B------:R-:W-:-:S05]  /*7f90*/  SEL R5, R43, R7, P0 ;  /* 0x000000072b057207 */ /* 0x000fca0000000000 */
[----:B------:R1:W-:Y:S02]  /*7fa0*/  ST.E.64 [R32+0x8], R4 ;  /* 0x0000000820007385 */ /* 0x0003e40000100b04 */
.L_x_188:
[----:B------:R-:W-:Y:S05]  /*7fb0*/  BSYNC.RECONVERGENT B0 ;  /* 0x0000000000007941 */ /* 0x000fea0003800200 */
.L_x_187:
[----:B------:R-:W-:-:S04]  /*7fc0*/  ISETP.NE.U32.AND P0, PT, R6, R27, PT ;  /* 0x0000001b0600720c */ /* 0x000fc80003f05070 */
[----:B------:R-:W-:-:S13]  /*7fd0*/  ISETP.NE.AND.EX P0, PT, R7, R41, PT, P0 ;  /* 0x000000290700720c */ /* 0x000fda0003f05300 */
[----:B------:R-:W-:Y:S05]  /*7fe0*/  @!P0 BREAK.RELIABLE B8 ;  /* 0x0000000000088942 */ /* 0x000fea0003800100 */
[----:B------:R-:W-:Y:S05]  /*7ff0*/  @!P0 BRA `(.L_x_120) ;  /* 0x0000000000088947 */ /* 0x000fea0003800000 */
.L_x_178:
[----:B------:R-:W-:Y:S05]  /*8000*/  BSYNC.RELIABLE B8 ;  /* 0x0000000000087941 */ /* 0x000fea0003800100 */
.L_x_175:
[----:B------:R-:W-:Y:S05]  /*8010*/  BRA `(.L_x_189) ;  /* 0xfffffff4007c7947 */ /* 0x000fea000383ffff */
.L_x_120:
[----:B------:R-:W-:Y:S05]  /*8020*/  BSYNC B7 ;  /* 0x0000000000077941 */ /* 0x000fea0003800000 */
.L_x_116:
[----:B------:R-:W-:Y:S02]  /*8030*/  FSETP.GEU.AND P0, PT, R26, R37, PT ;  /* 0x000000251a00720b */ /* 0x000fe40003f0e000 */
[----:B------:R-:W-:Y:S02]  /*8040*/  R2UR UR4, R30 ;  /* 0x000000001e0472ca */ /* 0x000fe400000e0000 */
[----:B------:R-:W-:Y:S02]  /*8050*/  FSETP.GEU.AND P0, PT, R19, R36, P0 ;  /* 0x000000241300720b */ /* 0x000fe4000070e000 */
[----:B------:R-:W-:Y:S02]  /*8060*/  R2UR UR5, R31 ;  /* 0x000000001f0572ca */ /* 0x000fe400000e0000 */
[----:B------:R-:W-:Y:S02]  /*8070*/  FSETP.LEU.AND P1, PT, R26, R35, PT ;  /* 0x000000231a00720b */ /* 0x000fe40003f2b000 */
[----:B------:R-:W-:-:S09]  /*8080*/  FSETP.LEU.AND P0, PT, R19, R34, P0 ;  /* 0x000000221300720b */ /* 0x000fd2000070b000 */
[----:B------:R2:W-:Y:S04]  /*8090*/  STG.E.64 desc[UR4][R16.64], R24 ;  /* 0x0000001810007986 */ /* 0x0005e8000c101b04 */
[----:B------:R-:W-:Y:S05]  /*80a0*/  @P0 EXIT P1 ;  /* 0x000000000000094d */ /* 0x000fea0000800000 */
[----:B------:R-:W3:Y:S01]  /*80b0*/  LDC.64 R6, c[0x0][0x388] ;  /* 0x0000e200ff067b82 */ /* 0x000ee20000000a00 */
[----:B------:R-:W-:Y:S02]  /*80c0*/  R2UR UR4, R30 ;  /* 0x000000001e0472ca */ /* 0x000fe400000e0000 */
[----:B------:R-:W-:-:S13]  /*80d0*/  R2UR UR5, R31 ;  /* 0x000000001f0572ca */ /* 0x000fda00000e0000 */
[----:B---3--:R3:W4:Y:S01]  /*80e0*/  LDG.E R3, desc[UR4][R6.64+0x1c] ;  /* 0x00001c0406037981 */ /* 0x008722000c1e1900 */
[----:B------:R-:W-:Y:S01]  /*80f0*/  F2F.F64.F32 R8, R24 ;  /* 0x0000001800087310 */ /* 0x000fe20000201800 */
[----:B------:R-:W-:Y:S01]  /*8100*/  R2UR UR6, R30 ;  /* 0x000000001e0672ca */ /* 0x000fe200000e0000 */
[----:B------:R-:W1:Y:S01]  /*8110*/  LDCU.64 UR4, c[0x4][0xc0] ;  /* 0x01001800ff0477ac */ /* 0x000e620008000a00 */
[----:B------:R-:W-:Y:S02]  /*8120*/  R2UR UR7, R31 ;  /* 0x000000001f0772ca */ /* 0x000fe400000e0000 */
[----:B------:R-:W-:-:S03]  /*8130*/  MOV R0, 0x8 ;  /* 0x0000000800007802 */ /* 0x000fc60000000f00 */
[----:B------:R-:W5:Y:S01]  /*8140*/  F2F.F64.F32 R10, R25 ;  /* 0x00000019000a7310 */ /* 0x000f620000201800 */
[----:B------:R0:W0:Y:S01]  /*8150*/  LDC.64 R12, c[0x4][R0] ;  /* 0x01000000000c7b82 */ /* 0x0000220000000a00 */
[----:B---3--:R-:W-:Y:S02]  /*8160*/  IMAD.MOV.U32 R6, RZ, RZ, R18 ;  /* 0x000000ffff067224 */ /* 0x008fe400078e0012 */
[----:B------:R-:W-:Y:S01]  /*8170*/  IMAD.MOV.U32 R7, RZ, RZ, R2 ;  /* 0x000000ffff077224 */ /* 0x000fe200078e0002 */
[----:B-1----:R-:W-:Y:S01]  /*8180*/  MOV R4, UR4 ;  /* 0x0000000400047c02 */ /* 0x002fe20008000f00 */
[----:B------:R-:W-:Y:S01]  /*8190*/  IMAD.U32 R5, RZ, RZ, UR5 ;  /* 0x00000005ff057e24 */ /* 0x000fe2000f8e00ff */
[----:B-----5:R1:W-:Y:S04]  /*81a0*/  STL.128 [R1], R8 ;  /* 0x0000000801007387 */ /* 0x0203e80000100c00 */
[----:B0---4-:R1:W-:Y:S02]  /*81b0*/  STG.E desc[UR6][R16.64+0x10], R3 ;  /* 0x0000100310007986 */ /* 0x0113e4000c101906 */
[----:B------:R-:W-:-:S07]  /*81c0*/  LEPC R20, `(.L_x_190) ;  /* 0x000000001014794e */ /* 0x000fce0000000000 */
[----:B-12---:R-:W-:Y:S05]  /*81d0*/  CALL.ABS.NOINC R12 ;  /* 0x000000000c007343 */ /* 0x006fea0003c00000 */
.L_x_190:
[----:B------:R-:W-:Y:S05]  /*81e0*/  EXIT ;  /* 0x000000000000794d */ /* 0x000fea0003800000 */
.L_x_108:
[----:B------:R-:W-:-:S04]  /*81f0*/  MOV R0, 0x10 ;  /* 0x0000001000007802 */ /* 0x000fc80000000f00 */
[----:B------:R0:W1:Y:S03]  /*8200*/  LDC.64 R6, c[0x4][R0] ;  /* 0x0100000000067b82 */ /* 0x0000660000000a00 */
[----:B------:R-:W-:-:S07]  /*8210*/  LEPC R20, `(.L_x_191) ;  /* 0x000000001014794e */ /* 0x000fce0000000000 */
[----:B01----:R-:W-:Y:S05]  /*8220*/  CALL.ABS.NOINC R6 ;  /* 0x0000000006007343 */ /* 0x003fea0003c00000 */
.L_x_191:
[----:B------:R-:W-:Y:S01]  /*8230*/  MOV R0, 0x8 ;  /* 0x0000000800007802 */ /* 0x000fe20000000f00 */
[----:B------:R0:W-:Y:S01]  /*8240*/  STL [R1], R22 ;  /* 0x0000001601007387 */ /* 0x0001e20000100800 */
[----:B------:R-:W1:Y:S01]  /*8250*/  LDCU.64 UR4, c[0x4][0x90] ;  /* 0x01001200ff0477ac */ /* 0x000e620008000a00 */
[----:B------:R-:W-:Y:S01]  /*8260*/  IMAD.MOV.U32 R6, RZ, RZ, R18 ;  /* 0x000000ffff067224 */ /* 0x000fe200078e0012 */
[----:B------:R0:W2:Y:S01]  /*8270*/  LDC.64 R8, c[0x4][R0] ;  /* 0x0100000000087b82 */ /* 0x0000a20000000a00 */
[----:B------:R-:W-:Y:S02]  /*8280*/  IMAD.MOV.U32 R7, RZ, RZ, R2 ;  /* 0x000000ffff077224 */ /* 0x000fe400078e0002 */
[----:B-1----:R-:W-:Y:S01]  /*8290*/  IMAD.U32 R4, RZ, RZ, UR4 ;  /* 0x00000004ff047e24 */ /* 0x002fe2000f8e00ff */
[----:B0-----:R-:W-:-:S07]  /*82a0*/  MOV R5, UR5 ;  /* 0x0000000500057c02 */ /* 0x001fce0008000f00 */
[----:B------:R-:W-:-:S07]  /*82b0*/  LEPC R20, `(.L_x_192) ;  /* 0x000000001014794e */ /* 0x000fce0000000000 */
[----:B--2---:R-:W-:Y:S05]  /*82c0*/  CALL.ABS.NOINC R8 ;  /* 0x0000000008007343 */ /* 0x004fea0003c00000 */
.L_x_192:
[----:B------:R-:W-:Y:S05]  /*82d0*/  EXIT ;  /* 0x000000000000794d */ /* 0x000fea0003800000 */
        .weak           $__internal_0_$__cuda_sm3x_div_rn_noftz_f32_slowpath
        .type           $__internal_0_$__cuda_sm3x_div_rn_noftz_f32_slowpath,@function
        .size           $__internal_0_$__cuda_sm3x_div_rn_noftz_f32_slowpath,(.L_x_542 - $__internal_0_$__cuda_sm3x_div_rn_noftz_f32_slowpath)
$__internal_0_$__cuda_sm3x_div_rn_noftz_f32_slowpath:
[----:B------:R-:W-:Y:S01]  /*82e0*/  SHF.R.U32.HI R6, RZ, 0x17, R3 ;  /* 0x00000017ff067819 */ /* 0x000fe20000011603 */
[----:B------:R-:W-:Y:S01]  /*82f0*/  BSSY.RECONVERGENT B0, `(.L_x_193) ;  /* 0x0000062000007945 */ /* 0x000fe20003800200 */
[----:B------:R-:W-:Y:S02]  /*8300*/  SHF.R.U32.HI R5, RZ, 0x17, R0 ;  /* 0x00000017ff057819 */ /* 0x000fe40000011600 */
[----:B------:R-:W-:Y:S02]  /*8310*/  LOP3.LUT R6, R6, 0xff, RZ, 0xc0, !PT ;  /* 0x000000ff06067812 */ /* 0x000fe400078ec0ff */
[----:B------:R-:W-:-:S03]  /*8320*/  LOP3.LUT R15, R5, 0xff, RZ, 0xc0, !PT ;  /* 0x000000ff050f7812 */ /* 0x000fc600078ec0ff */
[----:B------:R-:W-:Y:S02]  /*8330*/  VIADD R12, R6, 0xffffffff ;  /* 0xffffffff060c7836 */ /* 0x000fe40000000000 */
[----:B------:R-:W-:-:S03]  /*8340*/  VIADD R8, R15, 0xffffffff ;  /* 0xffffffff0f087836 */ /* 0x000fc60000000000 */
[----:B------:R-:W-:-:S04]  /*8350*/  ISETP.GT.U32.AND P0, PT, R12, 0xfd, PT ;  /* 0x000000fd0c00780c */ /* 0x000fc80003f04070 */
[----:B------:R-:W-:-:S13]  /*8360*/  ISETP.GT.U32.OR P0, PT, R8, 0xfd, P0 ;  /* 0x000000fd0800780c */ /* 0x000fda0000704470 */
[----:B------:R-:W-:Y:S01]  /*8370*/  @!P0 MOV R5, RZ ;  /* 0x000000ff00058202 */ /* 0x000fe20000000f00 */
[----:B------:R-:W-:Y:S06]  /*8380*/  @!P0 BRA `(.L_x_194) ;  /* 0x00000000005c8947 */ /* 0x000fec0003800000 */
[----:B------:R-:W-:Y:S02]  /*8390*/  FSETP.GTU.FTZ.AND P0, PT, |R0|, +INF , PT ;  /* 0x7f8000000000780b */ /* 0x000fe40003f1c200 */
[----:B------:R-:W-:-:S04]  /*83a0*/  FSETP.GTU.FTZ.AND P1, PT, |R3|, +INF , PT ;  /* 0x7f8000000300780b */ /* 0x000fc80003f3c200 */
[----:B------:R-:W-:-:S13]  /*83b0*/  PLOP3.LUT P0, PT, P0, P1, PT, 0xf8, 0x8f ;  /* 0x00000000008f781c */ /* 0x000fda0000703f70 */
[----:B------:R-:W-:Y:S05]  /*83c0*/  @P0 BRA `(.L_x_195) ;  /* 0x00000004004c0947 */ /* 0x000fea0003800000 */
[----:B------:R-:W-:-:S13]  /*83d0*/  LOP3.LUT P0, RZ, R3, 0x7fffffff, R0, 0xc8, !PT ;  /* 0x7fffffff03ff7812 */ /* 0x000fda000780c800 */
[----:B------:R-:W-:Y:S05]  /*83e0*/  @!P0 BRA `(.L_x_196) ;  /* 0x00000004003c8947 */ /* 0x000fea0003800000 */
[C---:B------:R-:W-:Y:S02]  /*83f0*/  FSETP.NEU.FTZ.AND P1, PT, |R0|.reuse, +INF , PT ;  /* 0x7f8000000000780b */ /* 0x040fe40003f3d200 */
[----:B------:R-:W-:Y:S02]  /*8400*/  FSETP.NEU.FTZ.AND P2, PT, |R3|, +INF , PT ;  /* 0x7f8000000300780b */ /* 0x000fe40003f5d200 */
[----:B------:R-:W-:-:S11]  /*8410*/  FSETP.NEU.FTZ.AND P0, PT, |R0|, +INF , PT ;  /* 0x7f8000000000780b */ /* 0x000fd60003f1d200 */
[----:B------:R-:W-:Y:S05]  /*8420*/  @!P2 BRA !P1, `(.L_x_196) ;  /* 0x00000004002ca947 */ /* 0x000fea0004800000 */
[----:B------:R-:W-:-:S04]  /*8430*/  LOP3.LUT P1, RZ, R0, 0x7fffffff, RZ, 0xc0, !PT ;  /* 0x7fffffff00ff7812 */ /* 0x000fc8000782c0ff */
[----:B------:R-:W-:-:S13]  /*8440*/  PLOP3.LUT P1, PT, P2, P1, PT, 0x2f, 0xf2 ;  /* 0x0000000000f2781c */ /* 0x000fda0001722577 */
[----:B------:R-:W-:Y:S05]  /*8450*/  @P1 BRA `(.L_x_197) ;  /* 0x0000000400181947 */ /* 0x000fea0003800000 */
[----:B------:R-:W-:-:S04]  /*8460*/  LOP3.LUT P1, RZ, R3, 0x7fffffff, RZ, 0xc0, !PT ;  /* 0x7fffffff03ff7812 */ /* 0x000fc8000782c0ff */
[----:B------:R-:W-:-:S13]  /*8470*/  PLOP3.LUT P0, PT, P0, P1, PT, 0x2f, 0xf2 ;  /* 0x0000000000f2781c */ /* 0x000fda0000702577 */
[----:B------:R-:W-:Y:S05]  /*8480*/  @P0 BRA `(.L_x_198) ;  /* 0x0000000400000947 */ /* 0x000fea0003800000 */
[----:B------:R-:W-:Y:S02]  /*8490*/  ISETP.GE.AND P0, PT, R8, RZ, PT ;  /* 0x000000ff0800720c */ /* 0x000fe40003f06270 */
[----:B------:R-:W-:-:S11]  /*84a0*/  ISETP.GE.AND P1, PT, R12, RZ, PT ;  /* 0x000000ff0c00720c */ /* 0x000fd60003f26270 */
[----:B------:R-:W-:Y:S02]  /*84b0*/  @P0 IMAD.MOV.U32 R5, RZ, RZ, RZ ;  /* 0x000000ffff050224 */ /* 0x000fe400078e00ff */
[----:B------:R-:W-:Y:S01]  /*84c0*/  @!P0 FFMA R0, R0, 1.84467440737095516160e+19, RZ ;  /* 0x5f80000000008823 */ /* 0x000fe200000000ff */
[----:B------:R-:W-:Y:S02]  /*84d0*/  @!P0 IMAD.MOV.U32 R5, RZ, RZ, -0x40 ;  /* 0xffffffc0ff058424 */ /* 0x000fe400078e00ff */
[----:B------:R-:W-:Y:S02]  /*84e0*/  @!P1 FFMA R3, R3, 1.84467440737095516160e+19, RZ ;  /* 0x5f80000003039823 */ /* 0x000fe400000000ff */
[----:B------:R-:W-:-:S07]  /*84f0*/  @!P1 VIADD R5, R5, 0x40 ;  /* 0x0000004005059836 */ /* 0x000fce0000000000 */
.L_x_194:
[----:B------:R-:W-:Y:S01]  /*8500*/  LEA R8, R6, 0xc0800000, 0x17 ;  /* 0xc080000006087811 */ /* 0x000fe200078eb8ff */
[----:B------:R-:W-:Y:S01]  /*8510*/  BSSY.RECONVERGENT B1, `(.L_x_199) ;  /* 0x0000036000017945 */ /* 0x000fe20003800200 */
[----:B------:R-:W-:-:S03]  /*8520*/  IADD3 R15, PT, PT, R15, -0x7f, RZ ;  /* 0xffffff810f0f7810 */ /* 0x000fc60007ffe0ff */
[----:B------:R-:W-:Y:S02]  /*8530*/  IMAD.IADD R12, R3, 0x1, -R8 ;  /* 0x00000001030c7824 */ /* 0x000fe400078e0a08 */
[C---:B------:R-:W-:Y:S02]  /*8540*/  IMAD R0, R15.reuse, -0x800000, R0 ;  /* 0xff8000000f007824 */ /* 0x040fe400078e0200 */
[----:B------:R0:W1:Y:S01]  /*8550*/  MUFU.RCP R3, R12 ;  /* 0x0000000c00037308 */ /* 0x0000620000001000 */
[----:B------:R-:W-:Y:S01]  /*8560*/  FADD.FTZ R13, -R12, -RZ ;  /* 0x800000ff0c0d7221 */ /* 0x000fe20000010100 */
[----:B0-----:R-:W-:-:S05]  /*8570*/  IADD3 R12, PT, PT, R15, 0x7f, -R6 ;  /* 0x0000007f0f0c7810 */ /* 0x001fca0007ffe806 */
[----:B------:R-:W-:Y:S02]  /*8580*/  IMAD.IADD R5, R12, 0x1, R5 ;  /* 0x000000010c057824 */ /* 0x000fe400078e0205 */
[----:B-1----:R-:W-:-:S04]  /*8590*/  FFMA R8, R3, R13, 1 ;  /* 0x3f80000003087423 */ /* 0x002fc8000000000d */
[----:B------:R-:W-:-:S04]  /*85a0*/  FFMA R3, R3, R8, R3 ;  /* 0x0000000803037223 */ /* 0x000fc80000000003 */
[----:B------:R-:W-:-:S04]  /*85b0*/  FFMA R8, R0, R3, RZ ;  /* 0x0000000300087223 */ /* 0x000fc800000000ff */
[----:B------:R-:W-:-:S04]  /*85c0*/  FFMA R14, R13, R8, R0 ;  /* 0x000000080d0e7223 */ /* 0x000fc80000000000 */
[----:B------:R-:W-:-:S04]  /*85d0*/  FFMA R8, R3, R14, R8 ;  /* 0x0000000e03087223 */ /* 0x000fc80000000008 */
[----:B------:R-:W-:-:S04]  /*85e0*/  FFMA R13, R13, R8, R0 ;  /* 0x000000080d0d7223 */ /* 0x000fc80000000000 */
[----:B------:R-:W-:-:S05]  /*85f0*/  FFMA R0, R3, R13, R8 ;  /* 0x0000000d03007223 */ /* 0x000fca0000000008 */
[----:B------:R-:W-:-:S04]  /*8600*/  SHF.R.U32.HI R6, RZ, 0x17, R0 ;  /* 0x00000017ff067819 */ /* 0x000fc80000011600 */
[----:B------:R-:W-:-:S05]  /*8610*/  LOP3.LUT R6, R6, 0xff, RZ, 0xc0, !PT ;  /* 0x000000ff06067812 */ /* 0x000fca00078ec0ff */
[----:B------:R-:W-:-:S04]  /*8620*/  IMAD.IADD R12, R6, 0x1, R5 ;  /* 0x00000001060c7824 */ /* 0x000fc800078e0205 */
[----:B------:R-:W-:-:S05]  /*8630*/  VIADD R6, R12, 0xffffffff ;  /* 0xffffffff0c067836 */ /* 0x000fca0000000000 */
[----:B------:R-:W-:-:S13]  /*8640*/  ISETP.GE.U32.AND P0, PT, R6, 0xfe, PT ;  /* 0x000000fe0600780c */ /* 0x000fda0003f06070 */
[----:B------:R-:W-:Y:S05]  /*8650*/  @!P0 BRA `(.L_x_200) ;  /* 0x0000000000808947 */ /* 0x000fea0003800000 */
[----:B------:R-:W-:-:S13]  /*8660*/  ISETP.GT.AND P0, PT, R12, 0xfe, PT ;  /* 0x000000fe0c00780c */ /* 0x000fda0003f04270 */
[----:B------:R-:W-:Y:S05]  /*8670*/  @P0 BRA `(.L_x_201) ;  /* 0x00000000006c0947 */ /* 0x000fea0003800000 */
[----:B------:R-:W-:-:S13]  /*8680*/  ISETP.GE.AND P0, PT, R12, 0x1, PT ;  /* 0x000000010c00780c */ /* 0x000fda0003f06270 */
[----:B------:R-:W-:Y:S05]  /*8690*/  @P0 BRA `(.L_x_202) ;  /* 0x0000000000740947 */ /* 0x000fea0003800000 */
[----:B------:R-:W-:Y:S02]  /*86a0*/  ISETP.GE.AND P0, PT, R12, -0x18, PT ;  /* 0xffffffe80c00780c */ /* 0x000fe40003f06270 */
[----:B------:R-:W-:-:S11]  /*86b0*/  LOP3.LUT R0, R0, 0x80000000, RZ, 0xc0, !PT ;  /* 0x8000000000007812 */ /* 0x000fd600078ec0ff */
[----:B------:R-:W-:Y:S05]  /*86c0*/  @!P0 BRA `(.L_x_202) ;  /* 0x0000000000688947 */ /* 0x000fea0003800000 */
[-CC-:B------:R-:W-:Y:S01]  /*86d0*/  FFMA.RZ R5, R3, R13.reuse, R8.reuse ;  /* 0x0000000d03057223 */ /* 0x180fe2000000c008 */
[C---:B------:R-:W-:Y:S02]  /*86e0*/  ISETP.NE.AND P2, PT, R12.reuse, RZ, PT ;  /* 0x000000ff0c00720c */ /* 0x040fe40003f45270 */
[C---:B------:R-:W-:Y:S02]  /*86f0*/  ISETP.NE.AND P1, PT, R12.reuse, RZ, PT ;  /* 0x000000ff0c00720c */ /* 0x040fe40003f25270 */
[----:B------:R-:W-:Y:S01]  /*8700*/  LOP3.LUT R6, R5, 0x7fffff, RZ, 0xc0, !PT ;  /* 0x007fffff05067812 */ /* 0x000fe200078ec0ff */
[CCC-:B------:R-:W-:Y:S01]  /*8710*/  FFMA.RP R5, R3.reuse, R13.reuse, R8.reuse ;  /* 0x0000000d03057223 */ /* 0x1c0fe20000008008 */
[----:B------:R-:W-:Y:S01]  /*8720*/  FFMA.RM R8, R3, R13, R8 ;  /* 0x0000000d03087223 */ /* 0x000fe20000004008 */
[----:B------:R-:W-:Y:S01]  /*8730*/  VIADD R3, R12, 0x20 ;  /* 0x000000200c037836 */ /* 0x000fe20000000000 */
[----:B------:R-:W-:Y:S02]  /*8740*/  LOP3.LUT R6, R6, 0x800000, RZ, 0xfc, !PT ;  /* 0x0080000006067812 */ /* 0x000fe400078efcff */
[----:B------:R-:W-:-:S02]  /*8750*/  IADD3 R12, PT, PT, -R12, RZ, RZ ;  /* 0x000000ff0c0c7210 */ /* 0x000fc40007ffe1ff */
[----:B------:R-:W-:Y:S02]  /*8760*/  SHF.L.U32 R3, R6, R3, RZ ;  /* 0x0000000306037219 */ /* 0x000fe400000006ff */
[----:B------:R-:W-:Y:S02]  /*8770*/  FSETP.NEU.FTZ.AND P0, PT, R5, R8, PT ;  /* 0x000000080500720b */ /* 0x000fe40003f1d000 */
[----:B------:R-:W-:Y:S02]  /*8780*/  SEL R5, R12, RZ, P2 ;  /* 0x000000ff0c057207 */ /* 0x000fe40001000000 */
[----:B------:R-:W-:Y:S02]  /*8790*/  ISETP.NE.AND P1, PT, R3, RZ, P1 ;  /* 0x000000ff0300720c */ /* 0x000fe40000f25270 */
[----:B------:R-:W-:Y:S02]  /*87a0*/  SHF.R.U32.HI R5, RZ, R5, R6 ;  /* 0x00000005ff057219 */ /* 0x000fe40000011606 */
[----:B------:R-:W-:-:S02]  /*87b0*/  PLOP3.LUT P0, PT, P0, P1, PT, 0xf8, 0x8f ;  /* 0x00000000008f781c */ /* 0x000fc40000703f70 */
[----:B------:R-:W-:Y:S02]  /*87c0*/  SHF.R.U32.HI R6, RZ, 0x1, R5 ;  /* 0x00000001ff067819 */ /* 0x000fe40000011605 */
[----:B------:R-:W-:-:S04]  /*87d0*/  SEL R3, RZ, 0x1, !P0 ;  /* 0x00000001ff037807 */ /* 0x000fc80004000000 */
[----:B------:R-:W-:-:S04]  /*87e0*/  LOP3.LUT R8, R3, 0x1, R6, 0xf8, !PT ;  /* 0x0000000103087812 */ /* 0x000fc800078ef806 */
[----:B------:R-:W-:-:S05]  /*87f0*/  LOP3.LUT R5, R8, R5, RZ, 0xc0, !PT ;  /* 0x0000000508057212 */ /* 0x000fca00078ec0ff */
[----:B------:R-:W-:-:S05]  /*8800*/  IMAD.IADD R5, R6, 0x1, R5 ;  /* 0x0000000106057824 */ /* 0x000fca00078e0205 */
[----:B------:R-:W-:Y:S01]  /*8810*/  LOP3.LUT R0, R5, R0, RZ, 0xfc, !PT ;  /* 0x0000000005007212 */ /* 0x000fe200078efcff */
[----:B------:R-:W-:Y:S06]  /*8820*/  BRA `(.L_x_202) ;  /* 0x0000000000107947 */ /* 0x000fec0003800000 */
.L_x_201:
[----:B------:R-:W-:-:S04]  /*8830*/  LOP3.LUT R0, R0, 0x80000000, RZ, 0xc0, !PT ;  /* 0x8000000000007812 */ /* 0x000fc800078ec0ff */
[----:B------:R-:W-:Y:S01]  /*8840*/  LOP3.LUT R0, R0, 0x7f800000, RZ, 0xfc, !PT ;  /* 0x7f80000000007812 */ /* 0x000fe200078efcff */
[----:B------:R-:W-:Y:S06]  /*8850*/  BRA `(.L_x_202) ;  /* 0x0000000000047947 */ /* 0x000fec0003800000 */
.L_x_200:
[----:B------:R-:W-:-:S07]  /*8860*/  IMAD R0, R5, 0x800000, R0 ;  /* 0x0080000005007824 */ /* 0x000fce00078e0200 */
.L_x_202:
[----:B------:R-:W-:Y:S05]  /*8870*/  BSYNC.RECONVERGENT B1 ;  /* 0x0000000000017941 */ /* 0x000fea0003800200 */
.L_x_199:
[----:B------:R-:W-:Y:S05]  /*8880*/  BRA `(.L_x_203) ;  /* 0x0000000000207947 */ /* 0x000fea0003800000 */
.L_x_198:
[----:B------:R-:W-:-:S04]  /*8890*/  LOP3.LUT R0, R3, 0x80000000, R0, 0x48, !PT ;  /* 0x8000000003007812 */ /* 0x000fc800078e4800 */
[----:B------:R-:W-:Y:S01]  /*88a0*/  LOP3.LUT R0, R0, 0x7f800000, RZ, 0xfc, !PT ;  /* 0x7f80000000007812 */ /* 0x000fe200078efcff */
[----:B------:R-:W-:Y:S06]  /*88b0*/  BRA `(.L_x_203) ;  /* 0x0000000000147947 */ /* 0x000fec0003800000 */
.L_x_197:
[----:B------:R-:W-:Y:S01]  /*88c0*/  LOP3.LUT R0, R3, 0x80000000, R0, 0x48, !PT ;  /* 0x8000000003007812 */ /* 0x000fe200078e4800 */
[----:B------:R-:W-:Y:S06]  /*88d0*/  BRA `(.L_x_203) ;  /* 0x00000000000c7947 */ /* 0x000fec0003800000 */
.L_x_196:
[----:B------:R-:W0:Y:S01]  /*88e0*/  MUFU.RSQ R0, -QNAN ;  /* 0xffc0000000007908 */ /* 0x000e220000001400 */
[----:B------:R-:W-:Y:S05]  /*88f0*/  BRA `(.L_x_203) ;  /* 0x0000000000047947 */ /* 0x000fea0003800000 */
.L_x_195:
[----:B------:R-:W-:-:S07]  /*8900*/  FADD.FTZ R0, R0, R3 ;  /* 0x0000000300007221 */ /* 0x000fce0000010000 */
.L_x_203:
[----:B------:R-:W-:Y:S05]  /*8910*/  BSYNC.RECONVERGENT B0 ;  /* 0x0000000000007941 */ /* 0x000fea0003800200 */
.L_x_193:
[----:B------:R-:W-:-:S04]  /*8920*/  IMAD.MOV.U32 R5, RZ, RZ, 0x0 ;  /* 0x00000000ff057424 */ /* 0x000fc800078e00ff */
[----:B0-----:R-:W-:Y:S05]  /*8930*/  RET.REL.NODEC R4 `(_Z21random_direction_stepP17curandStateXORWOWP22random_waypoint_configP21random_direction_nodeP4gridj) ;  /* 0xffffff7404b07950 */ /* 0x001fea0003c3ffff */
.L_x_204:
[----:B------:R-:W-:-:S00]  /*8940*/  BRA `(.L_x_204) ;  /* 0xfffffffc00fc7947 */ /* 0x000fc0000383ffff */
[----:B------:R-:W-:-:S00]  /*8950*/  NOP ;  /* 0x0000000000007918 */ /* 0x000fc00000000000 */
        /* <DEDUP_REMOVED lines=10> */
.L_x_542:


//--------------------- .text._Z21random_direction_initP17curandStateXORWOWP22random_waypoint_configP21random_direction_nodeP4gridj --------------------------
	.section	.text._Z21random_direction_initP17curandStateXORWOWP22random_waypoint_configP21random_direction_nodeP4gridj,"ax",@progbits
	.align	128
        .global         _Z21random_direction_initP17curandStateXORWOWP22random_waypoint_configP21random_direction_nodeP4gridj
        .type           _Z21random_direction_initP17curandStateXORWOWP22random_waypoint_configP21random_direction_nodeP4gridj,@function
        .size           _Z21random_direction_initP17curandStateXORWOWP22random_waypoint_configP21random_direction_nodeP4gridj,(.L_x_543 - _Z21random_direction_initP17curandStateXORWOWP22random_waypoint_configP21random_direction_nodeP4gridj)
        .other          _Z21random_direction_initP17curandStateXORWOWP22random_waypoint_configP21random_direction_nodeP4gridj,@"STO_CUDA_ENTRY STV_DEFAULT"
_Z21random_direction_initP17curandStateXORWOWP22random_waypoint_configP21random_direction_nodeP4gridj:
.text._Z21random_direction_initP17curandStateXORWOWP22random_waypoint_configP21random_direction_nodeP4gridj:
[----:B------:R-:W0:Y:S01]  /*0000*/  LDC R1, c[0x0][0x37c] ;  /* 0x0000df00ff017b82 */ /* 0x000e220000000800 */
[----:B------:R-:W1:Y:S01]  /*0010*/  S2R R2, SR_CTAID.X ;  /* 0x0000000000027919 */ /* 0x000e620000002500 */
[----:B------:R-:W1:Y:S01]  /*0020*/  LDCU UR4, c[0x0][0x360] ;  /* 0x00006c00ff0477ac */ /* 0x000e620008000800 */
[----:B------:R-:W1:Y:S01]  /*0030*/  S2R R3, SR_TID.X ;  /* 0x0000000000037919 */ /* 0x000e620000002100 */
[----:B------:R-:W2:Y:S01]  /*0040*/  LDCU UR5, c[0x0][0x3a0] ;  /* 0x00007400ff0577ac */ /* 0x000ea20008000800 */
[----:B-1----:R-:W-:-:S05]  /*0050*/  IMAD R2, R2, UR4, R3 ;  /* 0x0000000402027c24 */ /* 0x002fca000f8e0203 */
[----:B--2---:R-:W-:-:S13]  /*0060*/  ISETP.GE.U32.AND P0, PT, R2, UR5, PT ;  /* 0x0000000502007c0c */ /* 0x004fda000bf06070 */
[----:B0-----:R-:W-:Y:S05]  /*0070*/  @P0 EXIT ;  /* 0x000000000000094d */ /* 0x001fea0003800000 */
[----:B------:R-:W0:Y:S01]  /*0080*/  LDCU.64 UR36, c[0x0][0x358] ;  /* 0x00006b00ff2477ac */ /* 0x000e220008000a00 */
[----:B------:R-:W-:Y:S01]  /*0090*/  CS2R R4, SR_CLOCKLO ;  /* 0x0000000000047805 */ /* 0x000fe20000015000 */
[----:B------:R-:W1:Y:S05]  /*00a0*/  LDC.64 R10, c[0x0][0x380] ;  /* 0x0000e000ff0a7b82 */ /* 0x000e6a0000000a00 */
[----:B------:R-:W-:Y:S01]  /*00b0*/  LOP3.LUT R0, R4, 0xaad26b49, RZ, 0x3c, !PT ;  /* 0xaad26b4904007812 */ /* 0x000fe200078e3cff */
[----:B------:R-:W-:Y:S01]  /*00c0*/  BSSY.RECONVERGENT B0, `(.L_x_205) ;  /* 0x00000e6000007945 */ /* 0x000fe20003800200 */
[----:B------:R-:W-:Y:S02]  /*00d0*/  LOP3.LUT R4, R5, 0xf7dcefdd, RZ, 0x3c, !PT ;  /* 0xf7dcefdd05047812 */ /* 0x000fe400078e3cff */
[----:B------:R-:W-:Y:S01]  /*00e0*/  ISETP.NE.AND P0, PT, R2, RZ, PT ;  /* 0x000000ff0200720c */ /* 0x000fe20003f05270 */
[----:B------:R-:W-:Y:S01]  /*00f0*/  IMAD R5, R0, 0x4182bed5, RZ ;  /* 0x4182bed500057824 */ /* 0x000fe200078e02ff */
[----:B------:R-:W-:Y:S01]  /*0100*/  SHF.R.S32.HI R3, RZ, 0x1f, R2 ;  /* 0x0000001fff037819 */ /* 0x000fe20000011402 */
[----:B------:R-:W-:-:S02]  /*0110*/  IMAD R4, R4, -0x658354e5, RZ ;  /* 0x9a7cab1b04047824 */ /* 0x000fc400078e02ff */
[C---:B------:R-:W-:Y:S01]  /*0120*/  VIADD R9, R5.reuse, 0x75bcd15 ;  /* 0x075bcd1505097836 */ /* 0x040fe20000000000 */
[C---:B------:R-:W-:Y:S01]  /*0130*/  LOP3.LUT R6, R5.reuse, 0x159a55e5, RZ, 0x3c, !PT ;  /* 0x159a55e505067812 */ /* 0x040fe200078e3cff */
[C---:B------:R-:W-:Y:S02]  /*0140*/  IMAD.IADD R0, R5.reuse, 0x1, R4 ;  /* 0x0000000105007824 */ /* 0x040fe400078e0204 */
[C---:B------:R-:W-:Y:S01]  /*0150*/  VIADD R7, R4.reuse, 0x1f123bb5 ;  /* 0x1f123bb504077836 */ /* 0x040fe20000000000 */
[----:B------:R-:W-:Y:S01]  /*0160*/  LOP3.LUT R4, R4, 0x5491333, RZ, 0x3c, !PT ;  /* 0x0549133304047812 */ /* 0x000fe200078e3cff */
[----:B------:R-:W-:Y:S02]  /*0170*/  VIADD R5, R5, 0x583f19 ;  /* 0x00583f1905057836 */ /* 0x000fe40000000000 */
[----:B------:R-:W-:Y:S02]  /*0180*/  VIADD R8, R0, 0x64f0c9 ;  /* 0x0064f0c900087836 */ /* 0x000fe40000000000 */
[----:B-1----:R-:W-:-:S05]  /*0190*/  IMAD.WIDE R10, R2, 0x30, R10 ;  /* 0x00000030020a7825 */ /* 0x002fca00078e020a */
[----:B0-----:R0:W-:Y:S04]  /*01a0*/  STG.E.64 desc[UR36][R10.64+0x8], R6 ;  /* 0x000008060a007986 */ /* 0x0011e8000c101b24 */
[----:B------:R0:W-:Y:S04]  /*01b0*/  STG.E.64 desc[UR36][R10.64+0x10], R4 ;  /* 0x000010040a007986 */ /* 0x0001e8000c101b24 */
[----:B------:R0:W-:Y:S01]  /*01c0*/  STG.E.64 desc[UR36][R10.64], R8 ;  /* 0x000000080a007986 */ /* 0x0001e2000c101b24 */
[----:B------:R-:W-:Y:S05]  /*01d0*/  @!P0 BRA `(.L_x_206) ;  /* 0x0000000c00508947 */ /* 0x000fea0003800000 */
[----:B0-----:R-:W-:Y:S02]  /*01e0*/  IMAD.MOV.U32 R8, RZ, RZ, RZ ;  /* 0x000000ffff087224 */ /* 0x001fe400078e00ff */
[----:B------:R-:W-:-:S07]  /*01f0*/  IMAD.MOV.U32 R14, RZ, RZ, R2 ;  /* 0x000000ffff0e7224 */ /* 0x000fce00078e0002 */
.L_x_212:
[----:B------:R-:W-:Y:S01]  /*0200*/  LOP3.LUT R10, R14, 0x3, RZ, 0xc0, !PT ;  /* 0x000000030e0a7812 */ /* 0x000fe200078ec0ff */
[----:B------:R-:W-:Y:S03]  /*0210*/  BSSY.RECONVERGENT B1, `(.L_x_207) ;  /* 0x00000ca000017945 */ /* 0x000fe60003800200 */
[----:B------:R-:W-:-:S04]  /*0220*/  ISETP.NE.U32.AND P0, PT, R10, RZ, PT ;  /* 0x000000ff0a00720c */ /* 0x000fc80003f05070 */
[----:B------:R-:W-:-:S13]  /*0230*/  ISETP.NE.AND.EX P0, PT, RZ, RZ, PT, P0 ;  /* 0x000000ffff00720c */ /* 0x000fda0003f05300 */
[----:B0-----:R-:W-:Y:S05]  /*0240*/  @!P0 BRA `(.L_x_208) ;  /* 0x0000000c00188947 */ /* 0x001fea0003800000 */
[----:B------:R-:W0:Y:S01]  /*0250*/  LDC.64 R10, c[0x4][0x18] ;  /* 0x01000600ff0a7b82 */ /* 0x000e220000000a00 */
[----:B------:R-:W-:Y:S02]  /*0260*/  IMAD.MOV.U32 R15, RZ, RZ, RZ ;  /* 0x000000ffff0f7224 */ /* 0x000fe400078e00ff */
[----:B0-----:R-:W-:-:S07]  /*0270*/  IMAD.WIDE.U32 R10, R8, 0xc80, R10 ;  /* 0x00000c80080a7825 */ /* 0x001fce00078e000a */
.L_x_211:
[----:B------:R-:W-:Y:S01]  /*0280*/  IMAD.MOV.U32 R16, RZ, RZ, RZ ;  /* 0x000000ffff107224 */ /* 0x000fe200078e00ff */
[----:B0-----:R-:W-:Y:S02]  /*0290*/  CS2R R4, SRZ ;  /* 0x0000000000047805 */ /* 0x001fe4000001ff00 */
[----:B------:R-:W-:Y:S01]  /*02a0*/  CS2R R6, SRZ ;  /* 0x0000000000067805 */ /* 0x000fe2000001ff00 */
[----:B------:R-:W-:-:S07]  /*02b0*/  IMAD.MOV.U32 R9, RZ, RZ, RZ ;  /* 0x000000ffff097224 */ /* 0x000fce00078e00ff */
.L_x_210:
[----:B------:R-:W0:Y:S02]  /*02c0*/  LDC.64 R12, c[0x0][0x380] ;  /* 0x0000e000ff0c7b82 */ /* 0x000e240000000a00 */
[----:B0-----:R-:W-:-:S04]  /*02d0*/  IMAD.WIDE R12, R2, 0x30, R12 ;  /* 0x00000030020c7825 */ /* 0x001fc800078e020c */
[----:B------:R-:W-:-:S05]  /*02e0*/  IMAD.WIDE.U32 R12, R16, 0x4, R12 ;  /* 0x00000004100c7825 */ /* 0x000fca00078e000c */
[----:B------:R0:W5:Y:S01]  /*02f0*/  LDG.E R17, desc[UR36][R12.64+0x4] ;  /* 0x000004240c117981 */ /* 0x000162000c1e1900 */
[----:B------:R-:W-:-:S07]  /*0300*/  IMAD.MOV.U32 R18, RZ, RZ, RZ ;  /* 0x000000ffff127224 */ /* 0x000fce00078e00ff */
.L_x_209:
[----:B-----5:R-:W-:Y:S01]  /*0310*/  SHF.R.U32.HI R23, RZ, R18, R17 ;  /* 0x00000012ff177219 */ /* 0x020fe20000011611 */
[----:B0-----:R-:W-:-:S03]  /*0320*/  IMAD.SHL.U32 R13, R16, 0x20, RZ ;  /* 0x00000020100d7824 */ /* 0x001fc600078e00ff */
[----:B------:R-:W-:Y:S01]  /*0330*/  LOP3.LUT R19, R23, 0x1, RZ, 0xc0, !PT ;  /* 0x0000000117137812 */ /* 0x000fe200078ec0ff */
[----:B------:R-:W-:-:S03]  /*0340*/  IMAD.IADD R12, R13, 0x1, R18 ;  /* 0x000000010d0c7824 */ /* 0x000fc600078e0212 */
[----:B------:R-:W-:Y:S01]  /*0350*/  ISETP.NE.U32.AND P0, PT, R19, 0x1, PT ;  /* 0x000000011300780c */ /* 0x000fe20003f05070 */
[----:B------:R-:W-:-:S03]  /*0360*/  IMAD R13, R12, 0x5, RZ ;  /* 0x000000050c0d7824 */ /* 0x000fc600078e02ff */
[----:B------:R-:W-:Y:S01]  /*0370*/  R2P PR, R23, 0x7e ;  /* 0x0000007e17007804 */ /* 0x000fe20000000000 */
[----:B------:R-:W-:-:S08]  /*0380*/  IMAD.WIDE.U32 R12, R13, 0x4, R10 ;  /* 0x000000040d0c7825 */ /* 0x000fd000078e000a */
[----:B------:R-:W2:Y:S04]  /*0390*/  @!P0 LDG.E R20, desc[UR36][R12.64+0x10] ;  /* 0x000010240c148981 */ /* 0x000ea8000c1e1900 */
[----:B------:R-:W3:Y:S04]  /*03a0*/  @P1 LDG.E R22, desc[UR36][R12.64+0x24] ;  /* 0x000024240c161981 */ /* 0x000ee8000c1e1900 */
[----:B------:R-:W4:Y:S04]  /*03b0*/  @P2 LDG.E R24, desc[UR36][R12.64+0x38] ;  /* 0x000038240c182981 */ /* 0x000f28000c1e1900 */
[----:B------:R-:W4:Y:S04]  /*03c0*/  @!P0 LDG.E R19, desc[UR36][R12.64+0x4] ;  /* 0x000004240c138981 */ /* 0x000f28000c1e1900 */
[----:B------:R-:W4:Y:S04]  /*03d0*/  @!P0 LDG.E R21, desc[UR36][R12.64+0xc] ;  /* 0x00000c240c158981 */ /* 0x000f28000c1e1900 */
[----:B------:R-:W4:Y:S04]  /*03e0*/  @P3 LDG.E R26, desc[UR36][R12.64+0x4c] ;  /* 0x00004c240c1a3981 */ /* 0x000f28000c1e1900 */
[----:B------:R-:W4:Y:S04]  /*03f0*/  @P2 LDG.E R25, desc[UR36][R12.64+0x2c] ;  /* 0x00002c240c192981 */ /* 0x000f28000c1e1900 */
[----:B------:R-:W4:Y:S04]  /*0400*/  @P4 LDG.E R28, desc[UR36][R12.64+0x60] ;  /* 0x000060240c1c4981 */ /* 0x000f28000c1e1900 */
[----:B------:R-:W4:Y:S01]  /*0410*/  @P2 LDG.E R27, desc[UR36][R12.64+0x34] ;  /* 0x000034240c1b2981 */ /* 0x000f22000c1e1900 */
[----:B--2---:R-:W-:-:S03]  /*0420*/  @!P0 LOP3.LUT R5, R5, R20, RZ, 0x3c, !PT ;  /* 0x0000001405058212 */ /* 0x004fc600078e3cff */
[----:B------:R-:W2:Y:S01]  /*0430*/  @!P0 LDG.E R20, desc[UR36][R12.64] ;  /* 0x000000240c148981 */ /* 0x000ea2000c1e1900 */
[----:B---3--:R-:W-:-:S03]  /*0440*/  @P1 LOP3.LUT R5, R5, R22, RZ, 0x3c, !PT ;  /* 0x0000001605051212 */ /* 0x008fc600078e3cff */
[----:B------:R-:W3:Y:S01]  /*0450*/  @!P0 LDG.E R22, desc[UR36][R12.64+0x8] ;  /* 0x000008240c168981 */ /* 0x000ee2000c1e1900 */
[----:B----4-:R-:W-:-:S03]  /*0460*/  @P2 LOP3.LUT R5, R5, R24, RZ, 0x3c, !PT ;  /* 0x0000001805052212 */ /* 0x010fc600078e3cff */
[----:B------:R-:W4:Y:S01]  /*0470*/  @P1 LDG.E R24, desc[UR36][R12.64+0x14] ;  /* 0x000014240c181981 */ /* 0x000f22000c1e1900 */
[----:B------:R-:W-:-:S03]  /*0480*/  @!P0 LOP3.LUT R6, R6, R19, RZ, 0x3c, !PT ;  /* 0x0000001306068212 */ /* 0x000fc600078e3cff */
[----:B------:R-:W4:Y:S01]  /*0490*/  @P1 LDG.E R19, desc[UR36][R12.64+0x18] ;  /* 0x000018240c131981 */ /* 0x000f22000c1e1900 */
[----:B------:R-:W-:-:S03]  /*04a0*/  @!P0 LOP3.LUT R4, R4, R21, RZ, 0x3c, !PT ;  /* 0x0000001504048212 */ /* 0x000fc600078e3cff */
[----:B------:R-:W4:Y:S01]  /*04b0*/  @P1 LDG.E R21, desc[UR36][R12.64+0x20] ;  /* 0x000020240c151981 */ /* 0x000f22000c1e1900 */
[----:B------:R-:W-:-:S03]  /*04c0*/  @P3 LOP3.LUT R5, R5, R26, RZ, 0x3c, !PT ;  /* 0x0000001a05053212 */ /* 0x000fc600078e3cff */
[----:B------:R-:W4:Y:S01]  /*04d0*/  @P5 LDG.E R26, desc[UR36][R12.64+0x74] ;  /* 0x000074240c1a5981 */ /* 0x000f22000c1e1900 */
[----:B--2---:R-:W-:-:S03]  /*04e0*/  @!P0 LOP3.LUT R9, R9, R20, RZ, 0x3c, !PT ;  /* 0x0000001409098212 */ /* 0x004fc600078e3cff */
[----:B------:R-:W2:Y:S01]  /*04f0*/  @P1 LDG.E R20, desc[UR36][R12.64+0x1c] ;  /* 0x00001c240c141981 */ /* 0x000ea2000c1e1900 */
[----:B---3--:R-:W-:-:S03]  /*0500*/  @!P0 LOP3.LUT R7, R7, R22, RZ, 0x3c, !PT ;  /* 0x0000001607078212 */ /* 0x008fc600078e3cff */
[----:B------:R-:W3:Y:S01]  /*0510*/  @P2 LDG.E R22, desc[UR36][R12.64+0x28] ;  /* 0x000028240c162981 */ /* 0x000ee2000c1e1900 */
[----:B----4-:R-:W-:-:S03]  /*0520*/  @P1 LOP3.LUT R9, R9, R24, RZ, 0x3c, !PT ;  /* 0x0000001809091212 */ /* 0x010fc600078e3cff */
[----:B------:R-:W4:Y:S01]  /*0530*/  @P2 LDG.E R24, desc[UR36][R12.64+0x30] ;  /* 0x000030240c182981 */ /* 0x000f22000c1e1900 */
[----:B------:R-:W-:-:S03]  /*0540*/  @P1 LOP3.LUT R6, R6, R19, RZ, 0x3c, !PT ;  /* 0x0000001306061212 */ /* 0x000fc600078e3cff */
[----:B------:R-:W4:Y:S01]  /*0550*/  @P3 LDG.E R19, desc[UR36][R12.64+0x40] ;  /* 0x000040240c133981 */ /* 0x000f22000c1e1900 */
[----:B------:R-:W-:Y:S02]  /*0560*/  @P1 LOP3.LUT R4, R4, R21, RZ, 0x3c, !PT ;  /* 0x0000001504041212 */ /* 0x000fe400078e3cff */
[----:B------:R-:W-:Y:S01]  /*0570*/  @P2 LOP3.LUT R6, R6, R25, RZ, 0x3c, !PT ;  /* 0x0000001906062212 */ /* 0x000fe200078e3cff */
[----:B------:R-:W4:Y:S04]  /*0580*/  @P3 LDG.E R21, desc[UR36][R12.64+0x48] ;  /* 0x000048240c153981 */ /* 0x000f28000c1e1900 */
[----:B------:R-:W4:Y:S01]  /*0590*/  @P4 LDG.E R25, desc[UR36][R12.64+0x54] ;  /* 0x000054240c194981 */ /* 0x000f22000c1e1900 */
[----:B--2---:R-:W-:-:S03]  /*05a0*/  @P1 LOP3.LUT R7, R7, R20, RZ, 0x3c, !PT ;  /* 0x0000001407071212 */ /* 0x004fc600078e3cff */
[----:B------:R-:W2:Y:S01]  /*05b0*/  @P3 LDG.E R20, desc[UR36][R12.64+0x3c] ;  /* 0x00003c240c143981 */ /* 0x000ea2000c1e1900 */
[----:B---3--:R-:W-:-:S03]  /*05c0*/  @P2 LOP3.LUT R9, R9, R22, RZ, 0x3c, !PT ;  /* 0x0000001609092212 */ /* 0x008fc600078e3cff */
[----:B------:R-:W3:Y:S01]  /*05d0*/  @P3 LDG.E R22, desc[UR36][R12.64+0x44] ;  /* 0x000044240c163981 */ /* 0x000ee2000c1e1900 */
[----:B----4-:R-:W-:-:S03]  /*05e0*/  @P2 LOP3.LUT R7, R7, R24, RZ, 0x3c, !PT ;  /* 0x0000001807072212 */ /* 0x010fc600078e3cff */
[----:B------:R-:W4:Y:S01]  /*05f0*/  @P4 LDG.E R24, desc[UR36][R12.64+0x50] ;  /* 0x000050240c184981 */ /* 0x000f22000c1e1900 */
[----:B------:R-:W-:Y:S02]  /*0600*/  @P4 LOP3.LUT R5, R5, R28, RZ, 0x3c, !PT ;  /* 0x0000001c05054212 */ /* 0x000fe400078e3cff */
[----:B------:R-:W-:Y:S01]  /*0610*/  @P2 LOP3.LUT R4, R4, R27, RZ, 0x3c, !PT ;  /* 0x0000001b04042212 */ /* 0x000fe200078e3cff */
[----:B------:R-:W4:Y:S01]  /*0620*/  @P6 LDG.E R28, desc[UR36][R12.64+0x88] ;  /* 0x000088240c1c6981 */ /* 0x000f22000c1e1900 */
[----:B------:R-:W-:Y:S02]  /*0630*/  @P5 LOP3.LUT R5, R5, R26, RZ, 0x3c, !PT ;  /* 0x0000001a05055212 */ /* 0x000fe400078e3cff */
[----:B------:R-:W-:Y:S01]  /*0640*/  @P3 LOP3.LUT R6, R6, R19, RZ, 0x3c, !PT ;  /* 0x0000001306063212 */ /* 0x000fe200078e3cff */
[----:B------:R-:W4:Y:S01]  /*0650*/  @P4 LDG.E R26, desc[UR36][R12.64+0x58] ;  /* 0x000058240c1a4981 */ /* 0x000f22000c1e1900 */
[----:B------:R-:W-:-:S03]  /*0660*/  @P3 LOP3.LUT R4, R4, R21, RZ, 0x3c, !PT ;  /* 0x0000001504043212 */ /* 0x000fc600078e3cff */
[----:B------:R-:W4:Y:S01]  /*0670*/  @P4 LDG.E R19, desc[UR36][R12.64+0x5c] ;  /* 0x00005c240c134981 */ /* 0x000f22000c1e1900 */
[----:B------:R-:W-:-:S03]  /*0680*/  @P4 LOP3.LUT R6, R6, R25, RZ, 0x3c, !PT ;  /* 0x0000001906064212 */ /* 0x000fc600078e3cff */
[----:B------:R-:W4:Y:S04]  /*0690*/  @P5 LDG.E R21, desc[UR36][R12.64+0x68] ;  /* 0x000068240c155981 */ /* 0x000f28000c1e1900 */
[----:B------:R-:W4:Y:S01]  /*06a0*/  @P5 LDG.E R25, desc[UR36][R12.64+0x70] ;  /* 0x000070240c195981 */ /* 0x000f22000c1e1900 */
[----:B------:R-:W-:-:S03]  /*06b0*/  LOP3.LUT P0, RZ, R23, 0x80, RZ, 0xc0, !PT ;  /* 0x0000008017ff7812 */ /* 0x000fc6000780c0ff */
[----:B------:R-:W4:Y:S01]  /*06c0*/  @P6 LDG.E R27, desc[UR36][R12.64+0x7c] ;  /* 0x00007c240c1b6981 */ /* 0x000f22000c1e1900 */
[----:B--2---:R-:W-:-:S03]  /*06d0*/  @P3 LOP3.LUT R9, R9, R20, RZ, 0x3c, !PT ;  /* 0x0000001409093212 */ /* 0x004fc600078e3cff */
[----:B------:R-:W2:Y:S01]  /*06e0*/  @P5 LDG.E R20, desc[UR36][R12.64+0x64] ;  /* 0x000064240c145981 */ /* 0x000ea2000c1e1900 */
[----:B---3--:R-:W-:-:S03]  /*06f0*/  @P3 LOP3.LUT R7, R7, R22, RZ, 0x3c, !PT ;  /* 0x0000001607073212 */ /* 0x008fc600078e3cff */
[----:B------:R-:W3:Y:S01]  /*0700*/  @P5 LDG.E R22, desc[UR36][R12.64+0x6c] ;  /* 0x00006c240c165981 */ /* 0x000ee2000c1e1900 */
[----:B----4-:R-:W-:-:S03]  /*0710*/  @P4 LOP3.LUT R9, R9, R24, RZ, 0x3c, !PT ;  /* 0x0000001809094212 */ /* 0x010fc600078e3cff */
[----:B------:R-:W4:Y:S01]  /*0720*/  @P6 LDG.E R24, desc[UR36][R12.64+0x78] ;  /* 0x000078240c186981 */ /* 0x000f22000c1e1900 */
[----:B------:R-:W-:-:S03]  /*0730*/  @P4 LOP3.LUT R7, R7, R26, RZ, 0x3c, !PT ;  /* 0x0000001a07074212 */ /* 0x000fc600078e3cff */
[----:B------:R-:W4:Y:S01]  /*0740*/  @P0 LDG.E R26, desc[UR36][R12.64+0x9c] ;  /* 0x00009c240c1a0981 */ /* 0x000f22000c1e1900 */
[----:B------:R-:W-:-:S03]  /*0750*/  @P4 LOP3.LUT R4, R4, R19, RZ, 0x3c, !PT ;  /* 0x0000001304044212 */ /* 0x000fc600078e3cff */
[----:B------:R-:W4:Y:S01]  /*0760*/  @P6 LDG.E R19, desc[UR36][R12.64+0x84] ;  /* 0x000084240c136981 */ /* 0x000f22000c1e1900 */
[----:B------:R-:W-:-:S03]  /*0770*/  @P5 LOP3.LUT R6, R6, R21, RZ, 0x3c, !PT ;  /* 0x0000001506065212 */ /* 0x000fc600078e3cff */
[----:B------:R-:W4:Y:S01]  /*0780*/  @P0 LDG.E R21, desc[UR36][R12.64+0x90] ;  /* 0x000090240c150981 */ /* 0x000f22000c1e1900 */
[----:B------:R-:W-:-:S03]  /*0790*/  @P5 LOP3.LUT R4, R4, R25, RZ, 0x3c, !PT ;  /* 0x0000001904045212 */ /* 0x000fc600078e3cff */
        /* <DEDUP_REMOVED lines=8> */
[----:B------:R-:W-:Y:S02]  /*0820*/  @P6 LOP3.LUT R6, R6, R27, RZ, 0x3c, !PT ;  /* 0x0000001b06066212 */ /* 0x000fe400078e3cff */
[----:B------:R-:W-:Y:S02]  /*0830*/  @P0 LOP3.LUT R5, R5, R26, RZ, 0x3c, !PT ;  /* 0x0000001a05050212 */ /* 0x000fe400078e3cff */
[----:B------:R-:W-:Y:S02]  /*0840*/  @P6 LOP3.LUT R4, R4, R19, RZ, 0x3c, !PT ;  /* 0x0000001304046212 */ /* 0x000fe400078e3cff */
[----:B------:R-:W-:Y:S02]  /*0850*/  @P0 LOP3.LUT R6, R6, R21, RZ, 0x3c, !PT ;  /* 0x0000001506060212 */ /* 0x000fe400078e3cff */
[----:B------:R-:W-:-:S02]  /*0860*/  @P0 LOP3.LUT R4, R4, R25, RZ, 0x3c, !PT ;  /* 0x0000001904040212 */ /* 0x000fc400078e3cff */
[----:B--2---:R-:W-:Y:S02]  /*0870*/  @P6 LOP3.LUT R7, R7, R20, RZ, 0x3c, !PT ;  /* 0x0000001407076212 */ /* 0x004fe400078e3cff */
[----:B---3--:R-:W-:Y:S02]  /*0880*/  @P0 LOP3.LUT R9, R9, R22, RZ, 0x3c, !PT ;  /* 0x0000001609090212 */ /* 0x008fe400078e3cff */
[----:B----4-:R-:W-:Y:S02]  /*0890*/  @P0 LOP3.LUT R7, R7, R24, RZ, 0x3c, !PT ;  /* 0x0000001807070212 */ /* 0x010fe400078e3cff */
[----:B------:R-:W-:-:S13]  /*08a0*/  R2P PR, R23.B1, 0x7f ;  /* 0x0000007f17007804 */ /* 0x000fda0000001000 */
[----:B------:R-:W2:Y:S04]  /*08b0*/  @P0 LDG.E R22, desc[UR36][R12.64+0xa8] ;  /* 0x0000a8240c160981 */ /* 0x000ea8000c1e1900 */
[----:B------:R-:W3:Y:S04]  /*08c0*/  @P0 LDG.E R24, desc[UR36][R12.64+0xb0] ;  /* 0x0000b0240c180981 */ /* 0x000ee8000c1e1900 */
[----:B------:R-:W4:Y:S04]  /*08d0*/  @P0 LDG.E R20, desc[UR36][R12.64+0xa0] ;  /* 0x0000a0240c140981 */ /* 0x000f28000c1e1900 */
[----:B------:R-:W4:Y:S04]  /*08e0*/  @P0 LDG.E R21, desc[UR36][R12.64+0xa4] ;  /* 0x0000a4240c150981 */ /* 0x000f28000c1e1900 */
[----:B------:R-:W4:Y:S04]  /*08f0*/  @P0 LDG.E R25, desc[UR36][R12.64+0xac] ;  /* 0x0000ac240c190981 */ /* 0x000f28000c1e1900 */
[----:B------:R-:W4:Y:S04]  /*0900*/  @P1 LDG.E R26, desc[UR36][R12.64+0xb4] ;  /* 0x0000b4240c1a1981 */ /* 0x000f28000c1e1900 */
        /* <DEDUP_REMOVED lines=10> */
[----:B------:R-:W-:Y:S02]  /*09b0*/  @P0 LOP3.LUT R4, R4, R25, RZ, 0x3c, !PT ;  /* 0x0000001904040212 */ /* 0x000fe400078e3cff */
[----:B------:R-:W-:Y:S01]  /*09c0*/  LOP3.LUT P0, RZ, R23, 0x8000, RZ, 0xc0, !PT ;  /* 0x0000800017ff7812 */ /* 0x000fe2000780c0ff */
[----:B------:R-:W4:Y:S01]  /*09d0*/  @P2 LDG.E R25, desc[UR36][R12.64+0xd4] ;  /* 0x0000d4240c192981 */ /* 0x000f22000c1e1900 */
[----:B------:R-:W-:-:S03]  /*09e0*/  @P1 LOP3.LUT R9, R9, R26, RZ, 0x3c, !PT ;  /* 0x0000001a09091212 */ /* 0x000fc600078e3cff */
[----:B------:R-:W4:Y:S04]  /*09f0*/  @P2 LDG.E R26, desc[UR36][R12.64+0xc8] ;  /* 0x0000c8240c1a2981 */ /* 0x000f28000c1e1900 */
        /* <DEDUP_REMOVED lines=51> */
[----:B------:R-:W-:-:S05]  /*0d30*/  VIADD R18, R18, 0x10 ;  /* 0x0000001012127836 */ /* 0x000fca0000000000 */
[----:B------:R-:W-:Y:S02]  /*0d40*/  ISETP.NE.AND P1, PT, R18, 0x20, PT ;  /* 0x000000201200780c */ /* 0x000fe40003f25270 */
[----:B------:R-:W-:Y:S02]  /*0d50*/  @P6 LOP3.LUT R6, R6, R19, RZ, 0x3c, !PT ;  /* 0x0000001306066212 */ /* 0x000fe400078e3cff */
[----:B--2---:R-:W-:Y:S02]  /*0d60*/  @P6 LOP3.LUT R5, R5, R22, RZ, 0x3c, !PT ;  /* 0x0000001605056212 */ /* 0x004fe400078e3cff */
[----:B---3--:R-:W-:Y:S02]  /*0d70*/  @P0 LOP3.LUT R9, R9, R24, RZ, 0x3c, !PT ;  /* 0x0000001809090212 */ /* 0x008fe400078e3cff */
[----:B----4-:R-:W-:Y:S02]  /*0d80*/  @P6 LOP3.LUT R7, R7, R20, RZ, 0x3c, !PT ;  /* 0x0000001407076212 */ /* 0x010fe400078e3cff */
[----:B------:R-:W-:-:S02]  /*0d90*/  @P6 LOP3.LUT R4, R4, R21, RZ, 0x3c, !PT ;  /* 0x0000001504046212 */ /* 0x000fc400078e3cff */
[----:B------:R-:W-:Y:S02]  /*0da0*/  @P0 LOP3.LUT R5, R5, R28, RZ, 0x3c, !PT ;  /* 0x0000001c05050212 */ /* 0x000fe400078e3cff */
[----:B------:R-:W-:Y:S02]  /*0db0*/  @P0 LOP3.LUT R4, R4, R25, RZ, 0x3c, !PT ;  /* 0x0000001904040212 */ /* 0x000fe400078e3cff */
[----:B------:R-:W-:Y:S02]  /*0dc0*/  @P0 LOP3.LUT R7, R7, R26, RZ, 0x3c, !PT ;  /* 0x0000001a07070212 */ /* 0x000fe400078e3cff */
[----:B------:R-:W-:Y:S01]  /*0dd0*/  @P0 LOP3.LUT R6, R6, R23, RZ, 0x3c, !PT ;  /* 0x0000001706060212 */ /* 0x000fe200078e3cff */
[----:B------:R-:W-:Y:S06]  /*0de0*/  @P1 BRA `(.L_x_209) ;  /* 0xfffffff400481947 */ /* 0x000fec000383ffff */
[----:B------:R-:W-:-:S05]  /*0df0*/  VIADD R16, R16, 0x1 ;  /* 0x0000000110107836 */ /* 0x000fca0000000000 */
[----:B------:R-:W-:-:S13]  /*0e00*/  ISETP.NE.AND P0, PT, R16, 0x5, PT ;  /* 0x000000051000780c */ /* 0x000fda0003f05270 */
[----:B------:R-:W-:Y:S05]  /*0e10*/  @P0 BRA `(.L_x_210) ;  /* 0xfffffff400280947 */ /* 0x000fea000383ffff */
[----:B------:R-:W0:Y:S01]  /*0e20*/  LDC.64 R12, c[0x0][0x380] ;  /* 0x0000e000ff0c7b82 */ /* 0x000e220000000a00 */
[----:B------:R-:W-:Y:S01]  /*0e30*/  VIADD R15, R15, 0x1 ;  /* 0x000000010f0f7836 */ /* 0x000fe20000000000 */
[----:B------:R-:W-:-:S04]  /*0e40*/  LOP3.LUT R16, R14, 0x3, RZ, 0xc0, !PT ;  /* 0x000000030e107812 */ /* 0x000fc800078ec0ff */
[----:B------:R-:W-:Y:S01]  /*0e50*/  ISETP.GE.U32.AND P0, PT, R15, R16, PT ;  /* 0x000000100f00720c */ /* 0x000fe20003f06070 */
[----:B0-----:R-:W-:-:S05]  /*0e60*/  IMAD.WIDE R12, R2, 0x30, R12 ;  /* 0x00000030020c7825 */ /* 0x001fca00078e020c */
[----:B------:R0:W-:Y:S04]  /*0e70*/  STG.E desc[UR36][R12.64+0x4], R9 ;  /* 0x000004090c007986 */ /* 0x0001e8000c101924 */
[----:B------:R0:W-:Y:S04]  /*0e80*/  STG.E.64 desc[UR36][R12.64+0x8], R6 ;  /* 0x000008060c007986 */ /* 0x0001e8000c101b24 */
[----:B------:R0:W-:Y:S01]  /*0e90*/  STG.E.64 desc[UR36][R12.64+0x10], R4 ;  /* 0x000010040c007986 */ /* 0x0001e2000c101b24 */
[----:B------:R-:W-:Y:S05]  /*0ea0*/  @!P0 BRA `(.L_x_211) ;  /* 0xfffffff000f48947 */ /* 0x000fea000383ffff */
.L_x_208:
[----:B------:R-:W-:Y:S05]  /*0eb0*/  BSYNC.RECONVERGENT B1 ;  /* 0x0000000000017941 */ /* 0x000fea0003800200 */
.L_x_207:
[----:B------:R-:W-:Y:S01]  /*0ec0*/  ISETP.GT.U32.AND P0, PT, R14, 0x3, PT ;  /* 0x000000030e00780c */ /* 0x000fe20003f04070 */
[----:B------:R-:W-:Y:S01]  /*0ed0*/  VIADD R8, R8, 0x1 ;  /* 0x0000000108087836 */ /* 0x000fe20000000000 */
[--C-:B------:R-:W-:Y:S02]  /*0ee0*/  SHF.R.U64 R14, R14, 0x2, R3.reuse ;  /* 0x000000020e0e7819 */ /* 0x100fe40000001203 */
[----:B------:R-:W-:Y:S02]  /*0ef0*/  ISETP.GT.U32.AND.EX P0, PT, R3, RZ, PT, P0 ;  /* 0x000000ff0300720c */ /* 0x000fe40003f04100 */
[----:B------:R-:W-:-:S11]  /*0f00*/  SHF.R.U32.HI R3, RZ, 0x2, R3 ;  /* 0x00000002ff037819 */ /* 0x000fd60000011603 */
[----:B------:R-:W-:Y:S05]  /*0f10*/  @P0 BRA `(.L_x_212) ;  /* 0xfffffff000b80947 */ /* 0x000fea000383ffff */
.L_x_206:
[----:B------:R-:W-:Y:S05]  /*0f20*/  BSYNC.RECONVERGENT B0 ;  /* 0x0000000000007941 */ /* 0x000fea0003800200 */
.L_x_205:
[----:B0-----:R-:W0:Y:S01]  /*0f30*/  LDC.64 R12, c[0x0][0x380] ;  /* 0x0000e000ff0c7b82 */ /* 0x001e220000000a00 */
[----:B------:R-:W-:Y:S01]  /*0f40*/  SHF.R.U32.HI R8, RZ, 0x2, R9 ;  /* 0x00000002ff087819 */ /* 0x000fe20000011609 */
[----:B------:R-:W-:Y:S02]  /*0f50*/  IMAD.SHL.U32 R3, R5, 0x10, RZ ;  /* 0x0000001005037824 */ /* 0x000fe400078e00ff */
[----:B------:R-:W-:Y:S01]  /*0f60*/  IMAD.MOV.U32 R24, RZ, RZ, R7 ;  /* 0x000000ffff187224 */ /* 0x000fe200078e0007 */
[----:B------:R-:W-:Y:S01]  /*0f70*/  LOP3.LUT R8, R8, R9, RZ, 0x3c, !PT ;  /* 0x0000000908087212 */ /* 0x000fe200078e3cff */
[----:B------:R-:W-:Y:S02]  /*0f80*/  IMAD.MOV.U32 R25, RZ, RZ, R4 ;  /* 0x000000ffff197224 */ /* 0x000fe400078e0004 */
[----:B------:R-:W1:Y:S01]  /*0f90*/  LDC.64 R10, c[0x0][0x388] ;  /* 0x0000e200ff0a7b82 */ /* 0x000e620000000a00 */
[----:B------:R-:W-:Y:S02]  /*0fa0*/  VIADD R16, R0, 0x6a788e ;  /* 0x006a788e00107836 */ /* 0x000fe40000000000 */
[----:B------:R-:W-:-:S02]  /*0fb0*/  IMAD.SHL.U32 R9, R8, 0x2, RZ ;  /* 0x0000000208097824 */ /* 0x000fc400078e00ff */
[----:B------:R-:W-:-:S03]  /*0fc0*/  IMAD.MOV.U32 R17, RZ, RZ, R6 ;  /* 0x000000ffff117224 */ /* 0x000fc600078e0006 */
[----:B------:R-:W-:Y:S01]  /*0fd0*/  LOP3.LUT R14, R8, R9, R3, 0x96, !PT ;  /* 0x00000009080e7212 */ /* 0x000fe200078e9603 */
[----:B0-----:R-:W-:-:S03]  /*0fe0*/  IMAD.WIDE R8, R2, 0x30, R12 ;  /* 0x0000003002087825 */ /* 0x001fc600078e020c */
[----:B------:R-:W-:Y:S02]  /*0ff0*/  LOP3.LUT R13, R14, R5, RZ, 0x3c, !PT ;  /* 0x000000050e0d7212 */ /* 0x000fe400078e3cff */
[----:B------:R-:W-:Y:S01]  /*1000*/  SHF.R.U32.HI R21, RZ, 0x2, R6 ;  /* 0x00000002ff157819 */ /* 0x000fe20000011606 */
[----:B------:R-:W-:Y:S01]  /*1010*/  IMAD.MOV.U32 R12, RZ, RZ, R5 ;  /* 0x000000ffff0c7224 */ /* 0x000fe200078e0005 */
[----:B------:R-:W-:Y:S01]  /*1020*/  STG.E.64 desc[UR36][R8.64+0x18], RZ ;  /* 0x000018ff08007986 */ /* 0x000fe2000c101b24 */
[----:B------:R-:W0:Y:S03]  /*1030*/  LDC.64 R14, c[0x0][0x390] ;  /* 0x0000e400ff0e7b82 */ /* 0x000e260000000a00 */
[----:B------:R-:W-:Y:S04]  /*1040*/  STG.E desc[UR36][R8.64+0x20], RZ ;  /* 0x000020ff08007986 */ /* 0x000fe8000c101924 */
[----:B------:R-:W-:Y:S04]  /*1050*/  STG.E.64 desc[UR36][R8.64+0x28], RZ ;  /* 0x000028ff08007986 */ /* 0x000fe8000c101b24 */
[----:B-1----:R-:W2:Y:S04]  /*1060*/  LDG.E R3, desc[UR36][R10.64] ;  /* 0x000000240a037981 */ /* 0x002ea8000c1e1900 */
[----:B------:R-:W2:Y:S04]  /*1070*/  LDG.E R20, desc[UR36][R10.64+0x4] ;  /* 0x000004240a147981 */ /* 0x000ea8000c1e1900 */
[----:B------:R1:W-:Y:S04]  /*1080*/  STG.E.64 desc[UR36][R8.64+0x8], R24 ;  /* 0x0000081808007986 */ /* 0x0003e8000c101b24 */
[----:B------:R3:W-:Y:S04]  /*1090*/  STG.E.64 desc[UR36][R8.64], R16 ;  /* 0x0000001008007986 */ /* 0x0007e8000c101b24 */
[----:B------:R-:W-:Y:S04]  /*10a0*/  STG.E.64 desc[UR36][R8.64+0x10], R12 ;  /* 0x0000100c08007986 */ /* 0x000fe8000c101b24 */
[----:B------:R-:W4:Y:S04]  /*10b0*/  LDG.E R18, desc[UR36][R10.64+0x8] ;  /* 0x000008240a127981 */ /* 0x000f28000c1e1900 */
[----:B------:R-:W4:Y:S01]  /*10c0*/  LDG.E R19, desc[UR36][R10.64+0xc] ;  /* 0x00000c240a137981 */ /* 0x000f22000c1e1900 */
[----:B------:R-:W-:Y:S01]  /*10d0*/  LOP3.LUT R21, R21, R6, RZ, 0x3c, !PT ;  /* 0x0000000615157212 */ /* 0x000fe200078e3cff */
[----:B------:R-:W-:Y:S01]  /*10e0*/  IMAD.SHL.U32 R6, R13, 0x10, RZ ;  /* 0x000000100d067824 */ /* 0x000fe200078e00ff */
[----:B-1----:R-:W-:Y:S01]  /*10f0*/  SHF.R.S32.HI R25, RZ, 0x1f, R2 ;  /* 0x0000001fff197819 */ /* 0x002fe20000011402 */
[----:B------:R-:W-:Y:S01]  /*1100*/  IMAD.MOV.U32 R23, RZ, RZ, R7 ;  /* 0x000000ffff177224 */ /* 0x000fe200078e0007 */
[----:B------:R1:W-:Y:S01]  /*1110*/  STG.E.64 desc[UR36][R8.64+0x8], R4 ;  /* 0x0000080408007986 */ /* 0x0003e2000c101b24 */
[----:B------:R-:W-:-:S02]  /*1120*/  IMAD.SHL.U32 R22, R21, 0x2, RZ ;  /* 0x0000000215167824 */ /* 0x000fc400078e00ff */
[----:B---3--:R-:W-:Y:S02]  /*1130*/  IMAD.IADD R16, R13, 0x1, R16 ;  /* 0x000000010d107824 */ /* 0x008fe400078e0210 */
[----:B------:R-:W-:Y:S01]  /*1140*/  IMAD R25, R25, 0x18, RZ ;  /* 0x0000001819197824 */ /* 0x000fe200078e02ff */
[----:B------:R-:W-:Y:S01]  /*1150*/  LOP3.LUT R6, R21, R22, R6, 0x96, !PT ;  /* 0x0000001615067212 */ /* 0x000fe200078e9606 */
[----:B------:R-:W-:Y:S01]  /*1160*/  VIADD R22, R0, 0x700053 ;  /* 0x0070005300167836 */ /* 0x000fe20000000000 */
[----:B------:R-:W-:Y:S01]  /*1170*/  I2FP.F32.U32 R17, R16 ;  /* 0x0000001000117245 */ /* 0x000fe20000201000 */
[----:B------:R-:W-:Y:S01]  /*1180*/  IMAD.MOV.U32 R0, RZ, RZ, 0x2f800000 ;  /* 0x2f800000ff007424 */ /* 0x000fe200078e00ff */
[----:B------:R-:W-:Y:S01]  /*1190*/  LOP3.LUT R7, R6, R13, RZ, 0x3c, !PT ;  /* 0x0000000d06077212 */ /* 0x000fe200078e3cff */
[----:B0-----:R-:W-:Y:S01]  /*11a0*/  IMAD.WIDE.U32 R14, R2, 0x18, R14 ;  /* 0x00000018020e7825 */ /* 0x001fe200078e000e */
[----:B------:R0:W-:Y:S03]  /*11b0*/  STG.E.64 desc[UR36][R8.64], R22 ;  /* 0x0000001608007986 */ /* 0x0001e6000c101b24 */
[----:B-1----:R-:W-:Y:S01]  /*11c0*/  FFMA R4, R17, R0, 1.1641532182693481445e-10 ;  /* 0x2f00000011047423 */ /* 0x002fe20000000000 */
[----:B------:R-:W-:-:S02]  /*11d0*/  IMAD.IADD R6, R7, 0x1, R22 ;  /* 0x0000000107067824 */ /* 0x000fc400078e0216 */
[----:B------:R-:W-:-:S03]  /*11e0*/  IMAD.IADD R5, R15, 0x1, R25 ;  /* 0x000000010f057824 */ /* 0x000fc600078e0219 */
[----:B------:R-:W-:Y:S01]  /*11f0*/  I2FP.F32.U32 R21, R6 ;  /* 0x0000000600157245 */ /* 0x000fe20000201000 */
[----:B------:R-:W-:-:S04]  /*1200*/  IMAD.MOV.U32 R6, RZ, RZ, R13 ;  /* 0x000000ffff067224 */ /* 0x000fc800078e000d */
[----:B------:R-:W-:Y:S01]  /*1210*/  FFMA R21, R21, R0, 1.1641532182693481445e-10 ;  /* 0x2f00000015157423 */ /* 0x000fe20000000000 */
[----:B0-----:R-:W-:Y:S01]  /*1220*/  IMAD.MOV.U32 R23, RZ, RZ, 0x1 ;  /* 0x00000001ff177424 */ /* 0x001fe200078e00ff */
[----:B------:R0:W-:Y:S01]  /*1230*/  STG.E.64 desc[UR36][R8.64+0x10], R6 ;  /* 0x0000100608007986 */ /* 0x0001e2000c101b24 */
[----:B--2---:R-:W-:-:S04]  /*1240*/  FADD R20, -R3, R20 ;  /* 0x0000001403147221 */ /* 0x004fc80000000100 */
[----:B------:R-:W-:Y:S01]  /*1250*/  FFMA R20, R4, R20, R3 ;  /* 0x0000001404147223 */ /* 0x000fe20000000003 */
[----:B------:R-:W-:-:S05]  /*1260*/  IMAD.MOV.U32 R4, RZ, RZ, R14 ;  /* 0x000000ffff047224 */ /* 0x000fca00078e000e */
[----:B------:R-:W-:Y:S04]  /*1270*/  STG.E desc[UR36][R4.64+0x10], R23 ;  /* 0x0000101704007986 */ /* 0x000fe8000c101924 */
[----:B------:R-:W-:Y:S01]  /*1280*/  STG.E.64 desc[UR36][R4.64+0x8], RZ ;  /* 0x000008ff04007986 */ /* 0x000fe2000c101b24 */
[----:B----4-:R-:W-:-:S04]  /*1290*/  FADD R19, -R18, R19 ;  /* 0x0000001312137221 */ /* 0x010fc80000000100 */
[----:B------:R-:W-:-:S05]  /*12a0*/  FFMA R21, R21, R19, R18 ;  /* 0x0000001315157223 */ /* 0x000fca0000000012 */
[----:B------:R1:W-:Y:S04]  /*12b0*/  STG.E.64 desc[UR36][R4.64], R20 ;  /* 0x0000001404007986 */ /* 0x0003e8000c101b24 */
[----:B------:R-:W2:Y:S04]  /*12c0*/  LDG.E.64 R16, desc[UR36][R8.64] ;  /* 0x0000002408107981 */ /* 0x000ea8000c1e1b00 */
[----:B------:R-:W0:Y:S04]  /*12d0*/  LDG.E.64 R12, desc[UR36][R8.64+0x10] ;  /* 0x00001024080c7981 */ /* 0x000e28000c1e1b00 */
[----:B------:R-:W3:Y:S04]  /*12e0*/  LDG.E R3, desc[UR36][R10.64+0x14] ;  /* 0x000014240a037981 */ /* 0x000ee8000c1e1900 */
[----:B------:R-:W3:Y:S04]  /*12f0*/  LDG.E R22, desc[UR36][R10.64+0x18] ;  /* 0x000018240a167981 */ /* 0x000ee8000c1e1900 */
[----:B------:R-:W4:Y:S01]  /*1300*/  LDG.E.64 R14, desc[UR36][R8.64+0x8] ;  /* 0x00000824080e7981 */ /* 0x000f22000c1e1b00 */
[----:B--2---:R-:W-:-:S04]  /*1310*/  SHF.R.U32.HI R18, RZ, 0x2, R17 ;  /* 0x00000002ff127819 */ /* 0x004fc80000011611 */
[----:B------:R-:W-:Y:S01]  /*1320*/  LOP3.LUT R18, R18, R17, RZ, 0x3c, !PT ;  /* 0x0000001112127212 */ /* 0x000fe200078e3cff */
[----:B0-----:R-:W-:Y:S02]  /*1330*/  IMAD.SHL.U32 R7, R13, 0x10, RZ ;  /* 0x000000100d077824 */ /* 0x001fe400078e00ff */
[----:B------:R-:W-:Y:S02]  /*1340*/  IMAD.MOV.U32 R25, RZ, RZ, R12 ;  /* 0x000000ffff197224 */ /* 0x000fe400078e000c */
[C---:B------:R-:W-:Y:S02]  /*1350*/  IMAD.SHL.U32 R6, R18.reuse, 0x2, RZ ;  /* 0x0000000212067824 */ /* 0x040fe400078e00ff */
[----:B-1----:R-:W-:Y:S02]  /*1360*/  IMAD.MOV.U32 R20, RZ, RZ, R13 ;  /* 0x000000ffff147224 */ /* 0x002fe400078e000d */
[----:B---3--:R-:W-:Y:S01]  /*1370*/  FADD R22, -R3, R22 ;  /* 0x0000001603167221 */ /* 0x008fe20000000100 */
[----:B------:R-:W-:Y:S01]  /*1380*/  LOP3.LUT R6, R18, R6, R7, 0x96, !PT ;  /* 0x0000000612067212 */ /* 0x000fe200078e9607 */
[----:B------:R-:W-:-:S02]  /*1390*/  VIADD R18, R16, 0x587c5 ;  /* 0x000587c510127836 */ /* 0x000fc40000000000 */
[----:B------:R-:W0:Y:S01]  /*13a0*/  LDC.64 R16, c[0x0][0x398] ;  /* 0x0000e600ff107b82 */ /* 0x000e220000000a00 */
[----:B------:R-:W-:Y:S01]  /*13b0*/  LOP3.LUT R21, R6, R13, RZ, 0x3c, !PT ;  /* 0x0000000d06157212 */ /* 0x000fe200078e3cff */
[----:B----4-:R-:W-:Y:S02]  /*13c0*/  IMAD.MOV.U32 R24, RZ, RZ, R15 ;  /* 0x000000ffff187224 */ /* 0x010fe400078e000f */
[----:B------:R-:W-:Y:S02]  /*13d0*/  IMAD.MOV.U32 R19, RZ, RZ, R14 ;  /* 0x000000ffff137224 */ /* 0x000fe400078e000e */
[----:B------:R-:W-:Y:S01]  /*13e0*/  IMAD.IADD R6, R21, 0x1, R18 ;  /* 0x0000000115067824 */ /* 0x000fe200078e0212 */
[----:B------:R1:W-:Y:S04]  /*13f0*/  STG.E.64 desc[UR36][R8.64+0x10], R20 ;  /* 0x0000101408007986 */ /* 0x0003e8000c101b24 */
[----:B------:R-:W-:Y:S01]  /*1400*/  I2FP.F32.U32 R7, R6 ;  /* 0x0000000600077245 */ /* 0x000fe20000201000 */
[----:B------:R-:W-:Y:S04]  /*1410*/  STG.E.64 desc[UR36][R8.64+0x8], R24 ;  /* 0x0000081808007986 */ /* 0x000fe8000c101b24 */
[----:B------:R-:W-:Y:S01]  /*1420*/  FFMA R0, R7, R0, 1.1641532182693481445e-10 ;  /* 0x2f00000007007423 */ /* 0x000fe20000000000 */
[----:B------:R2:W-:Y:S03]  /*1430*/  STG.E.64 desc[UR36][R8.64], R18 ;  /* 0x0000001208007986 */ /* 0x0005e6000c101b24 */
[----:B------:R-:W-:Y:S01]  /*1440*/  FFMA R15, R0, R22, R3 ;  /* 0x00000016000f7223 */ /* 0x000fe20000000003 */
[----:B------:R-:W3:Y:S04]  /*1450*/  LDG.E.64 R10, desc[UR36][R4.64] ;  /* 0x00000024040a7981 */ /* 0x000ee8000c1e1b00 */
[----:B------:R4:W-:Y:S04]  /*1460*/  STG.E desc[UR36][R4.64+0x14], R15 ;  /* 0x0000140f04007986 */ /* 0x0009e8000c101924 */
[----:B0-----:R-:W5:Y:S04]  /*1470*/  LDG.E.64 R6, desc[UR36][R16.64+0x8] ;  /* 0x0000082410067981 */ /* 0x001f68000c1e1b00 */
[----:B------:R-:W3:Y:S01]  /*1480*/  LDG.E.64 R12, desc[UR36][R16.64] ;  /* 0x00000024100c7981 */ /* 0x000ee2000c1e1b00 */
[----:B------:R-:W-:Y:S01]  /*1490*/  BSSY.RECONVERGENT B0, `(.L_x_213) ;  /* 0x000000f000007945 */ /* 0x000fe20003800200 */
[----:B-----5:R-:W0:Y:S01]  /*14a0*/  MUFU.RCP R23, R6 ;  /* 0x0000000600177308 */ /* 0x020e220000001000 */
[----:B---3--:R-:W-:-:S07]  /*14b0*/  FADD R3, R10, -R12 ;  /* 0x8000000c0a037221 */ /* 0x008fce0000000000 */
[----:B------:R-:W3:Y:S01]  /*14c0*/  FCHK P0, R3, R6 ;  /* 0x0000000603007302 */ /* 0x000ee20000000000 */
[----:B0-----:R-:W-:-:S04]  /*14d0*/  FFMA R0, -R6, R23, 1 ;  /* 0x3f80000006007423 */ /* 0x001fc80000000117 */
[----:B------:R-:W-:-:S04]  /*14e0*/  FFMA R0, R23, R0, R23 ;  /* 0x0000000017007223 */ /* 0x000fc80000000017 */
[----:B-1----:R-:W-:-:S04]  /*14f0*/  FFMA R21, R3, R0, RZ ;  /* 0x0000000003157223 */ /* 0x002fc800000000ff */
[----:B--2---:R-:W-:-:S04]  /*1500*/  FFMA R8, -R6, R21, R3 ;  /* 0x0000001506087223 */ /* 0x004fc80000000103 */
[----:B------:R-:W-:Y:S01]  /*1510*/  FFMA R8, R0, R8, R21 ;  /* 0x0000000800087223 */ /* 0x000fe20000000015 */
[----:B---34-:R-:W-:Y:S06]  /*1520*/  @!P0 BRA `(.L_x_214) ;  /* 0x0000000000148947 */ /* 0x018fec0003800000 */
[----:B------:R-:W-:Y:S02]  /*1530*/  IMAD.MOV.U32 R0, RZ, RZ, R3 ;  /* 0x000000ffff007224 */ /* 0x000fe400078e0003 */
[----:B------:R-:W-:Y:S01]  /*1540*/  IMAD.MOV.U32 R3, RZ, RZ, R6 ;  /* 0x000000ffff037224 */ /* 0x000fe200078e0006 */
[----:B------:R-:W-:-:S07]  /*1550*/  MOV R6, 0x1570 ;  /* 0x0000157000067802 */ /* 0x000fce0000000f00 */
[----:B------:R-:W-:Y:S05]  /*1560*/  CALL.REL.NOINC `($__internal_1_$__cuda_sm3x_div_rn_noftz_f32_slowpath) ;  /* 0x0000000c00007944 */ /* 0x000fea0003c00000 */
[----:B------:R-:W-:-:S07]  /*1570*/  IMAD.MOV.U32 R8, RZ, RZ, R0 ;  /* 0x000000ffff087224 */ /* 0x000fce00078e0000 */
.L_x_214:
[----:B------:R-:W-:Y:S05]  /*1580*/  BSYNC.RECONVERGENT B0 ;  /* 0x0000000000007941 */ /* 0x000fea0003800200 */
.L_x_213:
        /* <DEDUP_REMOVED lines=13> */
[----:B------:R-:W-:Y:S05]  /*1660*/  CALL.REL.NOINC `($__internal_1_$__cuda_sm3x_div_rn_noftz_f32_slowpath) ;  /* 0x0000000800c07944 */ /* 0x000fea0003c00000 */
[----:B------:R-:W-:-:S07]  /*1670*/  IMAD.MOV.U32 R3, RZ, RZ, R0 ;  /* 0x000000ffff037224 */ /* 0x000fce00078e0000 */
.L_x_216:
[----:B------:R-:W-:Y:S05]  /*1680*/  BSYNC.RECONVERGENT B0 ;  /* 0x0000000000007941 */ /* 0x000fea0003800200 */
.L_x_215:
[----:B------:R-:W0:Y:S02]  /*1690*/  LDC.64 R6, c[0x0][0x398] ;  /* 0x0000e600ff067b82 */ /* 0x000e240000000a00 */
[----:B0-----:R-:W2:Y:S01]  /*16a0*/  LDG.E R5, desc[UR36][R6.64+0x10] ;  /* 0x0000102406057981 */ /* 0x001ea2000c1e1900 */
[----:B------:R-:W0:Y:S01]  /*16b0*/  F2I.U32.FLOOR.NTZ R3, R3 ;  /* 0x0000000300037305 */ /* 0x000e220000207000 */
[----:B------:R-:W-:Y:S01]  /*16c0*/  BSSY.RECONVERGENT B9, `(.L_x_217) ;  /* 0x0000007000097945 */ /* 0x000fe20003800200 */
[-C--:B--2---:R-:W-:Y:S01]  /*16d0*/  ISETP.GE.U32.AND P0, PT, R4, R5.reuse, PT ;  /* 0x000000050400720c */ /* 0x084fe20003f06070 */
[----:B0-----:R-:W-:-:S12]  /*16e0*/  IMAD R9, R3, R5, R4 ;  /* 0x0000000503097224 */ /* 0x001fd800078e0204 */
[----:B------:R-:W-:Y:S05]  /*16f0*/  @P0 BRA `(.L_x_218) ;  /* 0x00000000000c0947 */ /* 0x000fea0003800000 */
[----:B------:R-:W2:Y:S02]  /*1700*/  LDG.E R0, desc[UR36][R6.64+0x14] ;  /* 0x0000142406007981 */ /* 0x000ea4000c1e1900 */
[----:B--2---:R-:W-:-:S13]  /*1710*/  ISETP.GE.U32.AND P0, PT, R3, R0, PT ;  /* 0x000000000300720c */ /* 0x004fda0003f06070 */
[----:B------:R-:W-:Y:S05]  /*1720*/  @!P0 BRA `(.L_x_219) ;  /* 0x0000000000288947 */ /* 0x000fea0003800000 */
.L_x_218:
[----:B------:R-:W-:Y:S05]  /*1730*/  BSYNC.RECONVERGENT B9 ;  /* 0x0000000000097941 */ /* 0x000fea0003800200 */
.L_x_217:
[----:B------:R-:W-:Y:S01]  /*1740*/  MOV R0, 0x8 ;  /* 0x0000000800007802 */ /* 0x000fe20000000f00 */
[----:B------:R-:W0:Y:S01]  /*1750*/  LDCU.64 UR4, c[0x4][0x68] ;  /* 0x01000d00ff0477ac */ /* 0x000e220008000a00 */
[----:B------:R-:W-:Y:S02]  /*1760*/  CS2R R6, SRZ ;  /* 0x0000000000067805 */ /* 0x000fe4000001ff00 */
[----:B------:R1:W2:Y:S01]  /*1770*/  LDC.64 R2, c[0x4][R0] ;  /* 0x0100000000027b82 */ /* 0x0002a20000000a00 */
[----:B0-----:R-:W-:Y:S02]  /*1780*/  IMAD.U32 R4, RZ, RZ, UR4 ;  /* 0x00000004ff047e24 */ /* 0x001fe4000f8e00ff */
[----:B-1----:R-:W-:-:S07]  /*1790*/  IMAD.U32 R5, RZ, RZ, UR5 ;  /* 0x00000005ff057e24 */ /* 0x002fce000f8e00ff */
[----:B------:R-:W-:-:S07]  /*17a0*/  LEPC R20, `(.L_x_220) ;  /* 0x000000001014794e */ /* 0x000fce0000000000 */
[----:B--2---:R-:W-:Y:S05]  /*17b0*/  CALL.ABS.NOINC R2 ;  /* 0x0000000002007343 */ /* 0x004fea0003c00000 */
.L_x_220:
[----:B------:R-:W-:Y:S05]  /*17c0*/  EXIT ;  /* 0x000000000000794d */ /* 0x000fea0003800000 */
.L_x_219:
[----:B------:R-:W2:Y:S02]  /*17d0*/  LDG.E.64 R4, desc[UR36][R6.64+0x18] ;  /* 0x0000182406047981 */ /* 0x000ea4000c1e1b00 */
[----:B--2---:R-:W-:-:S05]  /*17e0*/  IMAD.WIDE.U32 R4, R9, 0x8, R4 ;  /* 0x0000000809047825 */ /* 0x004fca00078e0004 */
[----:B------:R-:W2:Y:S02]  /*17f0*/  LD.E.64 R26, desc[UR36][R4.64] ;  /* 0x00000024041a7980 */ /* 0x000ea4000c101b00 */
[----:B--2---:R-:W-:-:S04]  /*1800*/  ISETP.NE.U32.AND P0, PT, R26, RZ, PT ;  /* 0x000000ff1a00720c */ /* 0x004fc80003f05070 */
[----:B------:R-:W-:-:S13]  /*1810*/  ISETP.NE.AND.EX P0, PT, R27, RZ, PT, P0 ;  /* 0x000000ff1b00720c */ /* 0x000fda0003f05300 */
[----:B------:R-:W-:Y:S05]  /*1820*/  @!P0 EXIT ;  /* 0x000000000000894d */ /* 0x000fea0003800000 */
[----:B------:R-:W-:Y:S01]  /*1830*/  MOV R0, 0x0 ;  /* 0x0000000000007802 */ /* 0x000fe20000000f00 */
[----:B------:R-:W-:Y:S02]  /*1840*/  IMAD.MOV.U32 R4, RZ, RZ, 0x10 ;  /* 0x00000010ff047424 */ /* 0x000fe400078e00ff */
[----:B------:R-:W-:Y:S01]  /*1850*/  IMAD.MOV.U32 R5, RZ, RZ, RZ ;  /* 0x000000ffff057224 */ /* 0x000fe200078e00ff */
[----:B------:R0:W1:Y:S06]  /*1860*/  LDC.64 R6, c[0x4][R0] ;  /* 0x0100000000067b82 */ /* 0x00006c0000000a00 */
[----:B------:R-:W-:-:S07]  /*1870*/  LEPC R20, `(.L_x_221) ;  /* 0x000000001014794e */ /* 0x000fce0000000000 */
[----:B01----:R-:W-:Y:S05]  /*1880*/  CALL.ABS.NOINC R6 ;  /* 0x0000000006007343 */ /* 0x003fea0003c00000 */
.L_x_221:
[----:B------:R-:W-:Y:S01]  /*1890*/  IMAD.MOV.U32 R18, RZ, RZ, R4 ;  /* 0x000000ffff127224 */ /* 0x000fe200078e0004 */
[----:B------:R-:W-:Y:S01]  /*18a0*/  BSSY.RECONVERGENT B8, `(.L_x_222) ;  /* 0x000008b000087945 */ /* 0x000fe20003800200 */
[----:B------:R-:W-:-:S05]  /*18b0*/  IMAD.MOV.U32 R19, RZ, RZ, R5 ;  /* 0x000000ffff137224 */ /* 0x000fca00078e0005 */
[----:B------:R0:W-:Y:S04]  /*18c0*/  ST.E desc[UR36][R18.64], R2 ;  /* 0x0000000212007985 */ /* 0x0001e8000c101924 */
[----:B------:R0:W-:Y:S02]  /*18d0*/  ST.E.64 desc[UR36][R18.64+0x8], RZ ;  /* 0x000008ff12007985 */ /* 0x0001e4000c101b24 */
.L_x_243:
[----:B------:R-:W2:Y:S04]  /*18e0*/  LD.E.64 R6, desc[UR36][R26.64] ;  /* 0x000000241a067980 */ /* 0x000ea8000c101b00 */
[----:B-1----:R-:W3:Y:S04]  /*18f0*/  LD.E.64 R4, desc[UR36][R26.64+0x8] ;  /* 0x000008241a047980 */ /* 0x002ee8000c101b00 */
[----:B--2---:R-:W2:Y:S01]  /*1900*/  LD.E.64 R22, desc[UR36][R6.64+0x8] ;  /* 0x0000082406167980 */ /* 0x004ea2000c101b00 */
[----:B------:R-:W-:Y:S05]  /*1910*/  YIELD ;  /* 0x0000000000007946 */ /* 0x000fea0003800000 */
        /* <DEDUP_REMOVED lines=12> */
.L_x_227:
[----:B------:R-:W-:-:S05]  /*19e0*/  IMAD.MOV.U32 R17, RZ, RZ, R23 ;  /* 0x000000ffff117224 */ /* 0x000fca00078e0017 */
[----:B------:R-:W2:Y:S01]  /*19f0*/  LD.E.64 R6, desc[UR36][R16.64+0x8] ;  /* 0x0000082410067980 */ /* 0x000ea2000c101b00 */
[----:B------:R-:W-:Y:S01]  /*1a00*/  BSSY.RELIABLE B1, `(.L_x_225) ;  /* 0x000000d000017945 */ /* 0x000fe20003800100 */
[----:B--2---:R-:W-:-:S04]  /*1a10*/  LOP3.LUT R0, R6, 0x1, RZ, 0xc0, !PT ;  /* 0x0000000106007812 */ /* 0x004fc800078ec0ff */
[----:B------:R-:W-:-:S04]  /*1a20*/  ISETP.NE.U32.AND P0, PT, R0, 0x1, PT ;  /* 0x000000010000780c */ /* 0x000fc80003f05070 */
[----:B------:R-:W-:-:S13]  /*1a30*/  ISETP.NE.U32.AND.EX P0, PT, RZ, RZ, PT, P0 ;  /* 0x000000ffff00720c */ /* 0x000fda0003f05100 */
[----:B------:R-:W-:Y:S05]  /*1a40*/  @!P0 BRA `(.L_x_226) ;  /* 0x0000000000208947 */ /* 0x000fea0003800000 */
[----:B------:R-:W2:Y:S02]  /*1a50*/  LD.E R3, desc[UR36][R16.64] ;  /* 0x0000002410037980 */ /* 0x000ea4000c101900 */
[----:B--2---:R-:W-:-:S13]  /*1a60*/  ISETP.GE.AND P0, PT, R3, R2, PT ;  /* 0x000000020300720c */ /* 0x004fda0003f06270 */
[----:B------:R-:W-:Y:S05]  /*1a70*/  @P0 BREAK.RELIABLE B1 ;  /* 0x0000000000010942 */ /* 0x000fea0003800100 */
[----:B------:R-:W-:Y:S05]  /*1a80*/  @P0 BRA `(.L_x_224) ;  /* 0x0000000000280947 */ /* 0x000fea0003800000 */
[----:B------:R-:W-:Y:S02]  /*1a90*/  IMAD.MOV.U32 R29, RZ, RZ, R23 ;  /* 0x000000ffff1d7224 */ /* 0x000fe400078e0017 */
[----:B------:R-:W-:Y:S02]  /*1aa0*/  IMAD.MOV.U32 R28, RZ, RZ, R16 ;  /* 0x000000ffff1c7224 */ /* 0x000fe400078e0010 */
[----:B------:R-:W-:Y:S02]  /*1ab0*/  IMAD.MOV.U32 R25, RZ, RZ, R6 ;  /* 0x000000ffff197224 */ /* 0x000fe400078e0006 */
[----:B------:R-:W-:-:S07]  /*1ac0*/  IMAD.MOV.U32 R24, RZ, RZ, R7 ;  /* 0x000000ffff187224 */ /* 0x000fce00078e0007 */
.L_x_226:
[----:B------:R-:W-:Y:S05]  /*1ad0*/  BSYNC.RELIABLE B1 ;  /* 0x0000000000017941 */ /* 0x000fea0003800100 */
.L_x_225:
[----:B------:R-:W-:Y:S01]  /*1ae0*/  LOP3.LUT R16, R6, 0xfffffffe, RZ, 0xc0, !PT ;  /* 0xfffffffe06107812 */ /* 0x000fe200078ec0ff */
[----:B------:R-:W-:-:S03]  /*1af0*/  IMAD.MOV.U32 R23, RZ, RZ, R7 ;  /* 0x000000ffff177224 */ /* 0x000fc600078e0007 */
[----:B------:R-:W-:-:S04]  /*1b00*/  ISETP.NE.U32.AND P0, PT, R4, R16, PT ;  /* 0x000000100400720c */ /* 0x000fc80003f05070 */
[----:B------:R-:W-:-:S13]  /*1b10*/  ISETP.NE.AND.EX P0, PT, R5, R7, PT, P0 ;  /* 0x000000070500720c */ /* 0x000fda0003f05300 */
[----:B------:R-:W-:Y:S05]  /*1b20*/  @P0 BRA `(.L_x_227) ;  /* 0xfffffffc00ac0947 */ /* 0x000fea000383ffff */
.L_x_224:
[----:B------:R-:W-:Y:S05]  /*1b30*/  BSYNC.RECONVERGENT B0 ;  /* 0x0000000000007941 */ /* 0x000fea0003800200 */
.L_x_223:
[----:B------:R-:W-:Y:S01]  /*1b40*/  ISETP.NE.U32.AND P0, PT, R25, R16, PT ;  /* 0x000000101900720c */ /* 0x000fe20003f05070 */
[----:B------:R-:W-:Y:S03]  /*1b50*/  BSSY.RELIABLE B7, `(.L_x_228) ;  /* 0x000005e000077945 */ /* 0x000fe60003800100 */
[----:B------:R-:W-:-:S13]  /*1b60*/  ISETP.NE.AND.EX P0, PT, R24, R23, PT, P0 ;  /* 0x000000171800720c */ /* 0x000fda0003f05300 */
[----:B------:R-:W-:Y:S05]  /*1b70*/  @P0 BRA `(.L_x_229) ;  /* 0x0000000000280947 */ /* 0x000fea0003800000 */
[----:B------:R-:W-:-:S04]  /*1b80*/  ISETP.NE.U32.AND P0, PT, R25, R4, PT ;  /* 0x000000041900720c */ /* 0x000fc80003f05070 */
[----:B------:R-:W-:-:S13]  /*1b90*/  ISETP.NE.AND.EX P0, PT, R24, R5, PT, P0 ;  /* 0x000000051800720c */ /* 0x000fda0003f05300 */
[----:B------:R-:W-:Y:S05]  /*1ba0*/  @!P0 BRA `(.L_x_230) ;  /* 0x0000000000f48947 */ /* 0x000fea0003800000 */
[----:B------:R-:W-:-:S05]  /*1bb0*/  IMAD.MOV.U32 R17, RZ, RZ, R23 ;  /* 0x000000ffff117224 */ /* 0x000fca00078e0017 */
[----:B------:R-:W2:Y:S02]  /*1bc0*/  LD.E R0, desc[UR36][R16.64+0x8] ;  /* 0x0000082410007980 */ /* 0x000ea4000c101900 */
[----:B--2---:R-:W-:-:S04]  /*1bd0*/  LOP3.LUT R0, R0, 0x1, RZ, 0xc0, !PT ;  /* 0x0000000100007812 */ /* 0x004fc800078ec0ff */
[----:B------:R-:W-:-:S04]  /*1be0*/  ISETP.NE.U32.AND P0, PT, R0, 0x1, PT ;  /* 0x000000010000780c */ /* 0x000fc80003f05070 */
[----:B------:R-:W-:-:S13]  /*1bf0*/  ISETP.NE.U32.AND.EX P0, PT, RZ, RZ, PT, P0 ;  /* 0x000000ffff00720c */ /* 0x000fda0003f05100 */
[----:B------:R-:W-:Y:S05]  /*1c00*/  @P0 BRA `(.L_x_230) ;  /* 0x0000000000dc0947 */ /* 0x000fea0003800000 */
[----:B------:R-:W-:Y:S05]  /*1c10*/  BRA `(.L_x_231) ;  /* 0x0000000400447947 */ /* 0x000fea0003800000 */
.L_x_229:
[----:B------:R-:W-:Y:S02]  /*1c20*/  IMAD.MOV.U32 R4, RZ, RZ, R25 ;  /* 0x000000ffff047224 */ /* 0x000fe400078e0019 */
[----:B------:R-:W-:Y:S02]  /*1c30*/  IMAD.MOV.U32 R5, RZ, RZ, R24 ;  /* 0x000000ffff057224 */ /* 0x000fe400078e0018 */
[----:B------:R-:W-:Y:S02]  /*1c40*/  IMAD.MOV.U32 R6, RZ, RZ, R16 ;  /* 0x000000ffff067224 */ /* 0x000fe400078e0010 */
[----:B------:R-:W-:-:S05]  /*1c50*/  IMAD.MOV.U32 R7, RZ, RZ, R23 ;  /* 0x000000ffff077224 */ /* 0x000fca00078e0017 */
[----:B------:R1:W2:Y:S01]  /*1c60*/  ATOM.E.CAS.64.STRONG.GPU P0, R4, [R28+0x8], R4, R6 ;  /* 0x000008041c04738b */ /* 0x0002a2000010e506 */
[----:B------:R-:W-:Y:S01]  /*1c70*/  BSSY.RECONVERGENT B0, `(.L_x_232) ;  /* 0x000000a000007945 */ /* 0x000fe20003800200 */
[----:B--2---:R-:W-:Y:S02]  /*1c80*/  IMAD.MOV.U32 R8, RZ, RZ, R4 ;  /* 0x000000ffff087224 */ /* 0x004fe400078e0004 */
[----:B------:R-:W-:Y:S01]  /*1c90*/  IMAD.MOV.U32 R9, RZ, RZ, R5 ;  /* 0x000000ffff097224 */ /* 0x000fe200078e0005 */
[----:B-1----:R-:W-:Y:S06]  /*1ca0*/  @P0 BRA `(.L_x_233) ;  /* 0x0000000000180947 */ /* 0x002fec0003800000 */
[----:B------:R-:W2:Y:S02]  /*1cb0*/  LD.E.64 R8, [R28+0x8] ;  /* 0x000000081c087980 */ /* 0x000ea40000100b00 */
[----:B--2---:R-:W-:-:S04]  /*1cc0*/  ISETP.EQ.U32.AND P0, PT, R8, R25, PT ;  /* 0x000000190800720c */ /* 0x004fc80003f02070 */
[----:B------:R-:W-:-:S04]  /*1cd0*/  ISETP.EQ.U32.AND.EX P0, PT, R9, R24, PT, P0 ;  /* 0x000000180900720c */ /* 0x000fc80003f02100 */
[----:B------:R-:W-:Y:S02]  /*1ce0*/  SEL R4, R16, R8, P0 ;  /* 0x0000000810047207 */ /* 0x000fe40000000000 */
[----:B------:R-:W-:-:S05]  /*1cf0*/  SEL R5, R23, R9, P0 ;  /* 0x0000000917057207 */ /* 0x000fca0000000000 */
[----:B------:R1:W-:Y:S02]  /*1d00*/  ST.E.64 [R28+0x8], R4 ;  /* 0x000000081c007385 */ /* 0x0003e40000100b04 */
.L_x_233:
[----:B------:R-:W-:Y:S05]  /*1d10*/  BSYNC.RECONVERGENT B0 ;  /* 0x0000000000007941 */ /* 0x000fea0003800200 */
.L_x_232:
        /* <DEDUP_REMOVED lines=11> */
.L_x_237:
[----:B------:R1:W5:Y:S01]  /*1dd0*/  LD.E.64 R30, desc[UR36][R4.64+0x8] ;  /* 0x00000824041e7980 */ /* 0x000362000c101b00 */
[----:B------:R-:W-:-:S06]  /*1de0*/  MOV R6, 0x10 ;  /* 0x0000001000067802 */ /* 0x000fcc0000000f00 */
[----:B------:R-:W2:Y:S02]  /*1df0*/  LDC.64 R6, c[0x4][R6] ;  /* 0x0100000006067b82 */ /* 0x000ea40000000a00 */
[----:B------:R-:W-:-:S07]  /*1e00*/  LEPC R20, `(.L_x_236) ;  /* 0x000000001014794e */ /* 0x000fce0000000000 */
[----:B012--5:R-:W-:Y:S05]  /*1e10*/  CALL.ABS.NOINC R6 ;  /* 0x0000000006007343 */ /* 0x027fea0003c00000 */
.L_x_236:
[----:B------:R-:W-:Y:S01]  /*1e20*/  LOP3.LUT R4, R30, 0xfffffffe, RZ, 0xc0, !PT ;  /* 0xfffffffe1e047812 */ /* 0x000fe200078ec0ff */
[----:B------:R-:W-:-:S03]  /*1e30*/  IMAD.MOV.U32 R5, RZ, RZ, R31 ;  /* 0x000000ffff057224 */ /* 0x000fc600078e001f */
[C---:B------:R-:W-:Y:S02]  /*1e40*/  ISETP.NE.U32.AND P0, PT, R4.reuse, R16, PT ;  /* 0x000000100400720c */ /* 0x040fe40003f05070 */
[----:B------:R-:W-:Y:S02]  /*1e50*/  ISETP.NE.U32.AND P1, PT, R4, RZ, PT ;  /* 0x000000ff0400720c */ /* 0x000fe40003f25070 */
[C---:B------:R-:W-:Y:S02]  /*1e60*/  ISETP.NE.AND.EX P0, PT, R31.reuse, R23, PT, P0 ;  /* 0x000000171f00720c */ /* 0x040fe40003f05300 */
[----:B------:R-:W-:-:S13]  /*1e70*/  ISETP.NE.AND.EX P1, PT, R31, RZ, PT, P1 ;  /* 0x000000ff1f00720c */ /* 0x000fda0003f25310 */
[----:B------:R-:W-:Y:S05]  /*1e80*/  @P0 BRA P1, `(.L_x_237) ;  /* 0xfffffffc00d00947 */ /* 0x000fea000083ffff */
.L_x_235:
[----:B------:R-:W-:Y:S05]  /*1e90*/  BSYNC.RECONVERGENT B6 ;  /* 0x0000000000067941 */ /* 0x000fea0003800200 */
.L_x_234:
[----:B------:R-:W2:Y:S01]  /*1ea0*/  LD.E.64 R6, desc[UR36][R26.64+0x8] ;  /* 0x000008241a067980 */ /* 0x000ea2000c101b00 */
[----:B------:R-:W-:Y:S02]  /*1eb0*/  IMAD.MOV.U32 R4, RZ, RZ, R16 ;  /* 0x000000ffff047224 */ /* 0x000fe400078e0010 */
[----:B------:R-:W-:Y:S01]  /*1ec0*/  IMAD.MOV.U32 R5, RZ, RZ, R23 ;  /* 0x000000ffff057224 */ /* 0x000fe200078e0017 */
[----:B--2---:R-:W-:-:S04]  /*1ed0*/  ISETP.NE.U32.AND P0, PT, R6, R16, PT ;  /* 0x000000100600720c */ /* 0x004fc80003f05070 */
[----:B------:R-:W-:-:S13]  /*1ee0*/  ISETP.NE.AND.EX P0, PT, R7, R23, PT, P0 ;  /* 0x000000170700720c */ /* 0x000fda0003f05300 */
[----:B------:R-:W-:Y:S05]  /*1ef0*/  @!P0 BRA `(.L_x_230) ;  /* 0x0000000000208947 */ /* 0x000fea0003800000 */
[----:B------:R-:W-:-:S05]  /*1f00*/  IMAD.MOV.U32 R17, RZ, RZ, R23 ;  /* 0x000000ffff117224 */ /* 0x000fca00078e0017 */
[----:B------:R-:W2:Y:S02]  /*1f10*/  LD.E R0, desc[UR36][R16.64+0x8] ;  /* 0x0000082410007980 */ /* 0x000ea4000c101900 */
[----:B--2---:R-:W-:-:S04]  /*1f20*/  LOP3.LUT R0, R0, 0x1, RZ, 0xc0, !PT ;  /* 0x0000000100007812 */ /* 0x004fc800078ec0ff */
[----:B------:R-:W-:-:S04]  /*1f30*/  ISETP.NE.U32.AND P0, PT, R0, 0x1, PT ;  /* 0x000000010000780c */ /* 0x000fc80003f05070 */
[----:B------:R-:W-:-:S13]  /*1f40*/  ISETP.NE.U32.AND.EX P0, PT, RZ, RZ, PT, P0 ;  /* 0x000000ffff00720c */ /* 0x000fda0003f05100 */
[----:B------:R-:W-:Y:S05]  /*1f50*/  @!P0 BRA `(.L_x_231) ;  /* 0x0000000000748947 */ /* 0x000fea0003800000 */
[----:B------:R-:W-:Y:S02]  /*1f60*/  IMAD.MOV.U32 R4, RZ, RZ, R6 ;  /* 0x000000ffff047224 */ /* 0x000fe400078e0006 */
[----:B------:R-:W-:-:S07]  /*1f70*/  IMAD.MOV.U32 R5, RZ, RZ, R7 ;  /* 0x000000ffff057224 */ /* 0x000fce00078e0007 */
.L_x_230:
[----:B------:R-:W-:Y:S01]  /*1f80*/  ISETP.NE.U32.AND P0, PT, R4, R16, PT ;  /* 0x000000100400720c */ /* 0x000fe20003f05070 */
[----:B------:R-:W-:Y:S03]  /*1f90*/  BSSY.RECONVERGENT B0, `(.L_x_238) ;  /* 0x0000007000007945 */ /* 0x000fe60003800200 */
[----:B------:R-:W-:-:S13]  /*1fa0*/  ISETP.NE.AND.EX P0, PT, R5, R23, PT, P0 ;  /* 0x000000170500720c */ /* 0x000fda0003f05300 */
[----:B------:R-:W-:Y:S05]  /*1fb0*/  @!P0 BRA `(.L_x_239) ;  /* 0x0000000000108947 */ /* 0x000fea0003800000 */
[----:B------:R-:W-:-:S05]  /*1fc0*/  IMAD.MOV.U32 R17, RZ, RZ, R23 ;  /* 0x000000ffff117224 */ /* 0x000fca00078e0017 */
[----:B------:R-:W2:Y:S02]  /*1fd0*/  LD.E R3, desc[UR36][R16.64] ;  /* 0x0000002410037980 */ /* 0x000ea4000c101900 */
[----:B--2---:R-:W-:-:S13]  /*1fe0*/  ISETP.NE.AND P0, PT, R3, R2, PT ;  /* 0x000000020300720c */ /* 0x004fda0003f05270 */
[----:B------:R-:W-:Y:S05]  /*1ff0*/  @!P0 EXIT ;  /* 0x000000000000894d */ /* 0x000fea0003800000 */
.L_x_239:
[----:B------:R-:W-:Y:S05]  /*2000*/  BSYNC.RECONVERGENT B0 ;  /* 0x0000000000007941 */ /* 0x000fea0003800200 */
.L_x_238:
[----:B------:R-:W-:-:S05]  /*2010*/  IMAD.MOV.U32 R17, RZ, RZ, R23 ;  /* 0x000000ffff117224 */ /* 0x000fca00078e0017 */
        /* <DEDUP_REMOVED lines=12> */
.L_x_241:
[----:B------:R-:W-:Y:S05]  /*20e0*/  BSYNC.RECONVERGENT B0 ;  /* 0x0000000000007941 */ /* 0x000fea0003800200 */
.L_x_240:
[----:B------:R-:W-:-:S04]  /*20f0*/  ISETP.NE.U32.AND P0, PT, R6, R16, PT ;  /* 0x000000100600720c */ /* 0x000fc80003f05070 */
[----:B------:R-:W-:-:S13]  /*2100*/  ISETP.NE.AND.EX P0, PT, R7, R23, PT, P0 ;  /* 0x000000170700720c */ /* 0x000fda0003f05300 */
[----:B------:R-:W-:Y:S05]  /*2110*/  @!P0 BREAK.RELIABLE B7 ;  /* 0x0000000000078942 */ /* 0x000fea0003800100 */
[----:B------:R-:W-:Y:S05]  /*2120*/  @!P0 BRA `(.L_x_242) ;  /* 0x0000000000088947 */ /* 0x000fea0003800000 */
.L_x_231:
[----:B------:R-:W-:Y:S05]  /*2130*/  BSYNC.RELIABLE B7 ;  /* 0x0000000000077941 */ /* 0x000fea0003800100 */
.L_x_228:
[----:B------:R-:W-:Y:S05]  /*2140*/  BRA `(.L_x_243) ;  /* 0xfffffff400e47947 */ /* 0x000fea000383ffff */
.L_x_242:
[----:B------:R-:W-:Y:S05]  /*2150*/  BSYNC.RECONVERGENT B8 ;  /* 0x0000000000087941 */ /* 0x000fea0003800200 */
.L_x_222:
[----:B------:R-:W-:Y:S05]  /*2160*/  EXIT ;  /* 0x000000000000794d */ /* 0x000fea0003800000 */
        .weak           $__internal_1_$__cuda_sm3x_div_rn_noftz_f32_slowpath
        .type           $__internal_1_$__cuda_sm3x_div_rn_noftz_f32_slowpath,@function
        .size           $__internal_1_$__cuda_sm3x_div_rn_noftz_f32_slowpath,(.L_x_543 - $__internal_1_$__cuda_sm3x_div_rn_noftz_f32_slowpath)
$__internal_1_$__cuda_sm3x_div_rn_noftz_f32_slowpath:
        /* <DEDUP_REMOVED lines=9> */
[----:B------:R-:W-:Y:S01]  /*2200*/  @!P0 IMAD.MOV.U32 R5, RZ, RZ, RZ ;  /* 0x000000ffff058224 */ /* 0x000fe200078e00ff */
        /* <DEDUP_REMOVED lines=24> */
.L_x_245:
[----:B------:R-:W-:Y:S01]  /*2390*/  LEA R8, R12, 0xc0800000, 0x17 ;  /* 0xc08000000c087811 */ /* 0x000fe200078eb8ff */
[----:B------:R-:W-:Y:S04]  /*23a0*/  BSSY.RECONVERGENT B2, `(.L_x_250) ;  /* 0x0000036000027945 */ /* 0x000fe80003800200 */
[----:B------:R-:W-:Y:S02]  /*23b0*/  IMAD.IADD R8, R3, 0x1, -R8 ;  /* 0x0000000103087824 */ /* 0x000fe400078e0a08 */
[----:B------:R-:W-:Y:S02]  /*23c0*/  VIADD R3, R10, 0xffffff81 ;  /* 0xffffff810a037836 */ /* 0x000fe40000000000 */
[----:B------:R0:W1:Y:S01]  /*23d0*/  MUFU.RCP R9, R8 ;  /* 0x0000000800097308 */ /* 0x0000620000001000 */
[----:B------:R-:W-:Y:S01]  /*23e0*/  FADD.FTZ R15, -R8, -RZ ;  /* 0x800000ff080f7221 */ /* 0x000fe20000010100 */
[C---:B------:R-:W-:Y:S01]  /*23f0*/  IMAD R0, R3.reuse, -0x800000, R0 ;  /* 0xff80000003007824 */ /* 0x040fe200078e0200 */
        /* <DEDUP_REMOVED lines=22> */
[CCC-:B------:R-:W-:Y:S01]  /*2560*/  FFMA.RZ R3, R14.reuse, R10.reuse, R9.reuse ;  /* 0x0000000a0e037223 */ /* 0x1c0fe2000000c009 */
[-CC-:B------:R-:W-:Y:S01]  /*2570*/  FFMA.RM R8, R14, R10.reuse, R9.reuse ;  /* 0x0000000a0e087223 */ /* 0x180fe20000004009 */
[C---:B------:R-:W-:Y:S02]  /*2580*/  ISETP.NE.AND P2, PT, R12.reuse, RZ, PT ;  /* 0x000000ff0c00720c */ /* 0x040fe40003f45270 */
[----:B------:R-:W-:Y:S02]  /*2590*/  ISETP.NE.AND P1, PT, R12, RZ, PT ;  /* 0x000000ff0c00720c */ /* 0x000fe40003f25270 */
[----:B------:R-:W-:Y:S01]  /*25a0*/  LOP3.LUT R5, R3, 0x7fffff, RZ, 0xc0, !PT ;  /* 0x007fffff03057812 */ /* 0x000fe200078ec0ff */
[----:B------:R-:W-:Y:S01]  /*25b0*/  FFMA.RP R3, R14, R10, R9 ;  /* 0x0000000a0e037223 */ /* 0x000fe20000008009 */
[----:B------:R-:W-:Y:S02]  /*25c0*/  VIADD R10, R12, 0x20 ;  /* 0x000000200c0a7836 */ /* 0x000fe40000000000 */
[----:B------:R-:W-:Y:S01]  /*25d0*/  LOP3.LUT R5, R5, 0x800000, RZ, 0xfc, !PT ;  /* 0x0080000005057812 */ /* 0x000fe200078efcff */
[----:B------:R-:W-:Y:S01]  /*25e0*/  IMAD.MOV R9, RZ, RZ, -R12 ;  /* 0x000000ffff097224 */ /* 0x000fe200078e0a0c */
[----:B------:R-:W-:-:S02]  /*25f0*/  FSETP.NEU.FTZ.AND P0, PT, R3, R8, PT ;  /* 0x000000080300720b */ /* 0x000fc40003f1d000 */
[----:B------:R-:W-:Y:S02]  /*2600*/  SHF.L.U32 R10, R5, R10, RZ ;  /* 0x0000000a050a7219 */ /* 0x000fe400000006ff */
[----:B------:R-:W-:Y:S02]  /*2610*/  SEL R8, R9, RZ, P2 ;  /* 0x000000ff09087207 */ /* 0x000fe40001000000 */
[----:B------:R-:W-:Y:S02]  /*2620*/  ISETP.NE.AND P1, PT, R10, RZ, P1 ;  /* 0x000000ff0a00720c */ /* 0x000fe40000f25270 */
[----:B------:R-:W-:Y:S02]  /*2630*/  SHF.R.U32.HI R8, RZ, R8, R5 ;  /* 0x00000008ff087219 */ /* 0x000fe40000011605 */
[----:B------:R-:W-:Y:S02]  /*2640*/  PLOP3.LUT P0, PT, P0, P1, PT, 0xf8, 0x8f ;  /* 0x00000000008f781c */ /* 0x000fe40000703f70 */
[----:B------:R-:W-:-:S02]  /*2650*/  SHF.R.U32.HI R10, RZ, 0x1, R8 ;  /* 0x00000001ff0a7819 */ /* 0x000fc40000011608 */
[----:B------:R-:W-:-:S04]  /*2660*/  SEL R3, RZ, 0x1, !P0 ;  /* 0x00000001ff037807 */ /* 0x000fc80004000000 */
[----:B------:R-:W-:-:S04]  /*2670*/  LOP3.LUT R3, R3, 0x1, R10, 0xf8, !PT ;  /* 0x0000000103037812 */ /* 0x000fc800078ef80a */
[----:B------:R-:W-:-:S05]  /*2680*/  LOP3.LUT R3, R3, R8, RZ, 0xc0, !PT ;  /* 0x0000000803037212 */ /* 0x000fca00078ec0ff */
[----:B------:R-:W-:-:S05]  /*2690*/  IMAD.IADD R3, R10, 0x1, R3 ;  /* 0x000000010a037824 */ /* 0x000fca00078e0203 */
[----:B------:R-:W-:Y:S01]  /*26a0*/  LOP3.LUT R0, R3, R0, RZ, 0xfc, !PT ;  /* 0x0000000003007212 */ /* 0x000fe200078efcff */
[----:B------:R-:W-:Y:S06]  /*26b0*/  BRA `(.L_x_253) ;  /* 0x0000000000107947 */ /* 0x000fec0003800000 */
.L_x_252:
[----:B------:R-:W-:-:S04]  /*26c0*/  LOP3.LUT R0, R0, 0x80000000, RZ, 0xc0, !PT ;  /* 0x8000000000007812 */ /* 0x000fc800078ec0ff */
[----:B------:R-:W-:Y:S01]  /*26d0*/  LOP3.LUT R0, R0, 0x7f800000, RZ, 0xfc, !PT ;  /* 0x7f80000000007812 */ /* 0x000fe200078efcff */
[----:B------:R-:W-:Y:S06]  /*26e0*/  BRA `(.L_x_253) ;  /* 0x0000000000047947 */ /* 0x000fec0003800000 */
.L_x_251:
[----:B------:R-:W-:-:S07]  /*26f0*/  IMAD R0, R8, 0x800000, R0 ;  /* 0x0080000008007824 */ /* 0x000fce00078e0200 */
.L_x_253:
[----:B------:R-:W-:Y:S05]  /*2700*/  BSYNC.RECONVERGENT B2 ;  /* 0x0000000000027941 */ /* 0x000fea0003800200 */
.L_x_250:
[----:B------:R-:W-:Y:S05]  /*2710*/  BRA `(.L_x_254) ;  /* 0x0000000000207947 */ /* 0x000fea0003800000 */
.L_x_249:
[----:B------:R-:W-:-:S04]  /*2720*/  LOP3.LUT R0, R3, 0x80000000, R0, 0x48, !PT ;  /* 0x8000000003007812 */ /* 0x000fc800078e4800 */
[----:B------:R-:W-:Y:S01]  /*2730*/  LOP3.LUT R0, R0, 0x7f800000, RZ, 0xfc, !PT ;  /* 0x7f80000000007812 */ /* 0x000fe200078efcff */
[----:B------:R-:W-:Y:S06]  /*2740*/  BRA `(.L_x_254) ;  /* 0x0000000000147947 */ /* 0x000fec0003800000 */
.L_x_248:
[----:B------:R-:W-:Y:S01]  /*2750*/  LOP3.LUT R0, R3, 0x80000000, R0, 0x48, !PT ;  /* 0x8000000003007812 */ /* 0x000fe200078e4800 */
[----:B------:R-:W-:Y:S06]  /*2760*/  BRA `(.L_x_254) ;  /* 0x00000000000c7947 */ /* 0x000fec0003800000 */
.L_x_247:
[----:B------:R-:W0:Y:S01]  /*2770*/  MUFU.RSQ R0, -QNAN ;  /* 0xffc0000000007908 */ /* 0x000e220000001400 */
[----:B------:R-:W-:Y:S05]  /*2780*/  BRA `(.L_x_254) ;  /* 0x0000000000047947 */ /* 0x000fea0003800000 */
.L_x_246:
[----:B------:R-:W-:-:S07]  /*2790*/  FADD.FTZ R0, R0, R3 ;  /* 0x0000000300007221 */ /* 0x000fce0000010000 */
.L_x_254:
[----:B------:R-:W-:Y:S05]  /*27a0*/  BSYNC.RECONVERGENT B1 ;  /* 0x0000000000017941 */ /* 0x000fea0003800200 */
.L_x_244:
[----:B------:R-:W-:Y:S02]  /*27b0*/  IMAD.MOV.U32 R8, RZ, RZ, R6 ;  /* 0x000000ffff087224 */ /* 0x000fe400078e0006 */
[----:B------:R-:W-:-:S04]  /*27c0*/  IMAD.MOV.U32 R9, RZ, RZ, 0x0 ;  /* 0x00000000ff097424 */ /* 0x000fc800078e00ff */
[----:B0-----:R-:W-:Y:S05]  /*27d0*/  RET.REL.NODEC R8 `(_Z21random_direction_initP17curandStateXORWOWP22random_waypoint_configP21random_direction_nodeP4gridj) ;  /* 0xffffffd808087950 */ /* 0x001fea0003c3ffff */
.L_x_255:
        /* <DEDUP_REMOVED lines=10> */
.L_x_543:


//--------------------- .text._Z20random_waypoint_stepP17curandStateXORWOWP22random_waypoint_configP20random_waypoint_nodeP4gridj --------------------------
	.section	.text._Z20random_waypoint_stepP17curandStateXORWOWP22random_waypoint_configP20random_waypoint_nodeP4gridj,"ax",@progbits
	.align	128
        .global         _Z20random_waypoint_stepP17curandStateXORWOWP22random_waypoint_configP20random_waypoint_nodeP4gridj
        .type           _Z20random_waypoint_stepP17curandStateXORWOWP22random_waypoint_configP20random_waypoint_nodeP4gridj,@function
        .size           _Z20random_waypoint_stepP17curandStateXORWOWP22random_waypoint_configP20random_waypoint_nodeP4gridj,(.L_x_545 - _Z20random_waypoint_stepP17curandStateXORWOWP22random_waypoint_configP20random_waypoint_nodeP4gridj)
        .other          _Z20random_waypoint_stepP17curandStateXORWOWP22random_waypoint_configP20random_waypoint_nodeP4gridj,@"STO_CUDA_ENTRY STV_DEFAULT"
_Z20random_waypoint_stepP17curandStateXORWOWP22random_waypoint_configP20random_waypoint_nodeP4gridj:
.text._Z20random_waypoint_stepP17curandStateXORWOWP22random_waypoint_configP20random_waypoint_nodeP4gridj:
[----:B------:R-:W0:Y:S01]  /*0000*/  LDC R1, c[0x0][0x37c] ;  /* 0x0000df00ff017b82 */ /* 0x000e220000000800 */
[----:B------:R-:W1:Y:S01]  /*0010*/  S2R R2, SR_CTAID.X ;  /* 0x0000000000027919 */ /* 0x000e620000002500 */
[----:B------:R-:W2:Y:S01]  /*0020*/  LDCU UR5, c[0x0][0x2fc] ;  /* 0x00005f80ff0577ac */ /* 0x000ea20008000800 */
[----:B0-----:R-:W-:Y:S01]  /*0030*/  VIADD R1, R1, 0xffffffe0 ;  /* 0xffffffe001017836 */ /* 0x001fe20000000000 */
[----:B------:R-:W1:Y:S01]  /*0040*/  S2R R3, SR_TID.X ;  /* 0x0000000000037919 */ /* 0x000e620000002100 */
[----:B------:R-:W1:Y:S01]  /*0050*/  LDCU UR6, c[0x0][0x360] ;  /* 0x00006c00ff0677ac */ /* 0x000e620008000800 */
[----:B------:R-:W0:Y:S01]  /*0060*/  LDCU UR7, c[0x0][0x3a0] ;  /* 0x00007400ff0777ac */ /* 0x000e220008000800 */
[----:B------:R-:W3:Y:S02]  /*0070*/  LDCU UR4, c[0x0][0x2f8] ;  /* 0x00005f00ff0477ac */ /* 0x000ee40008000800 */
[----:B---3--:R-:W-:Y:S01]  /*0080*/  IADD3 R17, P1, PT, R1, UR4, RZ ;  /* 0x0000000401117c10 */ /* 0x008fe2000ff3e0ff */
[----:B-1----:R-:W-:-:S04]  /*0090*/  IMAD R2, R2, UR6, R3 ;  /* 0x0000000602027c24 */ /* 0x002fc8000f8e0203 */
[----:B--2---:R-:W-:Y:S01]  /*00a0*/  IMAD.X R16, RZ, RZ, UR5, P1 ;  /* 0x00000005ff107e24 */ /* 0x004fe200088e06ff */
[----:B0-----:R-:W-:-:S13]  /*00b0*/  ISETP.GE.U32.AND P0, PT, R2, UR7, PT ;  /* 0x0000000702007c0c */ /* 0x001fda000bf06070 */
[----:B------:R-:W-:Y:S05]  /*00c0*/  @P0 EXIT ;  /* 0x000000000000094d */ /* 0x000fea0003800000 */
[----:B------:R-:W0:Y:S01]  /*00d0*/  LDC.64 R22, c[0x0][0x390] ;  /* 0x0000e400ff167b82 */ /* 0x000e220000000a00 */
[----:B------:R-:W1:Y:S01]  /*00e0*/  LDCU.64 UR36, c[0x0][0x358] ;  /* 0x00006b00ff2477ac */ /* 0x000e620008000a00 */
[----:B0-----:R-:W-:-:S05]  /*00f0*/  IMAD.WIDE R22, R2, 0x20, R22 ;  /* 0x0000002002167825 */ /* 0x001fca00078e0216 */
[----:B-1----:R-:W2:Y:S02]  /*0100*/  LDG.E R0, desc[UR36][R22.64+0x14] ;  /* 0x0000142416007981 */ /* 0x002ea4000c1e1900 */
[----:B--2---:R-:W-:-:S13]  /*0110*/  ISETP.GE.AND P0, PT, R0, 0x1, PT ;  /* 0x000000010000780c */ /* 0x004fda0003f06270 */
[----:B------:R-:W-:Y:S05]  /*0120*/  @!P0 BRA `(.L_x_256) ;  /* 0x00000004002c8947 */ /* 0x000fea0003800000 */
[C---:B------:R-:W-:Y:S01]  /*0130*/  ISETP.NE.AND P0, PT, R0.reuse, 0x1, PT ;  /* 0x000000010000780c */ /* 0x040fe20003f05270 */
[----:B------:R-:W-:-:S05]  /*0140*/  VIADD R3, R0, 0xffffffff ;  /* 0xffffffff00037836 */ /* 0x000fca0000000000 */
[----:B------:R0:W-:Y:S07]  /*0150*/  STG.E desc[UR36][R22.64+0x14], R3 ;  /* 0x0000140316007986 */ /* 0x0001ee000c101924 */
[----:B------:R-:W-:Y:S05]  /*0160*/  @P0 EXIT ;  /* 0x000000000000094d */ /* 0x000fea0003800000 */
[----:B------:R-:W1:Y:S02]  /*0170*/  LDC.64 R4, c[0x0][0x380] ;  /* 0x0000e000ff047b82 */ /* 0x000e640000000a00 */
[----:B-1----:R-:W-:-:S05]  /*0180*/  IMAD.WIDE R4, R2, 0x30, R4 ;  /* 0x0000003002047825 */ /* 0x002fca00078e0204 */
[----:B------:R-:W2:Y:S04]  /*0190*/  LDG.E.64 R12, desc[UR36][R4.64] ;  /* 0x00000024040c7981 */ /* 0x000ea8000c1e1b00 */
[----:B------:R-:W3:Y:S04]  /*01a0*/  LDG.E.64 R6, desc[UR36][R4.64+0x10] ;  /* 0x0000102404067981 */ /* 0x000ee8000c1e1b00 */
[----:B------:R-:W4:Y:S01]  /*01b0*/  LDG.E.64 R8, desc[UR36][R4.64+0x8] ;  /* 0x0000082404087981 */ /* 0x000f22000c1e1b00 */
[----:B0-----:R-:W0:Y:S03]  /*01c0*/  LDC.64 R2, c[0x0][0x388] ;  /* 0x0000e200ff027b82 */ /* 0x001e260000000a00 */
[----:B0-----:R-:W5:Y:S04]  /*01d0*/  LDG.E R16, desc[UR36][R2.64] ;  /* 0x0000002402107981 */ /* 0x001f68000c1e1900 */
[----:B------:R-:W5:Y:S01]  /*01e0*/  LDG.E R17, desc[UR36][R2.64+0x4] ;  /* 0x0000042402117981 */ /* 0x000f62000c1e1900 */
[----:B--2---:R-:W-:Y:S01]  /*01f0*/  SHF.R.U32.HI R0, RZ, 0x2, R13 ;  /* 0x00000002ff007819 */ /* 0x004fe2000001160d */
[----:B------:R-:W-:-:S03]  /*0200*/  VIADD R14, R12, 0x587c5 ;  /* 0x000587c50c0e7836 */ /* 0x000fc60000000000 */
[----:B------:R-:W-:Y:S01]  /*0210*/  LOP3.LUT R0, R0, R13, RZ, 0x3c, !PT ;  /* 0x0000000d00007212 */ /* 0x000fe200078e3cff */
[----:B---3--:R-:W-:Y:S02]  /*0220*/  IMAD.SHL.U32 R11, R7, 0x10, RZ ;  /* 0x00000010070b7824 */ /* 0x008fe400078e00ff */
[----:B------:R-:W-:Y:S02]  /*0230*/  IMAD.MOV.U32 R21, RZ, RZ, R6 ;  /* 0x000000ffff157224 */ /* 0x000fe400078e0006 */
[C---:B------:R-:W-:Y:S02]  /*0240*/  IMAD.SHL.U32 R10, R0.reuse, 0x2, RZ ;  /* 0x00000002000a7824 */ /* 0x040fe400078e00ff */
[----:B----4-:R-:W-:Y:S02]  /*0250*/  IMAD.MOV.U32 R20, RZ, RZ, R9 ;  /* 0x000000ffff147224 */ /* 0x010fe400078e0009 */
[----:B------:R-:W-:Y:S01]  /*0260*/  IMAD.MOV.U32 R15, RZ, RZ, R8 ;  /* 0x000000ffff0f7224 */ /* 0x000fe200078e0008 */
[----:B------:R-:W-:Y:S01]  /*0270*/  LOP3.LUT R0, R0, R10, R11, 0x96, !PT ;  /* 0x0000000a00007212 */ /* 0x000fe200078e960b */
[----:B------:R-:W-:-:S03]  /*0280*/  IMAD.MOV.U32 R10, RZ, RZ, R7 ;  /* 0x000000ffff0a7224 */ /* 0x000fc600078e0007 */
[----:B------:R-:W-:Y:S01]  /*0290*/  LOP3.LUT R11, R0, R7, RZ, 0x3c, !PT ;  /* 0x00000007000b7212 */ /* 0x000fe200078e3cff */
[----:B------:R-:W-:Y:S04]  /*02a0*/  STG.E.64 desc[UR36][R4.64+0x8], R20 ;  /* 0x0000081404007986 */ /* 0x000fe8000c101b24 */
[----:B------:R0:W-:Y:S04]  /*02b0*/  STG.E.64 desc[UR36][R4.64], R14 ;  /* 0x0000000e04007986 */ /* 0x0001e8000c101b24 */
[----:B------:R1:W-:Y:S04]  /*02c0*/  STG.E.64 desc[UR36][R4.64+0x10], R10 ;  /* 0x0000100a04007986 */ /* 0x0003e8000c101b24 */
[----:B------:R-:W2:Y:S04]  /*02d0*/  LDG.E R18, desc[UR36][R2.64+0x8] ;  /* 0x0000082402127981 */ /* 0x000ea8000c1e1900 */
[----:B------:R-:W2:Y:S01]  /*02e0*/  LDG.E R19, desc[UR36][R2.64+0xc] ;  /* 0x00000c2402137981 */ /* 0x000ea2000c1e1900 */
[----:B------:R-:W-:-:S04]  /*02f0*/  SHF.R.U32.HI R13, RZ, 0x2, R8 ;  /* 0x00000002ff0d7819 */ /* 0x000fc80000011608 */
[----:B------:R-:W-:Y:S02]  /*0300*/  LOP3.LUT R13, R13, R8, RZ, 0x3c, !PT ;  /* 0x000000080d0d7212 */ /* 0x000fe400078e3cff */
[----:B------:R-:W-:-:S03]  /*0310*/  SHF.L.U32 R0, R11, 0x4, RZ ;  /* 0x000000040b007819 */ /* 0x000fc600000006ff */
[----:B------:R-:W-:-:S05]  /*0320*/  IMAD.SHL.U32 R8, R13, 0x2, RZ ;  /* 0x000000020d087824 */ /* 0x000fca00078e00ff */
[----:B------:R-:W-:Y:S01]  /*0330*/  LOP3.LUT R0, R13, R8, R0, 0x96, !PT ;  /* 0x000000080d007212 */ /* 0x000fe200078e9600 */
[----:B------:R-:W-:-:S03]  /*0340*/  VIADD R8, R12, 0xb0f8a ;  /* 0x000b0f8a0c087836 */ /* 0x000fc60000000000 */
[----:B------:R-:W-:Y:S01]  /*0350*/  LOP3.LUT R13, R0, R11, RZ, 0x3c, !PT ;  /* 0x0000000b000d7212 */ /* 0x000fe200078e3cff */
[----:B0-----:R-:W-:-:S04]  /*0360*/  IMAD.IADD R14, R11, 0x1, R14 ;  /* 0x000000010b0e7824 */ /* 0x001fc800078e020e */
[----:B-1----:R-:W-:Y:S01]  /*0370*/  IMAD.IADD R10, R13, 0x1, R8 ;  /* 0x000000010d0a7824 */ /* 0x002fe200078e0208 */
[----:B------:R-:W-:Y:S01]  /*0380*/  I2FP.F32.U32 R15, R14 ;  /* 0x0000000e000f7245 */ /* 0x000fe20000201000 */
[----:B------:R-:W-:-:S03]  /*0390*/  IMAD.MOV.U32 R0, RZ, RZ, 0x2f800000 ;  /* 0x2f800000ff007424 */ /* 0x000fc600078e00ff */
[----:B------:R-:W-:Y:S01]  /*03a0*/  I2FP.F32.U32 R21, R10 ;  /* 0x0000000a00157245 */ /* 0x000fe20000201000 */
[----:B-----5:R-:W-:Y:S01]  /*03b0*/  FADD R17, -R16, R17 ;  /* 0x0000001110117221 */ /* 0x020fe20000000100 */
[----:B------:R-:W-:-:S03]  /*03c0*/  FFMA R15, R15, R0, 1.1641532182693481445e-10 ;  /* 0x2f0000000f0f7423 */ /* 0x000fc60000000000 */
[----:B------:R-:W-:Y:S01]  /*03d0*/  FFMA R21, R21, R0, 1.1641532182693481445e-10 ;  /* 0x2f00000015157423 */ /* 0x000fe20000000000 */
[----:B------:R-:W-:Y:S01]  /*03e0*/  FFMA R16, R15, R17, R16 ;  /* 0x000000110f107223 */ /* 0x000fe20000000010 */
[----:B------:R-:W-:Y:S01]  /*03f0*/  IMAD.MOV.U32 R12, RZ, RZ, R11 ;  /* 0x000000ffff0c7224 */ /* 0x000fe200078e000b */
[----:B------:R-:W-:Y:S04]  /*0400*/  STG.E.64 desc[UR36][R4.64+0x8], R6 ;  /* 0x0000080604007986 */ /* 0x000fe8000c101b24 */
[----:B------:R-:W-:Y:S04]  /*0410*/  STG.E.64 desc[UR36][R4.64], R8 ;  /* 0x0000000804007986 */ /* 0x000fe8000c101b24 */
[----:B------:R0:W-:Y:S01]  /*0420*/  STG.E.64 desc[UR36][R4.64+0x10], R12 ;  /* 0x0000100c04007986 */ /* 0x0001e2000c101b24 */
[----:B--2---:R-:W-:-:S04]  /*0430*/  FADD R19, -R18, R19 ;  /* 0x0000001312137221 */ /* 0x004fc80000000100 */
[----:B------:R-:W-:-:S05]  /*0440*/  FFMA R17, R21, R19, R18 ;  /* 0x0000001315117223 */ /* 0x000fca0000000012 */
[----:B------:R-:W-:Y:S04]  /*0450*/  STG.E.64 desc[UR36][R22.64+0x8], R16 ;  /* 0x0000081016007986 */ /* 0x000fe8000c101b24 */
[----:B------:R-:W2:Y:S04]  /*0460*/  LDG.E.64 R10, desc[UR36][R4.64] ;  /* 0x00000024040a7981 */ /* 0x000ea8000c1e1b00 */
[----:B------:R-:W3:Y:S04]  /*0470*/  LDG.E.64 R20, desc[UR36][R4.64+0x10] ;  /* 0x0000102404147981 */ /* 0x000ee8000c1e1b00 */
[----:B------:R-:W4:Y:S01]  /*0480*/  LDG.E.64 R18, desc[UR36][R4.64+0x8] ;  /* 0x0000082404127981 */ /* 0x000f22000c1e1b00 */
[----:B--2---:R-:W-:-:S04]  /*0490*/  SHF.R.U32.HI R14, RZ, 0x2, R11 ;  /* 0x00000002ff0e7819 */ /* 0x004fc8000001160b */
[----:B------:R-:W-:Y:S01]  /*04a0*/  LOP3.LUT R14, R14, R11, RZ, 0x3c, !PT ;  /* 0x0000000b0e0e7212 */ /* 0x000fe200078e3cff */
[----:B---3--:R-:W-:-:S04]  /*04b0*/  IMAD.SHL.U32 R11, R21, 0x10, RZ ;  /* 0x00000010150b7824 */ /* 0x008fc800078e00ff */
[----:B------:R-:W-:Y:S01]  /*04c0*/  IMAD.SHL.U32 R15, R14, 0x2, RZ ;  /* 0x000000020e0f7824 */ /* 0x000fe200078e00ff */
[----:B0-----:R-:W-:-:S04]  /*04d0*/  MOV R12, R21 ;  /* 0x00000015000c7202 */ /* 0x001fc80000000f00 */
[----:B------:R-:W-:Y:S01]  /*04e0*/  LOP3.LUT R14, R14, R15, R11, 0x96, !PT ;  /* 0x0000000f0e0e7212 */ /* 0x000fe200078e960b */
[----:B------:R-:W-:Y:S02]  /*04f0*/  VIADD R10, R10, 0x587c5 ;  /* 0x000587c50a0a7836 */ /* 0x000fe40000000000 */
[----:B------:R-:W-:Y:S01]  /*0500*/  IMAD.MOV.U32 R9, RZ, RZ, R20 ;  /* 0x000000ffff097224 */ /* 0x000fe200078e0014 */
[----:B------:R-:W-:Y:S01]  /*0510*/  LOP3.LUT R13, R14, R21, RZ, 0x3c, !PT ;  /* 0x000000150e0d7212 */ /* 0x000fe200078e3cff */
[----:B----4-:R-:W-:Y:S02]  /*0520*/  IMAD.MOV.U32 R8, RZ, RZ, R19 ;  /* 0x000000ffff087224 */ /* 0x010fe400078e0013 */
[----:B------:R-:W-:Y:S02]  /*0530*/  IMAD.MOV.U32 R11, RZ, RZ, R18 ;  /* 0x000000ffff0b7224 */ /* 0x000fe400078e0012 */
[----:B------:R-:W-:Y:S04]  /*0540*/  STG.E.64 desc[UR36][R4.64+0x10], R12 ;  /* 0x0000100c04007986 */ /* 0x000fe8000c101b24 */
[----:B------:R-:W-:Y:S04]  /*0550*/  STG.E.64 desc[UR36][R4.64+0x8], R8 ;  /* 0x0000080804007986 */ /* 0x000fe8000c101b24 */
[----:B------:R-:W-:Y:S04]  /*0560*/  STG.E.64 desc[UR36][R4.64], R10 ;  /* 0x0000000a04007986 */ /* 0x000fe8000c101b24 */
[----:B------:R-:W2:Y:S01]  /*0570*/  LDG.E R2, desc[UR36][R2.64+0x10] ;  /* 0x0000102402027981 */ /* 0x000ea2000c1e1900 */
[----:B------:R-:W-:-:S05]  /*0580*/  IMAD.IADD R6, R13, 0x1, R10 ;  /* 0x000000010d067824 */ /* 0x000fca00078e020a */
[----:B------:R-:W-:-:S05]  /*0590*/  I2FP.F32.U32 R7, R6 ;  /* 0x0000000600077245 */ /* 0x000fca0000201000 */
[----:B------:R-:W-:-:S04]  /*05a0*/  FFMA R7, R7, R0, 1.1641532182693481445e-10 ;  /* 0x2f00000007077423 */ /* 0x000fc80000000000 */
[----:B--2---:R-:W-:-:S05]  /*05b0*/  FMUL R7, R7, R2 ;  /* 0x0000000207077220 */ /* 0x004fca0000400000 */
[----:B------:R-:W-:Y:S01]  /*05c0*/  STG.E desc[UR36][R22.64+0x10], R7 ;  /* 0x0000100716007986 */ /* 0x000fe2000c101924 */
[----:B------:R-:W-:Y:S05]  /*05d0*/  EXIT ;  /* 0x000000000000794d */ /* 0x000fea0003800000 */
.L_x_256:
[----:B------:R-:W2:Y:S04]  /*05e0*/  LDG.E.64 R4, desc[UR36][R22.64+0x8] ;  /* 0x0000082416047981 */ /* 0x000ea8000c1e1b00 */
[----:B------:R-:W2:Y:S01]  /*05f0*/  LDG.E.64 R24, desc[UR36][R22.64] ;  /* 0x0000002416187981 */ /* 0x000ea2000c1e1b00 */
[----:B------:R-:W-:Y:S01]  /*0600*/  BSSY.RECONVERGENT B0, `(.L_x_257) ;  /* 0x0000010000007945 */ /* 0x000fe20003800200 */
[----:B--2---:R-:W-:Y:S01]  /*0610*/  FADD R10, R5, -R25 ;  /* 0x80000019050a7221 */ /* 0x004fe20000000000 */
[----:B------:R-:W-:-:S03]  /*0620*/  FADD R11, R4, -R24 ;  /* 0x80000018040b7221 */ /* 0x000fc60000000000 */
[----:B------:R-:W-:-:S04]  /*0630*/  FMUL R0, R10, R10 ;  /* 0x0000000a0a007220 */ /* 0x000fc80000400000 */
[----:B------:R-:W-:-:S04]  /*0640*/  FFMA R0, R11, R11, R0 ;  /* 0x0000000b0b007223 */ /* 0x000fc80000000000 */
[----:B------:R-:W-:Y:S01]  /*0650*/  VIADD R6, R0, 0xf3000000 ;  /* 0xf300000000067836 */ /* 0x000fe20000000000 */
[----:B------:R0:W1:Y:S04]  /*0660*/  MUFU.RSQ R3, R0 ;  /* 0x0000000000037308 */ /* 0x0000680000001400 */
[----:B------:R-:W-:-:S13]  /*0670*/  ISETP.GT.U32.AND P0, PT, R6, 0x727fffff, PT ;  /* 0x727fffff0600780c */ /* 0x000fda0003f04070 */
[----:B01----:R-:W-:Y:S05]  /*0680*/  @!P0 BRA `(.L_x_258) ;  /* 0x00000000000c8947 */ /* 0x003fea0003800000 */
[----:B------:R-:W-:-:S07]  /*0690*/  MOV R12, 0x6b0 ;  /* 0x000006b0000c7802 */ /* 0x000fce0000000f00 */
[----:B------:R-:W-:Y:S05]  /*06a0*/  CALL.REL.NOINC `($__internal_2_$__cuda_sm20_sqrt_rn_f32_slowpath) ;  /* 0x00000050002c7944 */ /* 0x000fea0003c00000 */
[----:B------:R-:W-:Y:S05]  /*06b0*/  BRA `(.L_x_259) ;  /* 0x0000000000107947 */ /* 0x000fea0003800000 */
.L_x_258:
[----:B------:R-:W-:Y:S01]  /*06c0*/  FMUL.FTZ R7, R0, R3 ;  /* 0x0000000300077220 */ /* 0x000fe20000410000 */
[----:B------:R-:W-:-:S03]  /*06d0*/  FMUL.FTZ R3, R3, 0.5 ;  /* 0x3f00000003037820 */ /* 0x000fc60000410000 */
[----:B------:R-:W-:-:S04]  /*06e0*/  FFMA R0, -R7, R7, R0 ;  /* 0x0000000707007223 */ /* 0x000fc80000000100 */
[----:B------:R-:W-:-:S07]  /*06f0*/  FFMA R3, R0, R3, R7 ;  /* 0x0000000300037223 */ /* 0x000fce0000000007 */
.L_x_259:
[----:B------:R-:W-:Y:S05]  /*0700*/  BSYNC.RECONVERGENT B0 ;  /* 0x0000000000007941 */ /* 0x000fea0003800200 */
.L_x_257:
[----:B------:R-:W2:Y:S02]  /*0710*/  LDG.E R0, desc[UR36][R22.64+0x10] ;  /* 0x0000102416007981 */ /* 0x000ea4000c1e1900 */
[----:B--2---:R-:W-:-:S13]  /*0720*/  FSETP.GTU.AND P0, PT, R3, R0, PT ;  /* 0x000000000300720b */ /* 0x004fda0003f0c000 */
[----:B------:R-:W-:Y:S05]  /*0730*/  @P0 BRA `(.L_x_260) ;  /* 0x0000000000140947 */ /* 0x000fea0003800000 */
[----:B------:R-:W0:Y:S01]  /*0740*/  LDC.64 R2, c[0x0][0x388] ;  /* 0x0000e200ff027b82 */ /* 0x000e220000000a00 */
[----:B------:R-:W-:Y:S04]  /*0750*/  STG.E.64 desc[UR36][R22.64], R4 ;  /* 0x0000000416007986 */ /* 0x000fe8000c101b24 */
[----:B0-----:R-:W2:Y:S04]  /*0760*/  LDG.E R3, desc[UR36][R2.64+0x1c] ;  /* 0x00001c2402037981 */ /* 0x001ea8000c1e1900 */
[----:B--2---:R-:W-:Y:S01]  /*0770*/  STG.E desc[UR36][R22.64+0x14], R3 ;  /* 0x0000140316007986 */ /* 0x004fe2000c101924 */
[----:B------:R-:W-:Y:S05]  /*0780*/  EXIT ;  /* 0x000000000000794d */ /* 0x000fea0003800000 */
.L_x_260:
[----:B------:R-:W0:Y:S01]  /*0790*/  MUFU.RCP R4, R3 ;  /* 0x0000000300047308 */ /* 0x000e220000001000 */
[----:B------:R-:W-:Y:S07]  /*07a0*/  BSSY.RECONVERGENT B0, `(.L_x_261) ;  /* 0x000000b000007945 */ /* 0x000fee0003800200 */
[----:B------:R-:W1:Y:S01]  /*07b0*/  FCHK P0, R0, R3 ;  /* 0x0000000300007302 */ /* 0x000e620000000000 */
[----:B0-----:R-:W-:-:S04]  /*07c0*/  FFMA R5, R4, -R3, 1 ;  /* 0x3f80000004057423 */ /* 0x001fc80000000803 */
[----:B------:R-:W-:-:S04]  /*07d0*/  FFMA R5, R4, R5, R4 ;  /* 0x0000000504057223 */ /* 0x000fc80000000004 */
[----:B------:R-:W-:-:S04]  /*07e0*/  FFMA R4, R0, R5, RZ ;  /* 0x0000000500047223 */ /* 0x000fc800000000ff */
[----:B------:R-:W-:-:S04]  /*07f0*/  FFMA R6, R4, -R3, R0 ;  /* 0x8000000304067223 */ /* 0x000fc80000000000 */
[----:B------:R-:W-:Y:S01]  /*0800*/  FFMA R12, R5, R6, R4 ;  /* 0x00000006050c7223 */ /* 0x000fe20000000004 */
[----:B-1----:R-:W-:Y:S06]  /*0810*/  @!P0 BRA `(.L_x_262) ;  /* 0x00000000000c8947 */ /* 0x002fec0003800000 */
[----:B------:R-:W-:-:S07]  /*0820*/  MOV R8, 0x840 ;  /* 0x0000084000087802 */ /* 0x000fce0000000f00 */
[----:B------:R-:W-:Y:S05]  /*0830*/  CALL.REL.NOINC `($__internal_3_$__cuda_sm3x_div_rn_noftz_f32_slowpath) ;  /* 0x0000005000207944 */ /* 0x000fea0003c00000 */
[----:B------:R-:W-:-:S07]  /*0840*/  IMAD.MOV.U32 R12, RZ, RZ, R3 ;  /* 0x000000ffff0c7224 */ /* 0x000fce00078e0003 */
.L_x_262:
[----:B------:R-:W-:Y:S05]  /*0850*/  BSYNC.RECONVERGENT B0 ;  /* 0x0000000000007941 */ /* 0x000fea0003800200 */
.L_x_261:
[----:B------:R-:W0:Y:S02]  /*0860*/  LDC.64 R4, c[0x0][0x398] ;  /* 0x0000e600ff047b82 */ /* 0x000e240000000a00 */
[----:B0-----:R-:W2:Y:S04]  /*0870*/  LDG.E.64 R6, desc[UR36][R4.64+0x8] ;  /* 0x0000082404067981 */ /* 0x001ea8000c1e1b00 */
[----:B------:R-:W3:Y:S01]  /*0880*/  LDG.E.64 R8, desc[UR36][R4.64] ;  /* 0x0000002404087981 */ /* 0x000ee2000c1e1b00 */
[-C--:B------:R-:W-:Y:S01]  /*0890*/  FFMA R24, R11, R12.reuse, R24 ;  /* 0x0000000c0b187223 */ /* 0x080fe20000000018 */
[----:B------:R-:W-:Y:S01]  /*08a0*/  BSSY.RECONVERGENT B0, `(.L_x_263) ;  /* 0x000000f000007945 */ /* 0x000fe20003800200 */
[----:B------:R-:W-:Y:S01]  /*08b0*/  FFMA R25, R10, R12, R25 ;  /* 0x0000000c0a197223 */ /* 0x000fe20000000019 */
[----:B--2---:R-:W0:Y:S01]  /*08c0*/  MUFU.RCP R3, R6 ;  /* 0x0000000600037308 */ /* 0x004e220000001000 */
[----:B---3--:R-:W-:-:S07]  /*08d0*/  FADD R0, R24, -R8 ;  /* 0x8000000818007221 */ /* 0x008fce0000000000 */
        /* <DEDUP_REMOVED lines=9> */
[----:B------:R-:W-:Y:S05]  /*0970*/  CALL.REL.NOINC `($__internal_3_$__cuda_sm3x_div_rn_noftz_f32_slowpath) ;  /* 0x0000004c00d07944 */ /* 0x000fea0003c00000 */
[----:B------:R-:W-:-:S07]  /*0980*/  IMAD.MOV.U32 R18, RZ, RZ, R3 ;  /* 0x000000ffff127224 */ /* 0x000fce00078e0003 */
.L_x_264:
[----:B------:R-:W-:Y:S05]  /*0990*/  BSYNC.RECONVERGENT B0 ;  /* 0x0000000000007941 */ /* 0x000fea0003800200 */
.L_x_263:
[----:B------:R-:W0:Y:S01]  /*09a0*/  MUFU.RCP R4, R7 ;  /* 0x0000000700047308 */ /* 0x000e220000001000 */
[----:B------:R-:W-:Y:S01]  /*09b0*/  FADD R0, R25, -R9 ;  /* 0x8000000919007221 */ /* 0x000fe20000000000 */
        /* <DEDUP_REMOVED lines=11> */
[----:B------:R-:W-:Y:S05]  /*0a70*/  CALL.REL.NOINC `($__internal_3_$__cuda_sm3x_div_rn_noftz_f32_slowpath) ;  /* 0x0000004c00907944 */ /* 0x000fea0003c00000 */
[----:B------:R-:W-:-:S07]  /*0a80*/  IMAD.MOV.U32 R19, RZ, RZ, R3 ;  /* 0x000000ffff137224 */ /* 0x000fce00078e0003 */
.L_x_266:
[----:B------:R-:W-:Y:S05]  /*0a90*/  BSYNC.RECONVERGENT B0 ;  /* 0x0000000000007941 */ /* 0x000fea0003800200 */
.L_x_265:
[----:B------:R-:W0:Y:S02]  /*0aa0*/  LDC.64 R4, c[0x0][0x398] ;  /* 0x0000e600ff047b82 */ /* 0x000e240000000a00 */
[----:B0-----:R-:W2:Y:S01]  /*0ab0*/  LDG.E R3, desc[UR36][R4.64+0x10] ;  /* 0x0000102404037981 */ /* 0x001ea2000c1e1900 */
[----:B------:R-:W0:Y:S01]  /*0ac0*/  F2I.U32.FLOOR.NTZ R19, R19 ;  /* 0x0000001300137305 */ /* 0x000e220000207000 */
[----:B------:R-:W-:Y:S04]  /*0ad0*/  BSSY.RECONVERGENT B6, `(.L_x_267) ;  /* 0x0000113000067945 */ /* 0x000fe80003800200 */
[----:B------:R-:W-:Y:S01]  /*0ae0*/  BSSY.RELIABLE B9, `(.L_x_268) ;  /* 0x0000007000097945 */ /* 0x000fe20003800100 */
[----:B--2---:R-:W-:-:S13]  /*0af0*/  ISETP.GE.U32.AND P0, PT, R18, R3, PT ;  /* 0x000000031200720c */ /* 0x004fda0003f06070 */
[----:B0-----:R-:W-:Y:S05]  /*0b00*/  @P0 BRA `(.L_x_269) ;  /* 0x0000000000100947 */ /* 0x001fea0003800000 */
[----:B------:R-:W2:Y:S02]  /*0b10*/  LDG.E R4, desc[UR36][R4.64+0x14] ;  /* 0x0000142404047981 */ /* 0x000ea4000c1e1900 */
[----:B--2---:R-:W-:-:S13]  /*0b20*/  ISETP.GE.U32.AND P0, PT, R19, R4, PT ;  /* 0x000000041300720c */ /* 0x004fda0003f06070 */
[----:B------:R-:W-:Y:S05]  /*0b30*/  @!P0 BREAK.RELIABLE B9 ;  /* 0x0000000000098942 */ /* 0x000fea0003800100 */
[----:B------:R-:W-:Y:S05]  /*0b40*/  @!P0 BRA `(.L_x_270) ;  /* 0x0000000000608947 */ /* 0x000fea0003800000 */
.L_x_269:
[----:B------:R-:W-:Y:S05]  /*0b50*/  BSYNC.RELIABLE B9 ;  /* 0x0000000000097941 */ /* 0x000fea0003800100 */
.L_x_268:
[----:B------:R-:W-:Y:S01]  /*0b60*/  MOV R26, 0x8 ;  /* 0x00000008001a7802 */ /* 0x000fe20000000f00 */
[----:B------:R0:W-:Y:S01]  /*0b70*/  STL.64 [R1], R18 ;  /* 0x0000001201007387 */ /* 0x0001e20000100a00 */
[----:B------:R-:W1:Y:S01]  /*0b80*/  LDCU.64 UR4, c[0x4][0x70] ;  /* 0x01000e00ff0477ac */ /* 0x000e620008000a00 */
[----:B------:R-:W-:Y:S01]  /*0b90*/  IMAD.MOV.U32 R6, RZ, RZ, R17 ;  /* 0x000000ffff067224 */ /* 0x000fe200078e0011 */
[----:B------:R0:W2:Y:S01]  /*0ba0*/  LDC.64 R8, c[0x4][R26] ;  /* 0x010000001a087b82 */ /* 0x0000a20000000a00 */
[----:B------:R-:W-:Y:S02]  /*0bb0*/  IMAD.MOV.U32 R7, RZ, RZ, R16 ;  /* 0x000000ffff077224 */ /* 0x000fe400078e0010 */
[----:B-1----:R-:W-:Y:S02]  /*0bc0*/  IMAD.U32 R4, RZ, RZ, UR4 ;  /* 0x00000004ff047e24 */ /* 0x002fe4000f8e00ff */
[----:B0-----:R-:W-:-:S07]  /*0bd0*/  IMAD.U32 R5, RZ, RZ, UR5 ;  /* 0x00000005ff057e24 */ /* 0x001fce000f8e00ff */
[----:B------:R-:W-:-:S07]  /*0be0*/  LEPC R20, `(.L_x_271) ;  /* 0x000000001014794e */ /* 0x000fce0000000000 */
[----:B--2---:R-:W-:Y:S05]  /*0bf0*/  CALL.ABS.NOINC R8 ;  /* 0x0000000008007343 */ /* 0x004fea0003c00000 */
.L_x_271:
[----:B------:R-:W-:Y:S01]  /*0c00*/  F2F.F64.F32 R8, R24 ;  /* 0x0000001800087310 */ /* 0x000fe20000201800 */
[----:B------:R-:W0:Y:S01]  /*0c10*/  LDC.64 R26, c[0x4][R26] ;  /* 0x010000001a1a7b82 */ /* 0x000e220000000a00 */
[----:B------:R-:W1:Y:S01]  /*0c20*/  LDCU.64 UR4, c[0x4][0x78] ;  /* 0x01000f00ff0477ac */ /* 0x000e620008000a00 */
[----:B------:R-:W-:Y:S02]  /*0c30*/  IMAD.MOV.U32 R6, RZ, RZ, R17 ;  /* 0x000000ffff067224 */ /* 0x000fe400078e0011 */
[----:B------:R-:W-:-:S03]  /*0c40*/  IMAD.MOV.U32 R7, RZ, RZ, R16 ;  /* 0x000000ffff077224 */ /* 0x000fc600078e0010 */
[----:B------:R-:W2:Y:S01]  /*0c50*/  F2F.F64.F32 R10, R25 ;  /* 0x00000019000a7310 */ /* 0x000ea20000201800 */
[----:B-1----:R-:W-:Y:S01]  /*0c60*/  MOV R4, UR4 ;  /* 0x0000000400047c02 */ /* 0x002fe20008000f00 */
[----:B------:R-:W-:Y:S01]  /*0c70*/  IMAD.U32 R5, RZ, RZ, UR5 ;  /* 0x00000005ff057e24 */ /* 0x000fe2000f8e00ff */
[----:B--2---:R1:W-:Y:S06]  /*0c80*/  STL.128 [R1], R8 ;  /* 0x0000000801007387 */ /* 0x0043ec0000100c00 */
[----:B------:R-:W-:-:S07]  /*0c90*/  LEPC R20, `(.L_x_272) ;  /* 0x000000001014794e */ /* 0x000fce0000000000 */
[----:B01----:R-:W-:Y:S05]  /*0ca0*/  CALL.ABS.NOINC R26 ;  /* 0x000000001a007343 */ /* 0x003fea0003c00000 */
.L_x_272:
[----:B------:R-:W-:Y:S01]  /*0cb0*/  CS2R R4, SRZ ;  /* 0x0000000000047805 */ /* 0x000fe2000001ff00 */
[----:B------:R-:W-:Y:S06]  /*0cc0*/  BRA `(.L_x_273) ;  /* 0x0000000c00cc7947 */ /* 0x000fec0003800000 */
.L_x_270:
[----:B------:R-:W-:Y:S01]  /*0cd0*/  MOV R0, 0x0 ;  /* 0x0000000000007802 */ /* 0x000fe20000000f00 */
[----:B------:R-:W-:Y:S02]  /*0ce0*/  IMAD.MOV.U32 R4, RZ, RZ, 0x48 ;  /* 0x00000048ff047424 */ /* 0x000fe400078e00ff */
[----:B------:R-:W-:Y:S01]  /*0cf0*/  IMAD.MOV.U32 R5, RZ, RZ, RZ ;  /* 0x000000ffff057224 */ /* 0x000fe200078e00ff */
[----:B------:R0:W1:Y:S06]  /*0d00*/  LDC.64 R6, c[0x4][R0] ;  /* 0x0100000000067b82 */ /* 0x00006c0000000a00 */
[----:B------:R-:W-:-:S07]  /*0d10*/  LEPC R20, `(.L_x_274) ;  /* 0x000000001014794e */ /* 0x000fce0000000000 */
[----:B01----:R-:W-:Y:S05]  /*0d20*/  CALL.ABS.NOINC R6 ;  /* 0x0000000006007343 */ /* 0x003fea0003c00000 */
.L_x_274:
[----:B------:R-:W0:Y:S02]  /*0d30*/  LDC.64 R14, c[0x0][0x398] ;  /* 0x0000e600ff0e7b82 */ /* 0x000e240000000a00 */
        /* <DEDUP_REMOVED lines=9> */
[----:B------:R-:W-:Y:S01]  /*0dd0*/  BSSY.RECONVERGENT B0, `(.L_x_275) ;  /* 0x0000052000007945 */ /* 0x000fe20003800200 */
[----:B------:R-:W-:-:S03]  /*0de0*/  IMAD.MOV.U32 R13, RZ, RZ, 0x1 ;  /* 0x00000001ff0d7424 */ /* 0x000fc600078e00ff */
[----:B------:R-:W-:Y:S01]  /*0df0*/  VIADD R7, R7, 0xffffffff ;  /* 0xffffffff07077836 */ /* 0x000fe20000000000 */
[----:B--2---:R-:W-:-:S04]  /*0e00*/  ISETP.GE.U32.AND P0, PT, R3, R0, PT ;  /* 0x000000000300720c */ /* 0x004fc80003f06070 */
[----:B------:R-:W-:-:S05]  /*0e10*/  SEL R6, RZ, 0x1, P0 ;  /* 0x00000001ff067807 */ /* 0x000fca0000000000 */
[----:B------:R-:W-:-:S05]  /*0e20*/  IMAD.IADD R8, R18, 0x1, R6 ;  /* 0x0000000112087824 */ /* 0x000fca00078e0206 */
[----:B------:R-:W-:-:S04]  /*0e30*/  ISETP.GT.U32.AND P0, PT, R7, R8, PT ;  /* 0x000000080700720c */ /* 0x000fc80003f04070 */
[----:B------:R-:W-:-:S13]  /*0e40*/  ISETP.EQ.OR P0, PT, R19, RZ, P0 ;  /* 0x000000ff1300720c */ /* 0x000fda0000702670 */
[----:B0-----:R-:W-:Y:S05]  /*0e50*/  @P0 BRA `(.L_x_276) ;  /* 0x0000000400240947 */ /* 0x001fea0003800000 */
[----:B------:R-:W-:Y:S01]  /*0e60*/  ISETP.NE.AND P0, PT, R18, RZ, PT ;  /* 0x000000ff1200720c */ /* 0x000fe20003f05270 */
[----:B------:R-:W-:Y:S01]  /*0e70*/  IMAD.MOV.U32 R9, RZ, RZ, R18 ;  /* 0x000000ffff097224 */ /* 0x000fe200078e0012 */
[----:B------:R-:W-:Y:S01]  /*0e80*/  BSSY.RECONVERGENT B1, `(.L_x_277) ;  /* 0x0000033000017945 */ /* 0x000fe20003800200 */
[----:B------:R-:W-:-:S10]  /*0e90*/  IMAD.MOV.U32 R13, RZ, RZ, 0x1 ;  /* 0x00000001ff0d7424 */ /* 0x000fd400078e00ff */
[----:B------:R-:W-:-:S04]  /*0ea0*/  @!P0 IADD3 R9, PT, PT, R3, RZ, RZ ;  /* 0x000000ff03098210 */ /* 0x000fc80007ffe0ff */
[----:B------:R-:W-:-:S05]  /*0eb0*/  VIADDMNMX.U32 R10, R3, R6, R9, !PT ;  /* 0x00000006030a7246 */ /* 0x000fca0007800009 */
[----:B------:R-:W-:Y:S02]  /*0ec0*/  VIADD R9, R10, 0x1 ;  /* 0x000000010a097836 */ /* 0x000fe40000000000 */
[----:B------:R-:W-:-:S04]  /*0ed0*/  @!P0 IMAD.MOV R9, RZ, RZ, R10 ;  /* 0x000000ffff098224 */ /* 0x000fc800078e020a */
[----:B------:R-:W-:Y:S02]  /*0ee0*/  IMAD.IADD R11, R9, 0x1, -R18 ;  /* 0x00000001090b7824 */ /* 0x000fe400078e0a12 */
[----:B------:R-:W-:-:S03]  /*0ef0*/  IMAD.IADD R9, R18, 0x1, -R9 ;  /* 0x0000000112097824 */ /* 0x000fc600078e0a09 */
[----:B------:R-:W-:Y:S02]  /*0f00*/  LOP3.LUT R10, R11, 0x3, RZ, 0xc0, !PT ;  /* 0x000000030b0a7812 */ /* 0x000fe400078ec0ff */
[----:B------:R-:W-:Y:S01]  /*0f10*/  ISETP.GT.U32.AND P0, PT, R9, -0x4, PT ;  /* 0xfffffffc0900780c */ /* 0x000fe20003f04070 */
[----:B------:R-:W-:Y:S01]  /*0f20*/  IMAD.MOV.U32 R9, RZ, RZ, R7 ;  /* 0x000000ffff097224 */ /* 0x000fe200078e0007 */
[----:B------:R-:W-:-:S11]  /*0f30*/  ISETP.NE.AND P1, PT, R10, RZ, PT ;  /* 0x000000ff0a00720c */ /* 0x000fd60003f25270 */
[----:B------:R-:W-:Y:S05]  /*0f40*/  @P0 BRA `(.L_x_278) ;  /* 0x0000000000980947 */ /* 0x000fea0003800000 */
[----:B------:R-:W-:Y:S01]  /*0f50*/  LOP3.LUT R11, R11, 0xfffffffc, RZ, 0xc0, !PT ;  /* 0xfffffffc0b0b7812 */ /* 0x000fe200078ec0ff */
[----:B------:R-:W-:Y:S02]  /*0f60*/  IMAD.MOV.U32 R13, RZ, RZ, 0x1 ;  /* 0x00000001ff0d7424 */ /* 0x000fe400078e00ff */
[----:B------:R-:W-:Y:S02]  /*0f70*/  IMAD.MOV.U32 R9, RZ, RZ, R7 ;  /* 0x000000ffff097224 */ /* 0x000fe400078e0007 */
[----:B------:R-:W-:-:S07]  /*0f80*/  VIADD R12, R19, 0xffffffff ;  /* 0xffffffff130c7836 */ /* 0x000fce0000000000 */
.L_x_279:
[----:B0-----:R-:W2:Y:S04]  /*0f90*/  LDG.E R20, desc[UR36][R14.64+0x10] ;  /* 0x000010240e147981 */ /* 0x001ea8000c1e1900 */
[----:B------:R-:W3:Y:S01]  /*0fa0*/  LDG.E.64 R30, desc[UR36][R14.64+0x18] ;  /* 0x000018240e1e7981 */ /* 0x000ee2000c1e1b00 */
[----:B--2---:R-:W-:-:S04]  /*0fb0*/  IMAD R21, R20, R12, R9 ;  /* 0x0000000c14157224 */ /* 0x004fc800078e0209 */
[----:B---3--:R-:W-:-:S06]  /*0fc0*/  IMAD.WIDE.U32 R30, R21, 0x8, R30 ;  /* 0x00000008151e7825 */ /* 0x008fcc00078e001e */
[----:B------:R-:W2:Y:S01]  /*0fd0*/  LD.E.64 R30, desc[UR36][R30.64] ;  /* 0x000000241e1e7980 */ /* 0x000ea2000c101b00 */
[----:B------:R-:W-:-:S05]  /*0fe0*/  IMAD.WIDE.U32 R20, R13, 0x8, R4 ;  /* 0x000000080d147825 */ /* 0x000fca00078e0004 */
[----:B--2---:R0:W-:Y:S04]  /*0ff0*/  ST.E.64 desc[UR36][R20.64], R30 ;  /* 0x0000001e14007985 */ /* 0x0041e8000c101b24 */
[----:B------:R-:W2:Y:S04]  /*1000*/  LDG.E R28, desc[UR36][R14.64+0x10] ;  /* 0x000010240e1c7981 */ /* 0x000ea8000c1e1900 */
[----:B------:R-:W3:Y:S01]  /*1010*/  LDG.E.64 R26, desc[UR36][R14.64+0x18] ;  /* 0x000018240e1a7981 */ /* 0x000ee2000c1e1b00 */
[----:B--2---:R-:W-:-:S04]  /*1020*/  IMAD R28, R12, R28, R9 ;  /* 0x0000001c0c1c7224 */ /* 0x004fc800078e0209 */
[----:B------:R-:W-:-:S04]  /*1030*/  VIADD R29, R28, 0x1 ;  /* 0x000000011c1d7836 */ /* 0x000fc80000000000 */
[----:B---3--:R-:W-:-:S06]  /*1040*/  IMAD.WIDE.U32 R26, R29, 0x8, R26 ;  /* 0x000000081d1a7825 */ /* 0x008fcc00078e001a */
[----:B------:R-:W2:Y:S04]  /*1050*/  LD.E.64 R26, desc[UR36][R26.64] ;  /* 0x000000241a1a7980 */ /* 0x000ea8000c101b00 */
[----:B--2---:R1:W-:Y:S04]  /*1060*/  ST.E.64 desc[UR36][R20.64+0x8], R26 ;  /* 0x0000081a14007985 */ /* 0x0043e8000c101b24 */
[----:B------:R-:W2:Y:S04]  /*1070*/  LDG.E R32, desc[UR36][R14.64+0x10] ;  /* 0x000010240e207981 */ /* 0x000ea8000c1e1900 */
[----:B------:R-:W3:Y:S01]  /*1080*/  LDG.E.64 R28, desc[UR36][R14.64+0x18] ;  /* 0x000018240e1c7981 */ /* 0x000ee2000c1e1b00 */
[----:B--2---:R-:W-:-:S05]  /*1090*/  IMAD R32, R12, R32, R9 ;  /* 0x000000200c207224 */ /* 0x004fca00078e0209 */
[----:B0-----:R-:W-:-:S05]  /*10a0*/  IADD3 R31, PT, PT, R32, 0x2, RZ ;  /* 0x00000002201f7810 */ /* 0x001fca0007ffe0ff */
[----:B---3--:R-:W-:-:S06]  /*10b0*/  IMAD.WIDE.U32 R28, R31, 0x8, R28 ;  /* 0x000000081f1c7825 */ /* 0x008fcc00078e001c */
[----:B------:R-:W2:Y:S04]  /*10c0*/  LD.E.64 R28, desc[UR36][R28.64] ;  /* 0x000000241c1c7980 */ /* 0x000ea8000c101b00 */
[----:B--2---:R0:W-:Y:S04]  /*10d0*/  ST.E.64 desc[UR36][R20.64+0x10], R28 ;  /* 0x0000101c14007985 */ /* 0x0041e8000c101b24 */
[----:B------:R-:W2:Y:S04]  /*10e0*/  LDG.E R32, desc[UR36][R14.64+0x10] ;  /* 0x000010240e207981 */ /* 0x000ea8000c1e1900 */
[----:B------:R-:W3:Y:S01]  /*10f0*/  LDG.E.64 R30, desc[UR36][R14.64+0x18] ;  /* 0x000018240e1e7981 */ /* 0x000ee2000c1e1b00 */
[----:B--2---:R-:W-:-:S04]  /*1100*/  IMAD R32, R12, R32, R9 ;  /* 0x000000200c207224 */ /* 0x004fc800078e0209 */
[----:B-1----:R-:W-:-:S04]  /*1110*/  VIADD R27, R32, 0x3 ;  /* 0x00000003201b7836 */ /* 0x002fc80000000000 */
        /* <DEDUP_REMOVED lines=9> */
.L_x_278:
[----:B------:R-:W-:Y:S05]  /*11b0*/  BSYNC.RECONVERGENT B1 ;  /* 0x0000000000017941 */ /* 0x000fea0003800200 */
.L_x_277:
[----:B------:R-:W-:Y:S05]  /*11c0*/  @!P1 BRA `(.L_x_276) ;  /* 0x0000000000489947 */ /* 0x000fea0003800000 */
[----:B------:R-:W-:Y:S01]  /*11d0*/  BSSY.RECONVERGENT B1, `(.L_x_280) ;  /* 0x0000010000017945 */ /* 0x000fe20003800200 */
[----:B0-----:R-:W-:Y:S02]  /*11e0*/  IMAD.MOV.U32 R27, RZ, RZ, R13 ;  /* 0x000000ffff1b7224 */ /* 0x001fe400078e000d */
[----:B------:R-:W-:Y:S02]  /*11f0*/  VIADD R26, R19, 0xffffffff ;  /* 0xffffffff131a7836 */ /* 0x000fe40000000000 */
[----:B------:R-:W-:-:S07]  /*1200*/  IMAD.MOV.U32 R11, RZ, RZ, RZ ;  /* 0x000000ffff0b7224 */ /* 0x000fce00078e00ff */
.L_x_281:
[----:B0-----:R-:W2:Y:S04]  /*1210*/  LDG.E R20, desc[UR36][R14.64+0x10] ;  /* 0x000010240e147981 */ /* 0x001ea8000c1e1900 */
[----:B------:R-:W3:Y:S01]  /*1220*/  LDG.E.64 R12, desc[UR36][R14.64+0x18] ;  /* 0x000018240e0c7981 */ /* 0x000ee2000c1e1b00 */
[----:B--2---:R-:W-:-:S04]  /*1230*/  IMAD R21, R26, R20, R9 ;  /* 0x000000141a157224 */ /* 0x004fc800078e0209 */
[----:B---3--:R-:W-:-:S06]  /*1240*/  IMAD.WIDE.U32 R12, R21, 0x8, R12 ;  /* 0x00000008150c7825 */ /* 0x008fcc00078e000c */
[----:B------:R-:W2:Y:S01]  /*1250*/  LD.E.64 R12, desc[UR36][R12.64] ;  /* 0x000000240c0c7980 */ /* 0x000ea2000c101b00 */
[----:B------:R-:W-:-:S04]  /*1260*/  IMAD.WIDE.U32 R20, R27, 0x8, R4 ;  /* 0x000000081b147825 */ /* 0x000fc800078e0004 */
[----:B------:R-:W-:Y:S02]  /*1270*/  VIADD R11, R11, 0x1 ;  /* 0x000000010b0b7836 */ /* 0x000fe40000000000 */
[----:B------:R-:W-:Y:S02]  /*1280*/  VIADD R27, R27, 0x1 ;  /* 0x000000011b1b7836 */ /* 0x000fe40000000000 */
[----:B------:R-:W-:Y:S01]  /*1290*/  VIADD R9, R9, 0x1 ;  /* 0x0000000109097836 */ /* 0x000fe20000000000 */
[----:B------:R-:W-:Y:S01]  /*12a0*/  ISETP.NE.AND P0, PT, R11, R10, PT ;  /* 0x0000000a0b00720c */ /* 0x000fe20003f05270 */
[----:B--2---:R0:W-:-:S12]  /*12b0*/  ST.E.64 desc[UR36][R20.64], R12 ;  /* 0x0000000c14007985 */ /* 0x0041d8000c101b24 */
[----:B------:R-:W-:Y:S05]  /*12c0*/  @P0 BRA `(.L_x_281) ;  /* 0xfffffffc00d00947 */ /* 0x000fea000383ffff */
[----:B------:R-:W-:Y:S05]  /*12d0*/  BSYNC.RECONVERGENT B1 ;  /* 0x0000000000017941 */ /* 0x000fea0003800200 */
.L_x_280:
[----:B0-----:R-:W-:-:S07]  /*12e0*/  MOV R13, R27 ;  /* 0x0000001b000d7202 */ /* 0x001fce0000000f00 */
.L_x_276:
[----:B------:R-:W-:Y:S05]  /*12f0*/  BSYNC.RECONVERGENT B0 ;  /* 0x0000000000007941 */ /* 0x000fea0003800200 */
.L_x_275:
[----:B------:R-:W-:Y:S01]  /*1300*/  ISETP.GE.U32.AND P0, PT, R7, R18, PT ;  /* 0x000000120700720c */ /* 0x000fe20003f06070 */
[----:B------:R-:W-:Y:S01]  /*1310*/  BSSY.RECONVERGENT B0, `(.L_x_282) ;  /* 0x000000b000007945 */ /* 0x000fe20003800200 */
[----:B------:R-:W-:-:S11]  /*1320*/  ISETP.GE.U32.AND P1, PT, R3, R0, PT ;  /* 0x000000000300720c */ /* 0x000fd60003f26070 */
[----:B------:R-:W-:Y:S05]  /*1330*/  @P0 BRA `(.L_x_283) ;  /* 0x0000000000200947 */ /* 0x000fea0003800000 */
[----:B------:R-:W2:Y:S04]  /*1340*/  LDG.E R0, desc[UR36][R14.64+0x10] ;  /* 0x000010240e007981 */ /* 0x000ea8000c1e1900 */
[----:B------:R-:W3:Y:S01]  /*1350*/  LDG.E.64 R10, desc[UR36][R14.64+0x18] ;  /* 0x000018240e0a7981 */ /* 0x000ee2000c1e1b00 */
[----:B--2---:R-:W-:-:S04]  /*1360*/  IMAD R9, R19, R0, R7 ;  /* 0x0000000013097224 */ /* 0x004fc800078e0207 */
[----:B---3--:R-:W-:-:S06]  /*1370*/  IMAD.WIDE.U32 R10, R9, 0x8, R10 ;  /* 0x00000008090a7825 */ /* 0x008fcc00078e000a */
[----:B------:R-:W2:Y:S01]  /*1380*/  LD.E.64 R10, desc[UR36][R10.64] ;  /* 0x000000240a0a7980 */ /* 0x000ea2000c101b00 */
[----:B0-----:R-:W-:-:S04]  /*1390*/  IMAD.WIDE.U32 R20, R13, 0x8, R4 ;  /* 0x000000080d147825 */ /* 0x001fc800078e0004 */
[----:B------:R-:W-:Y:S01]  /*13a0*/  VIADD R13, R13, 0x1 ;  /* 0x000000010d0d7836 */ /* 0x000fe20000000000 */
[----:B--2---:R1:W-:Y:S06]  /*13b0*/  ST.E.64 desc[UR36][R20.64], R10 ;  /* 0x0000000a14007985 */ /* 0x0043ec000c101b24 */
.L_x_283:
[----:B------:R-:W-:Y:S05]  /*13c0*/  BSYNC.RECONVERGENT B0 ;  /* 0x0000000000007941 */ /* 0x000fea0003800200 */
.L_x_282:
[----:B------:R-:W-:Y:S04]  /*13d0*/  BSSY.RECONVERGENT B0, `(.L_x_284) ;  /* 0x000000a000007945 */ /* 0x000fe80003800200 */
[----:B------:R-:W-:Y:S05]  /*13e0*/  @P1 BRA `(.L_x_285) ;  /* 0x0000000000201947 */ /* 0x000fea0003800000 */
[----:B------:R-:W2:Y:S04]  /*13f0*/  LDG.E R0, desc[UR36][R14.64+0x10] ;  /* 0x000010240e007981 */ /* 0x000ea8000c1e1900 */
[----:B-1----:R-:W3:Y:S01]  /*1400*/  LDG.E.64 R10, desc[UR36][R14.64+0x18] ;  /* 0x000018240e0a7981 */ /* 0x002ee2000c1e1b00 */
[----:B--2---:R-:W-:-:S04]  /*1410*/  IMAD R9, R19, R0, R8 ;  /* 0x0000000013097224 */ /* 0x004fc800078e0208 */
[----:B---3--:R-:W-:-:S06]  /*1420*/  IMAD.WIDE.U32 R10, R9, 0x8, R10 ;  /* 0x00000008090a7825 */ /* 0x008fcc00078e000a */
[----:B------:R-:W2:Y:S01]  /*1430*/  LD.E.64 R10, desc[UR36][R10.64] ;  /* 0x000000240a0a7980 */ /* 0x000ea2000c101b00 */
[----:B0-----:R-:W-:-:S04]  /*1440*/  IMAD.WIDE.U32 R20, R13, 0x8, R4 ;  /* 0x000000080d147825 */ /* 0x001fc800078e0004 */
[----:B------:R-:W-:Y:S01]  /*1450*/  VIADD R13, R13, 0x1 ;  /* 0x000000010d0d7836 */ /* 0x000fe20000000000 */
[----:B--2---:R2:W-:Y:S06]  /*1460*/  ST.E.64 desc[UR36][R20.64], R10 ;  /* 0x0000000a14007985 */ /* 0x0045ec000c101b24 */
.L_x_285:
[----:B------:R-:W-:Y:S05]  /*1470*/  BSYNC.RECONVERGENT B0 ;  /* 0x0000000000007941 */ /* 0x000fea0003800200 */
.L_x_284:
[----:B------:R-:W3:Y:S01]  /*1480*/  LDG.E R9, desc[UR36][R14.64+0x14] ;  /* 0x000014240e097981 */ /* 0x000ee2000c1e1900 */
[----:B------:R-:W-:Y:S01]  /*1490*/  VIADD R0, R19, 0x1 ;  /* 0x0000000113007836 */ /* 0x000fe20000000000 */
[----:B------:R-:W-:Y:S01]  /*14a0*/  ISETP.GT.U32.AND P0, PT, R7, R8, PT ;  /* 0x000000080700720c */ /* 0x000fe20003f04070 */
[----:B------:R-:W-:Y:S03]  /*14b0*/  BSSY.RECONVERGENT B0, `(.L_x_286) ;  /* 0x0000048000007945 */ /* 0x000fe60003800200 */
[----:B---3--:R-:W-:-:S13]  /*14c0*/  ISETP.GE.U32.OR P0, PT, R0, R9, P0 ;  /* 0x000000090000720c */ /* 0x008fda0000706470 */
[----:B------:R-:W-:Y:S05]  /*14d0*/  @P0 BRA `(.L_x_287) ;  /* 0x0000000400140947 */ /* 0x000fea0003800000 */
[----:B------:R-:W-:Y:S01]  /*14e0*/  ISETP.NE.AND P0, PT, R18, RZ, PT ;  /* 0x000000ff1200720c */ /* 0x000fe20003f05270 */
[----:B------:R-:W-:Y:S01]  /*14f0*/  IMAD.MOV.U32 R9, RZ, RZ, R18 ;  /* 0x000000ffff097224 */ /* 0x000fe200078e0012 */
[----:B------:R-:W-:Y:S11]  /*1500*/  BSSY.RECONVERGENT B1, `(.L_x_288) ;  /* 0x0000019000017945 */ /* 0x000ff60003800200 */
[----:B------:R-:W-:-:S05]  /*1510*/  @!P0 IMAD.MOV R9, RZ, RZ, R3 ;  /* 0x000000ffff098224 */ /* 0x000fca00078e0203 */
[----:B------:R-:W-:-:S05]  /*1520*/  VIADDMNMX.U32 R3, R3, R6, R9, !PT ;  /* 0x0000000603037246 */ /* 0x000fca0007800009 */
[----:B------:R-:W-:Y:S02]  /*1530*/  VIADD R9, R3, 0x1 ;  /* 0x0000000103097836 */ /* 0x000fe40000000000 */
[----:B------:R-:W-:-:S04]  /*1540*/  @!P0 IMAD.MOV R9, RZ, RZ, R3 ;  /* 0x000000ffff098224 */ /* 0x000fc800078e0203 */
[----:B------:R-:W-:-:S05]  /*1550*/  IMAD.IADD R3, R9, 0x1, -R18 ;  /* 0x0000000109037824 */ /* 0x000fca00078e0a12 */
[----:B012---:R-:W-:-:S13]  /*1560*/  LOP3.LUT P0, R20, R3, 0x3, RZ, 0xc0, !PT ;  /* 0x0000000303147812 */ /* 0x007fda000780c0ff */
[----:B------:R-:W-:Y:S05]  /*1570*/  @!P0 BRA `(.L_x_289) ;  /* 0x0000000000448947 */ /* 0x000fea0003800000 */
[----:B------:R-:W-:Y:S01]  /*1580*/  BSSY.RECONVERGENT B2, `(.L_x_290) ;  /* 0x000000f000027945 */ /* 0x000fe20003800200 */
[----:B------:R-:W-:Y:S02]  /*1590*/  IMAD.MOV.U32 R19, RZ, RZ, R13 ;  /* 0x000000ffff137224 */ /* 0x000fe400078e000d */
[----:B------:R-:W-:-:S07]  /*15a0*/  IMAD.MOV.U32 R3, RZ, RZ, RZ ;  /* 0x000000ffff037224 */ /* 0x000fce00078e00ff */
.L_x_291:
[----:B------:R-:W2:Y:S04]  /*15b0*/  LDG.E R6, desc[UR36][R14.64+0x10] ;  /* 0x000010240e067981 */ /* 0x000ea8000c1e1900 */
[----:B0-----:R-:W3:Y:S01]  /*15c0*/  LDG.E.64 R10, desc[UR36][R14.64+0x18] ;  /* 0x000018240e0a7981 */ /* 0x001ee2000c1e1b00 */
[----:B--2---:R-:W-:-:S04]  /*15d0*/  IMAD R13, R0, R6, R7 ;  /* 0x00000006000d7224 */ /* 0x004fc800078e0207 */
[----:B---3--:R-:W-:-:S06]  /*15e0*/  IMAD.WIDE.U32 R10, R13, 0x8, R10 ;  /* 0x000000080d0a7825 */ /* 0x008fcc00078e000a */
[----:B------:R-:W2:Y:S01]  /*15f0*/  LD.E.64 R10, desc[UR36][R10.64] ;  /* 0x000000240a0a7980 */ /* 0x000ea2000c101b00 */
[----:B------:R-:W-:Y:S01]  /*1600*/  IMAD.WIDE.U32 R12, R19, 0x8, R4 ;  /* 0x00000008130c7825 */ /* 0x000fe200078e0004 */
[----:B------:R-:W-:-:S03]  /*1610*/  IADD3 R3, PT, PT, R3, 0x1, RZ ;  /* 0x0000000103037810 */ /* 0x000fc60007ffe0ff */
[----:B------:R-:W-:Y:S01]  /*1620*/  VIADD R19, R19, 0x1 ;  /* 0x0000000113137836 */ /* 0x000fe20000000000 */
[----:B------:R-:W-:Y:S01]  /*1630*/  ISETP.NE.AND P0, PT, R3, R20, PT ;  /* 0x000000140300720c */ /* 0x000fe20003f05270 */
[----:B------:R-:W-:Y:S01]  /*1640*/  VIADD R7, R7, 0x1 ;  /* 0x0000000107077836 */ /* 0x000fe20000000000 */
[----:B--2---:R0:W-:Y:S11]  /*1650*/  ST.E.64 desc[UR36][R12.64], R10 ;  /* 0x0000000a0c007985 */ /* 0x0041f6000c101b24 */
[----:B------:R-:W-:Y:S05]  /*1660*/  @P0 BRA `(.L_x_291) ;  /* 0xfffffffc00d00947 */ /* 0x000fea000383ffff */
[----:B------:R-:W-:Y:S05]  /*1670*/  BSYNC.RECONVERGENT B2 ;  /* 0x0000000000027941 */ /* 0x000fea0003800200 */
.L_x_290:
[----:B0-----:R-:W-:-:S07]  /*1680*/  IMAD.MOV.U32 R13, RZ, RZ, R19 ;  /* 0x000000ffff0d7224 */ /* 0x001fce00078e0013 */
.L_x_289:
[----:B------:R-:W-:Y:S05]  /*1690*/  BSYNC.RECONVERGENT B1 ;  /* 0x0000000000017941 */ /* 0x000fea0003800200 */
.L_x_288:
[----:B------:R-:W-:-:S05]  /*16a0*/  IMAD.IADD R9, R18, 0x1, -R9 ;  /* 0x0000000112097824 */ /* 0x000fca00078e0a09 */
[----:B------:R-:W-:-:S13]  /*16b0*/  ISETP.GT.U32.AND P0, PT, R9, -0x4, PT ;  /* 0xfffffffc0900780c */ /* 0x000fda0003f04070 */
[----:B------:R-:W-:Y:S05]  /*16c0*/  @P0 BRA `(.L_x_287) ;  /* 0x0000000000980947 */ /* 0x000fea0003800000 */
.L_x_292:
[----:B------:R-:W2:Y:S04]  /*16d0*/  LDG.E R3, desc[UR36][R14.64+0x10] ;  /* 0x000010240e037981 */ /* 0x000ea8000c1e1900 */
[----:B---3--:R-:W3:Y:S01]  /*16e0*/  LDG.E.64 R10, desc[UR36][R14.64+0x18] ;  /* 0x000018240e0a7981 */ /* 0x008ee2000c1e1b00 */
        /* <DEDUP_REMOVED lines=12> */
[----:B------:R-:W-:-:S05]  /*17b0*/  IMAD.WIDE.U32 R20, R21, 0x8, R4 ;  /* 0x0000000815147825 */ /* 0x000fca00078e0004 */
[----:B--2---:R1:W-:Y:S04]  /*17c0*/  ST.E.64 desc[UR36][R20.64], R18 ;  /* 0x0000001214007985 */ /* 0x0043e8000c101b24 */
[----:B------:R-:W2:Y:S04]  /*17d0*/  LDG.E R3, desc[UR36][R14.64+0x10] ;  /* 0x000010240e037981 */ /* 0x000ea8000c1e1900 */
[----:B0-----:R-:W3:Y:S01]  /*17e0*/  LDG.E.64 R10, desc[UR36][R14.64+0x18] ;  /* 0x000018240e0a7981 */ /* 0x001ee2000c1e1b00 */
        /* <DEDUP_REMOVED lines=8> */
[----:B-1----:R-:W4:Y:S01]  /*1870*/  LDG.E.64 R18, desc[UR36][R14.64+0x18] ;  /* 0x000018240e127981 */ /* 0x002f22000c1e1b00 */
[----:B--2---:R-:W-:-:S04]  /*1880*/  IMAD R3, R0, R3, R7 ;  /* 0x0000000300037224 */ /* 0x004fc800078e0207 */
[----:B------:R-:W-:-:S04]  /*1890*/  VIADD R3, R3, 0x3 ;  /* 0x0000000303037836 */ /* 0x000fc80000000000 */
[----:B----4-:R-:W-:-:S06]  /*18a0*/  IMAD.WIDE.U32 R18, R3, 0x8, R18 ;  /* 0x0000000803127825 */ /* 0x010fcc00078e0012 */
[----:B------:R-:W2:Y:S01]  /*18b0*/  LD.E.64 R18, desc[UR36][R18.64] ;  /* 0x0000002412127980 */ /* 0x000ea2000c101b00 */
[----:B------:R-:W-:Y:S01]  /*18c0*/  VIADD R21, R13, 0x3 ;  /* 0x000000030d157836 */ /* 0x000fe20000000000 */
[----:B------:R-:W-:Y:S01]  /*18d0*/  IADD3 R7, PT, PT, R7, 0x4, RZ ;  /* 0x0000000407077810 */ /* 0x000fe20007ffe0ff */
[----:B------:R-:W-:Y:S02]  /*18e0*/  VIADD R13, R13, 0x4 ;  /* 0x000000040d0d7836 */ /* 0x000fe40000000000 */
[----:B------:R-:W-:Y:S01]  /*18f0*/  IMAD.WIDE.U32 R20, R21, 0x8, R4 ;  /* 0x0000000815147825 */ /* 0x000fe200078e0004 */
[----:B------:R-:W-:-:S04]  /*1900*/  ISETP.GT.U32.AND P0, PT, R7, R8, PT ;  /* 0x000000080700720c */ /* 0x000fc80003f04070 */
[----:B--2---:R3:W-:Y:S09]  /*1910*/  ST.E.64 desc[UR36][R20.64], R18 ;  /* 0x0000001214007985 */ /* 0x0047f2000c101b24 */
[----:B------:R-:W-:Y:S05]  /*1920*/  @!P0 BRA `(.L_x_292) ;  /* 0xfffffffc00688947 */ /* 0x000fea000383ffff */
.L_x_287:
[----:B------:R-:W-:Y:S05]  /*1930*/  BSYNC.RECONVERGENT B0 ;  /* 0x0000000000007941 */ /* 0x000fea0003800200 */
.L_x_286:
        /* <DEDUP_REMOVED lines=11> */
.L_x_297:
[C---:B------:R-:W-:Y:S02]  /*19f0*/  VIADD R9, R13.reuse, 0x1 ;  /* 0x000000010d097836 */ /* 0x040fe40000000000 */
[C---:B-123--:R-:W-:Y:S02]  /*1a00*/  VIADD R11, R13.reuse, 0x2 ;  /* 0x000000020d0b7836 */ /* 0x04efe40000000000 */
[C---:B------:R-:W-:Y:S02]  /*1a10*/  VIADD R15, R13.reuse, 0x3 ;  /* 0x000000030d0f7836 */ /* 0x040fe40000000000 */
[----:B------:R-:W-:-:S04]  /*1a20*/  IMAD.WIDE.U32 R6, R13, 0x8, R4 ;  /* 0x000000080d067825 */ /* 0x000fc800078e0004 */
[--C-:B------:R-:W-:Y:S01]  /*1a30*/  IMAD.WIDE.U32 R8, R9, 0x8, R4.reuse ;  /* 0x0000000809087825 */ /* 0x100fe200078e0004 */
[----:B------:R4:W-:Y:S03]  /*1a40*/  ST.E.64 desc[UR36][R6.64], RZ ;  /* 0x000000ff06007985 */ /* 0x0009e6000c101b24 */
[--C-:B------:R-:W-:Y:S01]  /*1a50*/  IMAD.WIDE.U32 R10, R11, 0x8, R4.reuse ;  /* 0x000000080b0a7825 */ /* 0x100fe200078e0004 */
[----:B------:R4:W-:Y:S03]  /*1a60*/  ST.E.64 desc[UR36][R8.64], RZ ;  /* 0x000000ff08007985 */ /* 0x0009e6000c101b24 */
[----:B------:R-:W-:Y:S01]  /*1a70*/  IMAD.WIDE.U32 R14, R15, 0x8, R4 ;  /* 0x000000080f0e7825 */ /* 0x000fe200078e0004 */
[----:B------:R4:W-:Y:S03]  /*1a80*/  ST.E.64 desc[UR36][R10.64], RZ ;  /* 0x000000ff0a007985 */ /* 0x0009e6000c101b24 */
[----:B------:R-:W-:Y:S01]  /*1a90*/  VIADD R13, R13, 0x4 ;  /* 0x000000040d0d7836 */ /* 0x000fe20000000000 */
[----:B------:R4:W-:Y:S04]  /*1aa0*/  ST.E.64 desc[UR36][R14.64], RZ ;  /* 0x000000ff0e007985 */ /* 0x0009e8000c101b24 */
[----:B------:R-:W-:-:S13]  /*1ab0*/  ISETP.GE.AND P1, PT, R13, 0x6, PT ;  /* 0x000000060d00780c */ /* 0x000fda0003f26270 */
[----:B----4-:R-:W-:Y:S05]  /*1ac0*/  @!P1 BRA `(.L_x_297) ;  /* 0xfffffffc00c89947 */ /* 0x010fea000383ffff */
.L_x_296:
[----:B------:R-:W-:Y:S05]  /*1ad0*/  BSYNC.RECONVERGENT B1 ;  /* 0x0000000000017941 */ /* 0x000fea0003800200 */
.L_x_295:
[----:B------:R-:W-:-:S04]  /*1ae0*/  IADD3 R0, PT, PT, -R13, 0x9, RZ ;  /* 0x000000090d007810 */ /* 0x000fc80007ffe1ff */
[----:B------:R-:W-:-:S13]  /*1af0*/  ISETP.GT.AND P1, PT, R0, 0x1, PT ;  /* 0x000000010000780c */ /* 0x000fda0003f24270 */
[C---:B------:R-:W-:Y:S01]  /*1b00*/  @P1 VIADD R7, R13.reuse, 0x1 ;  /* 0x000000010d071836 */ /* 0x040fe20000000000 */
[----:B------:R-:W-:Y:S01]  /*1b10*/  @P1 PLOP3.LUT P0, PT, PT, PT, PT, 0x8, 0x80 ;  /* 0x000000000080181c */ /* 0x000fe20003f0e170 */
[----:B------:R-:W-:-:S04]  /*1b20*/  @P1 IMAD.WIDE.U32 R8, R13, 0x8, R4 ;  /* 0x000000080d081825 */ /* 0x000fc800078e0004 */
[----:B------:R-:W-:Y:S01]  /*1b30*/  @P1 IMAD.WIDE.U32 R6, R7, 0x8, R4 ;  /* 0x0000000807061825 */ /* 0x000fe200078e0004 */
[----:B------:R4:W-:Y:S03]  /*1b40*/  @P1 ST.E.64 desc[UR36][R8.64], RZ ;  /* 0x000000ff08001985 */ /* 0x0009e6000c101b24 */
[----:B------:R-:W-:Y:S01]  /*1b50*/  @P1 VIADD R13, R13, 0x2 ;  /* 0x000000020d0d1836 */ /* 0x000fe20000000000 */
[----:B------:R4:W-:Y:S04]  /*1b60*/  @P1 ST.E.64 desc[UR36][R6.64], RZ ;  /* 0x000000ff06001985 */ /* 0x0009e8000c101b24 */
[----:B------:R-:W-:-:S13]  /*1b70*/  ISETP.NE.OR P0, PT, R13, 0x9, P0 ;  /* 0x000000090d00780c */ /* 0x000fda0000705670 */
[----:B------:R-:W-:Y:S05]  /*1b80*/  @!P0 BREAK.RELIABLE B0 ;  /* 0x0000000000008942 */ /* 0x000fea0003800100 */
[----:B----4-:R-:W-:Y:S05]  /*1b90*/  @!P0 BRA `(.L_x_273) ;  /* 0x0000000000188947 */ /* 0x010fea0003800000 */
.L_x_294:
[----:B------:R-:W-:Y:S05]  /*1ba0*/  BSYNC.RELIABLE B0 ;  /* 0x0000000000007941 */ /* 0x000fea0003800100 */
.L_x_293:
[----:B------:R-:W-:-:S04]  /*1bb0*/  IMAD.WIDE.U32 R6, R13, 0x8, R4 ;  /* 0x000000080d067825 */ /* 0x000fc800078e0004 */
[----:B------:R-:W-:Y:S01]  /*1bc0*/  VIADD R13, R13, 0x1 ;  /* 0x000000010d0d7836 */ /* 0x000fe20000000000 */
[----:B------:R4:W-:Y:S04]  /*1bd0*/  ST.E.64 desc[UR36][R6.64], RZ ;  /* 0x000000ff06007985 */ /* 0x0009e8000c101b24 */
[----:B------:R-:W-:-:S13]  /*1be0*/  ISETP.NE.AND P0, PT, R13, 0x9, PT ;  /* 0x000000090d00780c */ /* 0x000fda0003f05270 */
[----:B----4-:R-:W-:Y:S05]  /*1bf0*/  @P0 BRA `(.L_x_293) ;  /* 0xfffffffc00ec0947 */ /* 0x010fea000383ffff */
.L_x_273:
[----:B------:R-:W-:Y:S05]  /*1c00*/  BSYNC.RECONVERGENT B6 ;  /* 0x0000000000067941 */ /* 0x000fea0003800200 */
.L_x_267:
[----:B-123--:R-:W2:Y:S01]  /*1c10*/  LD.E.64 R10, desc[UR36][R4.64] ;  /* 0x00000024040a7980 */ /* 0x00eea2000c101b00 */
[----:B------:R-:W-:Y:S04]  /*1c20*/  BSSY.RECONVERGENT B0, `(.L_x_298) ;  /* 0x0000029000007945 */ /* 0x000fe80003800200 */
[----:B------:R-:W1:Y:S05]  /*1c30*/  BMOV.32.CLEAR R36, B0 ;  /* 0x0000000000247355 */ /* 0x000e6a0000100000 */
[----:B--2---:R-:W-:-:S04]  /*1c40*/  ISETP.NE.U32.AND P0, PT, R10, RZ, PT ;  /* 0x000000ff0a00720c */ /* 0x004fc80003f05070 */
[----:B------:R-:W-:-:S13]  /*1c50*/  ISETP.NE.AND.EX P0, PT, R11, RZ, PT, P0 ;  /* 0x000000ff0b00720c */ /* 0x000fda0003f05300 */
[----:B-1----:R-:W-:Y:S05]  /*1c60*/  @!P0 BRA `(.L_x_299) ;  /* 0x00000000008c8947 */ /* 0x002fea0003800000 */
[----:B------:R-:W2:Y:S04]  /*1c70*/  LD.E.64 R6, desc[UR36][R10.64] ;  /* 0x000000240a067980 */ /* 0x000ea8000c101b00 */
[----:B------:R-:W3:Y:S04]  /*1c80*/  LD.E.64 R8, desc[UR36][R10.64+0x8] ;  /* 0x000008240a087980 */ /* 0x000ee8000c101b00 */
[----:B--2---:R-:W3:Y:S02]  /*1c90*/  LD.E.64 R12, desc[UR36][R6.64+0x8] ;  /* 0x00000824060c7980 */ /* 0x004ee4000c101b00 */
[----:B---3--:R-:W-:-:S04]  /*1ca0*/  ISETP.NE.U32.AND P0, PT, R12, R8, PT ;  /* 0x000000080c00720c */ /* 0x008fc80003f05070 */
[----:B------:R-:W-:-:S13]  /*1cb0*/  ISETP.NE.AND.EX P0, PT, R13, R9, PT, P0 ;  /* 0x000000090d00720c */ /* 0x000fda0003f05300 */
[----:B------:R-:W-:Y:S05]  /*1cc0*/  @!P0 BRA `(.L_x_299) ;  /* 0x0000000000748947 */ /* 0x000fea0003800000 */
[----:B------:R-:W1:Y:S01]  /*1cd0*/  LDC.64 R6, c[0x0][0x390] ;  /* 0x0000e400ff067b82 */ /* 0x000e620000000a00 */
[----:B------:R-:W-:Y:S02]  /*1ce0*/  IMAD.MOV.U32 R10, RZ, RZ, R12 ;  /* 0x000000ffff0a7224 */ /* 0x000fe400078e000c */
[----:B------:R-:W-:-:S07]  /*1cf0*/  IMAD.MOV.U32 R11, RZ, RZ, R13 ;  /* 0x000000ffff0b7224 */ /* 0x000fce00078e000d */
.L_x_303:
[----:B--2---:R-:W2:Y:S01]  /*1d00*/  LD.E R13, desc[UR36][R10.64] ;  /* 0x000000240a0d7980 */ /* 0x004ea2000c101900 */
[----:B------:R-:W-:Y:S05]  /*1d10*/  BMOV.32.CLEAR RZ, B0 ;  /* 0x0000000000ff7355 */ /* 0x000fea0000100000 */
[----:B------:R-:W-:Y:S04]  /*1d20*/  BSSY.RECONVERGENT B0, `(.L_x_300) ;  /* 0x0000013000007945 */ /* 0x000fe80003800200 */
[----:B------:R-:W3:Y:S05]  /*1d30*/  BMOV.32.CLEAR R35, B0 ;  /* 0x0000000000237355 */ /* 0x000eea0000100000 */
[----:B--2---:R-:W-:-:S13]  /*1d40*/  ISETP.NE.AND P0, PT, R13, R2, PT ;  /* 0x000000020d00720c */ /* 0x004fda0003f05270 */
[----:B---3--:R-:W-:Y:S05]  /*1d50*/  @!P0 BRA `(.L_x_301) ;  /* 0x0000000000388947 */ /* 0x008fea0003800000 */
[----:B-1----:R-:W-:Y:S01]  /*1d60*/  IMAD.WIDE R12, R13, 0x20, R6 ;  /* 0x000000200d0c7825 */ /* 0x002fe200078e0206 */
[----:B------:R-:W2:Y:S04]  /*1d70*/  LDG.E R0, desc[UR36][R22.64+0x18] ;  /* 0x0000182416007981 */ /* 0x000ea8000c1e1900 */
[----:B------:R-:W3:Y:S04]  /*1d80*/  LDG.E.64 R14, desc[UR36][R12.64] ;  /* 0x000000240c0e7981 */ /* 0x000ee8000c1e1b00 */
[----:B------:R-:W2:Y:S04]  /*1d90*/  LDG.E R3, desc[UR36][R12.64+0x10] ;  /* 0x000010240c037981 */ /* 0x000ea8000c1e1900 */
[----:B------:R-:W4:Y:S01]  /*1da0*/  LDG.E R19, desc[UR36][R12.64+0x18] ;  /* 0x000018240c137981 */ /* 0x000f22000c1e1900 */
[----:B---3--:R-:W-:Y:S01]  /*1db0*/  FADD R15, -R25, R15 ;  /* 0x0000000f190f7221 */ /* 0x008fe20000000100 */
[----:B------:R-:W-:Y:S01]  /*1dc0*/  FADD R14, -R24, R14 ;  /* 0x0000000e180e7221 */ /* 0x000fe20000000100 */
[----:B--2---:R-:W-:-:S02]  /*1dd0*/  FADD R0, R0, R3 ;  /* 0x0000000300007221 */ /* 0x004fc40000000000 */
[----:B------:R-:W-:Y:S02]  /*1de0*/  FMUL R15, R15, R15 ;  /* 0x0000000f0f0f7220 */ /* 0x000fe40000400000 */
[----:B----4-:R-:W-:Y:S02]  /*1df0*/  FADD R0, R0, R19 ;  /* 0x0000001300007221 */ /* 0x010fe40000000000 */
[----:B------:R-:W-:Y:S02]  /*1e00*/  FFMA R15, R14, R14, R15 ;  /* 0x0000000e0e0f7223 */ /* 0x000fe4000000000f */
[----:B------:R-:W-:-:S05]  /*1e10*/  FMUL R0, R0, R0 ;  /* 0x0000000000007220 */ /* 0x000fca0000400000 */
[----:B------:R-:W-:-:S13]  /*1e20*/  FSETP.GEU.AND P0, PT, R15, R0, PT ;  /* 0x000000000f00720b */ /* 0x000fda0003f0e000 */
[----:B------:R-:W-:Y:S05]  /*1e30*/  @!P0 BRA `(.L_x_302) ;  /* 0x00000038000c8947 */ /* 0x000fea0003800000 */
.L_x_301:
[----:B------:R2:W-:Y:S05]  /*1e40*/  BMOV.32 B0, R35 ;  /* 0x0000002300007356 */ /* 0x0005ea0000000000 */
[----:B------:R-:W-:Y:S05]  /*1e50*/  BSYNC.RECONVERGENT B0 ;  /* 0x0000000000007941 */ /* 0x000fea0003800200 */
.L_x_300:
[----:B------:R-:W3:Y:S02]  /*1e60*/  LD.E.64 R10, desc[UR36][R10.64+0x8] ;  /* 0x000008240a0a7980 */ /* 0x000ee4000c101b00 */
[----:B---3--:R-:W-:-:S04]  /*1e70*/  ISETP.NE.U32.AND P0, PT, R10, R8, PT ;  /* 0x000000080a00720c */ /* 0x008fc80003f05070 */
[----:B------:R-:W-:-:S13]  /*1e80*/  ISETP.NE.AND.EX P0, PT, R11, R9, PT, P0 ;  /* 0x000000090b00720c */ /* 0x000fda0003f05300 */
[----:B------:R-:W-:Y:S05]  /*1e90*/  @P0 BRA `(.L_x_303) ;  /* 0xfffffffc00980947 */ /* 0x000fea000383ffff */
.L_x_299:
[----:B------:R3:W-:Y:S05]  /*1ea0*/  BMOV.32 B0, R36 ;  /* 0x0000002400007356 */ /* 0x0007ea0000000000 */
[----:B------:R-:W-:Y:S05]  /*1eb0*/  BSYNC.RECONVERGENT B0 ;  /* 0x0000000000007941 */ /* 0x000fea0003800200 */
.L_x_298:
[----:B------:R-:W4:Y:S01]  /*1ec0*/  LD.E.64 R10, desc[UR36][R4.64+0x8] ;  /* 0x00000824040a7980 */ /* 0x000f22000c101b00 */
[----:B------:R-:W-:Y:S04]  /*1ed0*/  BSSY.RECONVERGENT B0, `(.L_x_304) ;  /* 0x0000029000007945 */ /* 0x000fe80003800200 */
[----:B------:R-:W0:Y:S05]  /*1ee0*/  BMOV.32.CLEAR R34, B0 ;  /* 0x0000000000227355 */ /* 0x000e2a0000100000 */
[----:B----4-:R-:W-:-:S04]  /*1ef0*/  ISETP.NE.U32.AND P0, PT, R10, RZ, PT ;  /* 0x000000ff0a00720c */ /* 0x010fc80003f05070 */
[----:B------:R-:W-:-:S13]  /*1f00*/  ISETP.NE.AND.EX P0, PT, R11, RZ, PT, P0 ;  /* 0x000000ff0b00720c */ /* 0x000fda0003f05300 */
[----:B0-----:R-:W-:Y:S05]  /*1f10*/  @!P0 BRA `(.L_x_305) ;  /* 0x00000000008c8947 */ /* 0x001fea0003800000 */
[----:B-1----:R-:W4:Y:S04]  /*1f20*/  LD.E.64 R6, desc[UR36][R10.64] ;  /* 0x000000240a067980 */ /* 0x002f28000c101b00 */
[----:B------:R-:W5:Y:S04]  /*1f30*/  LD.E.64 R8, desc[UR36][R10.64+0x8] ;  /* 0x000008240a087980 */ /* 0x000f68000c101b00 */
[----:B----4-:R-:W5:Y:S02]  /*1f40*/  LD.E.64 R12, desc[UR36][R6.64+0x8] ;  /* 0x00000824060c7980 */ /* 0x010f64000c101b00 */
[----:B-----5:R-:W-:-:S04]  /*1f50*/  ISETP.NE.U32.AND P0, PT, R12, R8, PT ;  /* 0x000000080c00720c */ /* 0x020fc80003f05070 */
[----:B------:R-:W-:-:S13]  /*1f60*/  ISETP.NE.AND.EX P0, PT, R13, R9, PT, P0 ;  /* 0x000000090d00720c */ /* 0x000fda0003f05300 */
[----:B------:R-:W-:Y:S05]  /*1f70*/  @!P0 BRA `(.L_x_305) ;  /* 0x0000000000748947 */ /* 0x000fea0003800000 */
[----:B------:R-:W0:Y:S01]  /*1f80*/  LDC.64 R6, c[0x0][0x390] ;  /* 0x0000e400ff067b82 */ /* 0x000e220000000a00 */
[----:B------:R-:W-:Y:S01]  /*1f90*/  MOV R10, R12 ;  /* 0x0000000c000a7202 */ /* 0x000fe20000000f00 */
[----:B------:R-:W-:-:S07]  /*1fa0*/  IMAD.MOV.U32 R11, RZ, RZ, R13 ;  /* 0x000000ffff0b7224 */ /* 0x000fce00078e000d */
.L_x_308:
[----:B------:R-:W4:Y:S01]  /*1fb0*/  LD.E R15, desc[UR36][R10.64] ;  /* 0x000000240a0f7980 */ /* 0x000f22000c101900 */
[----:B------:R-:W-:Y:S05]  /*1fc0*/  BMOV.32.CLEAR RZ, B0 ;  /* 0x0000000000ff7355 */ /* 0x000fea0000100000 */
[----:B------:R-:W-:Y:S04]  /*1fd0*/  BSSY.RECONVERGENT B0, `(.L_x_306) ;  /* 0x0000013000007945 */ /* 0x000fe80003800200 */
[----:B-1----:R-:W1:Y:S05]  /*1fe0*/  BMOV.32.CLEAR R18, B0 ;  /* 0x0000000000127355 */ /* 0x002e6a0000100000 */
[----:B----4-:R-:W-:-:S13]  /*1ff0*/  ISETP.NE.AND P0, PT, R15, R2, PT ;  /* 0x000000020f00720c */ /* 0x010fda0003f05270 */
[----:B-1----:R-:W-:Y:S05]  /*2000*/  @!P0 BRA `(.L_x_307) ;  /* 0x0000000000388947 */ /* 0x002fea0003800000 */
[----:B0-----:R-:W-:Y:S01]  /*2010*/  IMAD.WIDE R14, R15, 0x20, R6 ;  /* 0x000000200f0e7825 */ /* 0x001fe200078e0206 */
[----:B------:R-:W4:Y:S04]  /*2020*/  LDG.E R0, desc[UR36][R22.64+0x18] ;  /* 0x0000182416007981 */ /* 0x000f28000c1e1900 */
[----:B------:R-:W5:Y:S04]  /*2030*/  LDG.E.64 R12, desc[UR36][R14.64] ;  /* 0x000000240e0c7981 */ /* 0x000f68000c1e1b00 */
[----:B------:R-:W4:Y:S04]  /*2040*/  LDG.E R3, desc[UR36][R14.64+0x10] ;  /* 0x000010240e037981 */ /* 0x000f28000c1e1900 */
[----:B------:R-:W2:Y:S01]  /*2050*/  LDG.E R19, desc[UR36][R14.64+0x18] ;  /* 0x000018240e137981 */ /* 0x000ea2000c1e1900 */
[----:B-----5:R-:W-:Y:S01]  /*2060*/  FADD R13, -R25, R13 ;  /* 0x0000000d190d7221 */ /* 0x020fe20000000100 */
[----:B------:R-:W-:Y:S01]  /*2070*/  FADD R12, -R24, R12 ;  /* 0x0000000c180c7221 */ /* 0x000fe20000000100 */
[----:B----4-:R-:W-:-:S02]  /*2080*/  FADD R0, R0, R3 ;  /* 0x0000000300007221 */ /* 0x010fc40000000000 */
[----:B------:R-:W-:Y:S02]  /*2090*/  FMUL R13, R13, R13 ;  /* 0x0000000d0d0d7220 */ /* 0x000fe40000400000 */
[----:B--2---:R-:W-:Y:S02]  /*20a0*/  FADD R0, R0, R19 ;  /* 0x0000001300007221 */ /* 0x004fe40000000000 */
[----:B------:R-:W-:Y:S02]  /*20b0*/  FFMA R13, R12, R12, R13 ;  /* 0x0000000c0c0d7223 */ /* 0x000fe4000000000d */
[----:B------:R-:W-:-:S05]  /*20c0*/  FMUL R0, R0, R0 ;  /* 0x0000000000007220 */ /* 0x000fca0000400000 */
[----:B------:R-:W-:-:S13]  /*20d0*/  FSETP.GEU.AND P0, PT, R13, R0, PT ;  /* 0x000000000d00720b */ /* 0x000fda0003f0e000 */
[----:B------:R-:W-:Y:S05]  /*20e0*/  @!P0 BRA `(.L_x_302) ;  /* 0x0000003400608947 */ /* 0x000fea0003800000 */
.L_x_307:
[----:B------:R1:W-:Y:S05]  /*20f0*/  BMOV.32 B0, R18 ;  /* 0x0000001200007356 */ /* 0x0003ea0000000000 */
[----:B------:R-:W-:Y:S05]  /*2100*/  BSYNC.RECONVERGENT B0 ;  /* 0x0000000000007941 */ /* 0x000fea0003800200 */
.L_x_306:
[----:B------:R-:W4:Y:S02]  /*2110*/  LD.E.64 R10, desc[UR36][R10.64+0x8] ;  /* 0x000008240a0a7980 */ /* 0x000f24000c101b00 */
[----:B----4-:R-:W-:-:S04]  /*2120*/  ISETP.NE.U32.AND P0, PT, R10, R8, PT ;  /* 0x000000080a00720c */ /* 0x010fc80003f05070 */
[----:B------:R-:W-:-:S13]  /*2130*/  ISETP.NE.AND.EX P0, PT, R11, R9, PT, P0 ;  /* 0x000000090b00720c */ /* 0x000fda0003f05300 */
[----:B------:R-:W-:Y:S05]  /*2140*/  @P0 BRA `(.L_x_308) ;  /* 0xfffffffc00980947 */ /* 0x000fea000383ffff */
.L_x_305:
[----:B------:R4:W-:Y:S05]  /*2150*/  BMOV.32 B0, R34 ;  /* 0x0000002200007356 */ /* 0x0009ea0000000000 */
[----:B------:R-:W-:Y:S05]  /*2160*/  BSYNC.RECONVERGENT B0 ;  /* 0x0000000000007941 */ /* 0x000fea0003800200 */
.L_x_304:
[----:B------:R-:W5:Y:S01]  /*2170*/  LD.E.64 R10, desc[UR36][R4.64+0x10] ;  /* 0x00001024040a7980 */ /* 0x000f62000c101b00 */
[----:B------:R-:W-:Y:S04]  /*2180*/  BSSY.RECONVERGENT B0, `(.L_x_309) ;  /* 0x0000029000007945 */ /* 0x000fe80003800200 */
[----:B------:R-:W0:Y:S05]  /*2190*/  BMOV.32.CLEAR R26, B0 ;  /* 0x00000000001a7355 */ /* 0x000e2a0000100000 */
[----:B-----5:R-:W-:-:S04]  /*21a0*/  ISETP.NE.U32.AND P0, PT, R10, RZ, PT ;  /* 0x000000ff0a00720c */ /* 0x020fc80003f05070 */
[----:B------:R-:W-:-:S13]  /*21b0*/  ISETP.NE.AND.EX P0, PT, R11, RZ, PT, P0 ;  /* 0x000000ff0b00720c */ /* 0x000fda0003f05300 */
[----:B0-----:R-:W-:Y:S05]  /*21c0*/  @!P0 BRA `(.L_x_310) ;  /* 0x00000000008c8947 */ /* 0x001fea0003800000 */
[----:B-1----:R-:W5:Y:S04]  /*21d0*/  LD.E.64 R6, desc[UR36][R10.64] ;  /* 0x000000240a067980 */ /* 0x002f68000c101b00 */
[----:B------:R-:W2:Y:S04]  /*21e0*/  LD.E.64 R8, desc[UR36][R10.64+0x8] ;  /* 0x000008240a087980 */ /* 0x000ea8000c101b00 */
[----:B-----5:R-:W2:Y:S02]  /*21f0*/  LD.E.64 R12, desc[UR36][R6.64+0x8] ;  /* 0x00000824060c7980 */ /* 0x020ea4000c101b00 */
[----:B--2---:R-:W-:-:S04]  /*2200*/  ISETP.NE.U32.AND P0, PT, R12, R8, PT ;  /* 0x000000080c00720c */ /* 0x004fc80003f05070 */
[----:B------:R-:W-:-:S13]  /*2210*/  ISETP.NE.AND.EX P0, PT, R13, R9, PT, P0 ;  /* 0x000000090d00720c */ /* 0x000fda0003f05300 */
[----:B------:R-:W-:Y:S05]  /*2220*/  @!P0 BRA `(.L_x_310) ;  /* 0x0000000000748947 */ /* 0x000fea0003800000 */
[----:B------:R-:W0:Y:S01]  /*2230*/  LDC.64 R6, c[0x0][0x390] ;  /* 0x0000e400ff067b82 */ /* 0x000e220000000a00 */
[----:B------:R-:W-:Y:S02]  /*2240*/  IMAD.MOV.U32 R10, RZ, RZ, R12 ;  /* 0x000000ffff0a7224 */ /* 0x000fe400078e000c */
[----:B------:R-:W-:-:S07]  /*2250*/  IMAD.MOV.U32 R11, RZ, RZ, R13 ;  /* 0x000000ffff0b7224 */ /* 0x000fce00078e000d */
.L_x_313:
[----:B------:R-:W2:Y:S01]  /*2260*/  LD.E R15, desc[UR36][R10.64] ;  /* 0x000000240a0f7980 */ /* 0x000ea2000c101900 */
[----:B------:R-:W-:Y:S05]  /*2270*/  BMOV.32.CLEAR RZ, B0 ;  /* 0x0000000000ff7355 */ /* 0x000fea0000100000 */
[----:B------:R-:W-:Y:S04]  /*2280*/  BSSY.RECONVERGENT B0, `(.L_x_311) ;  /* 0x0000013000007945 */ /* 0x000fe80003800200 */
[----:B-1----:R-:W1:Y:S05]  /*2290*/  BMOV.32.CLEAR R19, B0 ;  /* 0x0000000000137355 */ /* 0x002e6a0000100000 */
[----:B--2---:R-:W-:-:S13]  /*22a0*/  ISETP.NE.AND P0, PT, R15, R2, PT ;  /* 0x000000020f00720c */ /* 0x004fda0003f05270 */
[----:B-1----:R-:W-:Y:S05]  /*22b0*/  @!P0 BRA `(.L_x_312) ;  /* 0x0000000000388947 */ /* 0x002fea0003800000 */
[----:B0-----:R-:W-:Y:S01]  /*22c0*/  IMAD.WIDE R14, R15, 0x20, R6 ;  /* 0x000000200f0e7825 */ /* 0x001fe200078e0206 */
[----:B------:R-:W2:Y:S04]  /*22d0*/  LDG.E R0, desc[UR36][R22.64+0x18] ;  /* 0x0000182416007981 */ /* 0x000ea8000c1e1900 */
[----:B------:R-:W5:Y:S04]  /*22e0*/  LDG.E.64 R12, desc[UR36][R14.64] ;  /* 0x000000240e0c7981 */ /* 0x000f68000c1e1b00 */
[----:B------:R-:W2:Y:S04]  /*22f0*/  LDG.E R3, desc[UR36][R14.64+0x10] ;  /* 0x000010240e037981 */ /* 0x000ea8000c1e1900 */
[----:B------:R-:W3:Y:S01]  /*2300*/  LDG.E R21, desc[UR36][R14.64+0x18] ;  /* 0x000018240e157981 */ /* 0x000ee2000c1e1900 */
[----:B-----5:R-:W-:Y:S01]  /*2310*/  FADD R13, -R25, R13 ;  /* 0x0000000d190d7221 */ /* 0x020fe20000000100 */
[----:B------:R-:W-:Y:S01]  /*2320*/  FADD R12, -R24, R12 ;  /* 0x0000000c180c7221 */ /* 0x000fe20000000100 */
[----:B--2---:R-:W-:-:S02]  /*2330*/  FADD R0, R0, R3 ;  /* 0x0000000300007221 */ /* 0x004fc40000000000 */
[----:B------:R-:W-:Y:S02]  /*2340*/  FMUL R13, R13, R13 ;  /* 0x0000000d0d0d7220 */ /* 0x000fe40000400000 */
[----:B---3--:R-:W-:Y:S02]  /*2350*/  FADD R0, R0, R21 ;  /* 0x0000001500007221 */ /* 0x008fe40000000000 */
[----:B------:R-:W-:Y:S02]  /*2360*/  FFMA R13, R12, R12, R13 ;  /* 0x0000000c0c0d7223 */ /* 0x000fe4000000000d */
[----:B------:R-:W-:-:S05]  /*2370*/  FMUL R0, R0, R0 ;  /* 0x0000000000007220 */ /* 0x000fca0000400000 */
[----:B------:R-:W-:-:S13]  /*2380*/  FSETP.GEU.AND P0, PT, R13, R0, PT ;  /* 0x000000000d00720b */ /* 0x000fda0003f0e000 */
[----:B------:R-:W-:Y:S05]  /*2390*/  @!P0 BRA `(.L_x_302) ;  /* 0x0000003000b48947 */ /* 0x000fea0003800000 */
.L_x_312:
[----:B------:R1:W-:Y:S05]  /*23a0*/  BMOV.32 B0, R19 ;  /* 0x0000001300007356 */ /* 0x0003ea0000000000 */
[----:B------:R-:W-:Y:S05]  /*23b0*/  BSYNC.RECONVERGENT B0 ;  /* 0x0000000000007941 */ /* 0x000fea0003800200 */
.L_x_311:
[----:B------:R-:W2:Y:S02]  /*23c0*/  LD.E.64 R10, desc[UR36][R10.64+0x8] ;  /* 0x000008240a0a7980 */ /* 0x000ea4000c101b00 */
[----:B--2---:R-:W-:-:S04]  /*23d0*/  ISETP.NE.U32.AND P0, PT, R10, R8, PT ;  /* 0x000000080a00720c */ /* 0x004fc80003f05070 */
[----:B------:R-:W-:-:S13]  /*23e0*/  ISETP.NE.AND.EX P0, PT, R11, R9, PT, P0 ;  /* 0x000000090b00720c */ /* 0x000fda0003f05300 */
[----:B------:R-:W-:Y:S05]  /*23f0*/  @P0 BRA `(.L_x_313) ;  /* 0xfffffffc00980947 */ /* 0x000fea000383ffff */
.L_x_310:
[----:B------:R0:W-:Y:S05]  /*2400*/  BMOV.32 B0, R26 ;  /* 0x0000001a00007356 */ /* 0x0001ea0000000000 */
[----:B------:R-:W-:Y:S05]  /*2410*/  BSYNC.RECONVERGENT B0 ;  /* 0x0000000000007941 */ /* 0x000fea0003800200 */
.L_x_309:
        /* <DEDUP_REMOVED lines=15> */
.L_x_318:
        /* <DEDUP_REMOVED lines=20> */
.L_x_317:
[----:B------:R1:W-:Y:S05]  /*2650*/  BMOV.32 B0, R27 ;  /* 0x0000001b00007356 */ /* 0x0003ea0000000000 */
[----:B------:R-:W-:Y:S05]  /*2660*/  BSYNC.RECONVERGENT B0 ;  /* 0x0000000000007941 */ /* 0x000fea0003800200 */
.L_x_316:
[----:B------:R-:W2:Y:S02]  /*2670*/  LD.E.64 R10, desc[UR36][R10.64+0x8] ;  /* 0x000008240a0a7980 */ /* 0x000ea4000c101b00 */
[----:B--2---:R-:W-:-:S04]  /*2680*/  ISETP.NE.U32.AND P0, PT, R10, R8, PT ;  /* 0x000000080a00720c */ /* 0x004fc80003f05070 */
[----:B------:R-:W-:-:S13]  /*2690*/  ISETP.NE.AND.EX P0, PT, R11, R9, PT, P0 ;  /* 0x000000090b00720c */ /* 0x000fda0003f05300 */
[----:B------:R-:W-:Y:S05]  /*26a0*/  @P0 BRA `(.L_x_318) ;  /* 0xfffffffc00980947 */ /* 0x000fea000383ffff */
.L_x_315:
[----:B------:R0:W-:Y:S05]  /*26b0*/  BMOV.32 B0, R28 ;  /* 0x0000001c00007356 */ /* 0x0001ea0000000000 */
[----:B------:R-:W-:Y:S05]  /*26c0*/  BSYNC.RECONVERGENT B0 ;  /* 0x0000000000007941 */ /* 0x000fea0003800200 */
.L_x_314:
[----:B------:R-:W5:Y:S01]  /*26d0*/  LD.E.64 R10, desc[UR36][R4.64+0x20] ;  /* 0x00002024040a7980 */ /* 0x000f62000c101b00 */
[----:B------:R-:W-:Y:S01]  /*26e0*/  BSSY.RECONVERGENT B7, `(.L_x_319) ;  /* 0x0000024000077945 */ /* 0x000fe20003800200 */
[----:B-----5:R-:W-:-:S04]  /*26f0*/  ISETP.NE.U32.AND P0, PT, R10, RZ, PT ;  /* 0x000000ff0a00720c */ /* 0x020fc80003f05070 */
[----:B------:R-:W-:-:S13]  /*2700*/  ISETP.NE.AND.EX P0, PT, R11, RZ, PT, P0 ;  /* 0x000000ff0b00720c */ /* 0x000fda0003f05300 */
[----:B------:R-:W-:Y:S05]  /*2710*/  @!P0 BRA `(.L_x_320) ;  /* 0x0000000000808947 */ /* 0x000fea0003800000 */
[----:B01----:R-:W5:Y:S04]  /*2720*/  LD.E.64 R6, desc[UR36][R10.64] ;  /* 0x000000240a067980 */ /* 0x003f68000c101b00 */
[----:B------:R-:W2:Y:S04]  /*2730*/  LD.E.64 R8, desc[UR36][R10.64+0x8] ;  /* 0x000008240a087980 */ /* 0x000ea8000c101b00 */
[----:B-----5:R-:W2:Y:S02]  /*2740*/  LD.E.64 R12, desc[UR36][R6.64+0x8] ;  /* 0x00000824060c7980 */ /* 0x020ea4000c101b00 */
[----:B--2---:R-:W-:-:S04]  /*2750*/  ISETP.NE.U32.AND P0, PT, R12, R8, PT ;  /* 0x000000080c00720c */ /* 0x004fc80003f05070 */
[----:B------:R-:W-:-:S13]  /*2760*/  ISETP.NE.AND.EX P0, PT, R13, R9, PT, P0 ;  /* 0x000000090d00720c */ /* 0x000fda0003f05300 */
[----:B------:R-:W-:Y:S05]  /*2770*/  @!P0 BRA `(.L_x_320) ;  /* 0x0000000000688947 */ /* 0x000fea0003800000 */
[----:B------:R-:W0:Y:S02]  /*2780*/  LDC.64 R6, c[0x0][0x390] ;  /* 0x0000e400ff067b82 */ /* 0x000e240000000a00 */
.L_x_323:
[----:B------:R-:W2:Y:S01]  /*2790*/  LD.E R15, desc[UR36][R12.64] ;  /* 0x000000240c0f7980 */ /* 0x000ea2000c101900 */
        /* <DEDUP_REMOVED lines=18> */
.L_x_322:
[----:B------:R1:W-:Y:S05]  /*28c0*/  BMOV.32 B0, R29 ;  /* 0x0000001d00007356 */ /* 0x0003ea0000000000 */
[----:B------:R-:W-:Y:S05]  /*28d0*/  BSYNC.RECONVERGENT B0 ;  /* 0x0000000000007941 */ /* 0x000fea0003800200 */
.L_x_321:
[----:B------:R-:W2:Y:S02]  /*28e0*/  LD.E.64 R12, desc[UR36][R12.64+0x8] ;  /* 0x000008240c0c7980 */ /* 0x000ea4000c101b00 */
[----:B--2---:R-:W-:-:S04]  /*28f0*/  ISETP.NE.U32.AND P0, PT, R12, R8, PT ;  /* 0x000000080c00720c */ /* 0x004fc80003f05070 */
[----:B------:R-:W-:-:S13]  /*2900*/  ISETP.NE.AND.EX P0, PT, R13, R9, PT, P0 ;  /* 0x000000090d00720c */ /* 0x000fda0003f05300 */
[----:B------:R-:W-:Y:S05]  /*2910*/  @P0 BRA `(.L_x_323) ;  /* 0xfffffffc009c0947 */ /* 0x000fea000383ffff */
.L_x_320:
[----:B------:R-:W-:Y:S05]  /*2920*/  BSYNC.RECONVERGENT B7 ;  /* 0x0000000000077941 */ /* 0x000fea0003800200 */
.L_x_319:
[----:B01----:R-:W5:Y:S01]  /*2930*/  LD.E.64 R6, desc[UR36][R4.64+0x28] ;  /* 0x0000282404067980 */ /* 0x003f62000c101b00 */
[----:B------:R-:W-:Y:S01]  /*2940*/  BSSY.RECONVERGENT B11, `(.L_x_324) ;  /* 0x00000260000b7945 */ /* 0x000fe20003800200 */
[----:B-----5:R-:W-:-:S04]  /*2950*/  ISETP.NE.U32.AND P0, PT, R6, RZ, PT ;  /* 0x000000ff0600720c */ /* 0x020fc80003f05070 */
[----:B------:R-:W-:-:S13]  /*2960*/  ISETP.NE.AND.EX P0, PT, R7, RZ, PT, P0 ;  /* 0x000000ff0700720c */ /* 0x000fda0003f05300 */
[----:B------:R-:W-:Y:S05]  /*2970*/  @!P0 BRA `(.L_x_325) ;  /* 0x0000000000888947 */ /* 0x000fea0003800000 */
[----:B------:R-:W5:Y:S04]  /*2980*/  LD.E.64 R8, desc[UR36][R6.64] ;  /* 0x0000002406087980 */ /* 0x000f68000c101b00 */
[----:B------:R-:W2:Y:S04]  /*2990*/  LD.E.64 R10, desc[UR36][R6.64+0x8] ;  /* 0x00000824060a7980 */ /* 0x000ea8000c101b00 */
[----:B-----5:R-:W2:Y:S02]  /*29a0*/  LD.E.64 R8, desc[UR36][R8.64+0x8] ;  /* 0x0000082408087980 */ /* 0x020ea4000c101b00 */
[----:B--2---:R-:W-:-:S04]  /*29b0*/  ISETP.NE.U32.AND P0, PT, R8, R10, PT ;  /* 0x0000000a0800720c */ /* 0x004fc80003f05070 */
[----:B------:R-:W-:-:S13]  /*29c0*/  ISETP.NE.AND.EX P0, PT, R9, R11, PT, P0 ;  /* 0x0000000b0900720c */ /* 0x000fda0003f05300 */
[----:B------:R-:W-:Y:S05]  /*29d0*/  @!P0 BRA `(.L_x_325) ;  /* 0x0000000000708947 */ /* 0x000fea0003800000 */
[----:B------:R-:W0:Y:S02]  /*29e0*/  LDC.64 R6, c[0x0][0x390] ;  /* 0x0000e400ff067b82 */ /* 0x000e240000000a00 */
.L_x_328:
[----:B------:R-:W-:Y:S02]  /*29f0*/  IMAD.MOV.U32 R12, RZ, RZ, R8 ;  /* 0x000000ffff0c7224 */ /* 0x000fe400078e0008 */
[----:B------:R-:W-:-:S05]  /*2a00*/  IMAD.MOV.U32 R13, RZ, RZ, R9 ;  /* 0x000000ffff0d7224 */ /* 0x000fca00078e0009 */
        /* <DEDUP_REMOVED lines=19> */
.L_x_327:
[----:B------:R1:W-:Y:S05]  /*2b40*/  BMOV.32 B0, R30 ;  /* 0x0000001e00007356 */ /* 0x0003ea0000000000 */
[----:B------:R-:W-:Y:S05]  /*2b50*/  BSYNC.RECONVERGENT B0 ;  /* 0x0000000000007941 */ /* 0x000fea0003800200 */
.L_x_326:
[----:B------:R-:W2:Y:S02]  /*2b60*/  LD.E.64 R8, desc[UR36][R12.64+0x8] ;  /* 0x000008240c087980 */ /* 0x000ea4000c101b00 */
[----:B--2---:R-:W-:-:S04]  /*2b70*/  ISETP.NE.U32.AND P0, PT, R8, R10, PT ;  /* 0x0000000a0800720c */ /* 0x004fc80003f05070 */
[----:B------:R-:W-:-:S13]  /*2b80*/  ISETP.NE.AND.EX P0, PT, R9, R11, PT, P0 ;  /* 0x0000000b0900720c */ /* 0x000fda0003f05300 */
[----:B------:R-:W-:Y:S05]  /*2b90*/  @P0 BRA `(.L_x_328) ;  /* 0xfffffffc00940947 */ /* 0x000fea000383ffff */
.L_x_325:
[----:B------:R-:W-:Y:S05]  /*2ba0*/  BSYNC.RECONVERGENT B11 ;  /* 0x00000000000b7941 */ /* 0x000fea0003800200 */
.L_x_324:
[----:B------:R-:W5:Y:S01]  /*2bb0*/  LD.E.64 R8, desc[UR36][R4.64+0x30] ;  /* 0x0000302404087980 */ /* 0x000f62000c101b00 */
[----:B------:R-:W-:Y:S01]  /*2bc0*/  BSSY.RECONVERGENT B10, `(.L_x_329) ;  /* 0x00000260000a7945 */ /* 0x000fe20003800200 */
[----:B-----5:R-:W-:-:S04]  /*2bd0*/  ISETP.NE.U32.AND P0, PT, R8, RZ, PT ;  /* 0x000000ff0800720c */ /* 0x020fc80003f05070 */
[----:B------:R-:W-:-:S13]  /*2be0*/  ISETP.NE.AND.EX P0, PT, R9, RZ, PT, P0 ;  /* 0x000000ff0900720c */ /* 0x000fda0003f05300 */
[----:B------:R-:W-:Y:S05]  /*2bf0*/  @!P0 BRA `(.L_x_330) ;  /* 0x0000000000888947 */ /* 0x000fea0003800000 */
[----:B0-----:R-:W5:Y:S04]  /*2c00*/  LD.E.64 R6, desc[UR36][R8.64] ;  /* 0x0000002408067980 */ /* 0x001f68000c101b00 */
[----:B------:R-:W2:Y:S04]  /*2c10*/  LD.E.64 R10, desc[UR36][R8.64+0x8] ;  /* 0x00000824080a7980 */ /* 0x000ea8000c101b00 */
[----:B-----5:R-:W2:Y:S02]  /*2c20*/  LD.E.64 R6, desc[UR36][R6.64+0x8] ;  /* 0x0000082406067980 */ /* 0x020ea4000c101b00 */
[----:B--2---:R-:W-:-:S04]  /*2c30*/  ISETP.NE.U32.AND P0, PT, R6, R10, PT ;  /* 0x0000000a0600720c */ /* 0x004fc80003f05070 */
[----:B------:R-:W-:-:S13]  /*2c40*/  ISETP.NE.AND.EX P0, PT, R7, R11, PT, P0 ;  /* 0x0000000b0700720c */ /* 0x000fda0003f05300 */
[----:B------:R-:W-:Y:S05]  /*2c50*/  @!P0 BRA `(.L_x_330) ;  /* 0x0000000000708947 */ /* 0x000fea0003800000 */
[----:B------:R-:W0:Y:S02]  /*2c60*/  LDC.64 R8, c[0x0][0x390] ;  /* 0x0000e400ff087b82 */ /* 0x000e240000000a00 */
.L_x_333:
[----:B------:R-:W-:Y:S02]  /*2c70*/  IMAD.MOV.U32 R12, RZ, RZ, R6 ;  /* 0x000000ffff0c7224 */ /* 0x000fe400078e0006 */
[----:B------:R-:W-:-:S05]  /*2c80*/  IMAD.MOV.U32 R13, RZ, RZ, R7 ;  /* 0x000000ffff0d7224 */ /* 0x000fca00078e0007 */
[----:B------:R-:W2:Y:S01]  /*2c90*/  LD.E R15, desc[UR36][R12.64] ;  /* 0x000000240c0f7980 */ /* 0x000ea2000c101900 */
[----:B------:R-:W-:Y:S04]  /*2ca0*/  BSSY.RECONVERGENT B0, `(.L_x_331) ;  /* 0x0000013000007945 */ /* 0x000fe80003800200 */
[----:B0-----:R-:W0:Y:S05]  /*2cb0*/  BMOV.32.CLEAR R31, B0 ;  /* 0x00000000001f7355 */ /* 0x001e2a0000100000 */
[----:B--2---:R-:W-:-:S13]  /*2cc0*/  ISETP.NE.AND P0, PT, R15, R2, PT ;  /* 0x000000020f00720c */ /* 0x004fda0003f05270 */
[----:B0-----:R-:W-:Y:S05]  /*2cd0*/  @!P0 BRA `(.L_x_332) ;  /* 0x0000000000388947 */ /* 0x001fea0003800000 */
[----:B------:R-:W-:Y:S01]  /*2ce0*/  IMAD.WIDE R14, R15, 0x20, R8 ;  /* 0x000000200f0e7825 */ /* 0x000fe200078e0208 */
        /* <DEDUP_REMOVED lines=13> */
.L_x_332:
[----:B------:R0:W-:Y:S05]  /*2dc0*/  BMOV.32 B0, R31 ;  /* 0x0000001f00007356 */ /* 0x0001ea0000000000 */
[----:B------:R-:W-:Y:S05]  /*2dd0*/  BSYNC.RECONVERGENT B0 ;  /* 0x0000000000007941 */ /* 0x000fea0003800200 */
.L_x_331:
[----:B------:R-:W2:Y:S02]  /*2de0*/  LD.E.64 R6, desc[UR36][R12.64+0x8] ;  /* 0x000008240c067980 */ /* 0x000ea4000c101b00 */
[----:B--2---:R-:W-:-:S04]  /*2df0*/  ISETP.NE.U32.AND P0, PT, R6, R10, PT ;  /* 0x0000000a0600720c */ /* 0x004fc80003f05070 */
[----:B------:R-:W-:-:S13]  /*2e00*/  ISETP.NE.AND.EX P0, PT, R7, R11, PT, P0 ;  /* 0x0000000b0700720c */ /* 0x000fda0003f05300 */
[----:B------:R-:W-:Y:S05]  /*2e10*/  @P0 BRA `(.L_x_333) ;  /* 0xfffffffc00940947 */ /* 0x000fea000383ffff */
.L_x_330:
[----:B------:R-:W-:Y:S05]  /*2e20*/  BSYNC.RECONVERGENT B10 ;  /* 0x00000000000a7941 */ /* 0x000fea0003800200 */
.L_x_329:
        /* <DEDUP_REMOVED lines=12> */
.L_x_338:
[----:B------:R-:W-:Y:S01]  /*2ef0*/  IMAD.MOV.U32 R12, RZ, RZ, R6 ;  /* 0x000000ffff0c7224 */ /* 0x000fe200078e0006 */
[----:B------:R-:W-:-:S05]  /*2f00*/  MOV R13, R7 ;  /* 0x00000007000d7202 */ /* 0x000fca0000000f00 */
        /* <DEDUP_REMOVED lines=19> */
.L_x_337:
[----:B------:R0:W-:Y:S05]  /*3040*/  BMOV.32 B0, R32 ;  /* 0x0000002000007356 */ /* 0x0001ea0000000000 */
[----:B------:R-:W-:Y:S05]  /*3050*/  BSYNC.RECONVERGENT B0 ;  /* 0x0000000000007941 */ /* 0x000fea0003800200 */
.L_x_336:
[----:B------:R-:W2:Y:S02]  /*3060*/  LD.E.64 R6, desc[UR36][R12.64+0x8] ;  /* 0x000008240c067980 */ /* 0x000ea4000c101b00 */
[----:B--2---:R-:W-:-:S04]  /*3070*/  ISETP.NE.U32.AND P0, PT, R6, R10, PT ;  /* 0x0000000a0600720c */ /* 0x004fc80003f05070 */
[----:B------:R-:W-:-:S13]  /*3080*/  ISETP.NE.AND.EX P0, PT, R7, R11, PT, P0 ;  /* 0x0000000b0700720c */ /* 0x000fda0003f05300 */
[----:B------:R-:W-:Y:S05]  /*3090*/  @P0 BRA `(.L_x_338) ;  /* 0xfffffffc00940947 */ /* 0x000fea000383ffff */
.L_x_335:
[----:B------:R-:W-:Y:S05]  /*30a0*/  BSYNC.RECONVERGENT B6 ;  /* 0x0000000000067941 */ /* 0x000fea0003800200 */
.L_x_334:
        /* <DEDUP_REMOVED lines=12> */
.L_x_343:
        /* <DEDUP_REMOVED lines=21> */
.L_x_342:
[----:B------:R0:W-:Y:S05]  /*32c0*/  BMOV.32 B0, R33 ;  /* 0x0000002100007356 */ /* 0x0001ea0000000000 */
[----:B------:R-:W-:Y:S05]  /*32d0*/  BSYNC.RECONVERGENT B0 ;  /* 0x0000000000007941 */ /* 0x000fea0003800200 */
.L_x_341:
[----:B------:R-:W2:Y:S02]  /*32e0*/  LD.E.64 R6, desc[UR36][R12.64+0x8] ;  /* 0x000008240c067980 */ /* 0x000ea4000c101b00 */
[----:B--2---:R-:W-:-:S04]  /*32f0*/  ISETP.NE.U32.AND P0, PT, R6, R10, PT ;  /* 0x0000000a0600720c */ /* 0x004fc80003f05070 */
[----:B------:R-:W-:-:S13]  /*3300*/  ISETP.NE.AND.EX P0, PT, R7, R11, PT, P0 ;  /* 0x0000000b0700720c */ /* 0x000fda0003f05300 */
[----:B------:R-:W-:Y:S05]  /*3310*/  @P0 BRA `(.L_x_343) ;  /* 0xfffffffc00940947 */ /* 0x000fea000383ffff */
.L_x_340:
[----:B------:R-:W-:Y:S05]  /*3320*/  BSYNC.RECONVERGENT B8 ;  /* 0x0000000000087941 */ /* 0x000fea0003800200 */
.L_x_339:
[----:B------:R-:W-:-:S04]  /*3330*/  MOV R0, 0x10 ;  /* 0x0000001000007802 */ /* 0x000fc80000000f00 */
[----:B0-----:R0:W0:Y:S03]  /*3340*/  LDC.64 R6, c[0x4][R0] ;  /* 0x0100000000067b82 */ /* 0x0010260000000a00 */
[----:B------:R-:W-:-:S07]  /*3350*/  LEPC R20, `(.L_x_344) ;  /* 0x000000001014794e */ /* 0x000fce0000000000 */
[----:B01234-:R-:W-:Y:S05]  /*3360*/  CALL.ABS.NOINC R6 ;  /* 0x0000000006007343 */ /* 0x01ffea0003c00000 */
.L_x_344:
[----:B------:R-:W0:Y:S01]  /*3370*/  LDC.64 R4, c[0x0][0x398] ;  /* 0x0000e600ff047b82 */ /* 0x000e220000000a00 */
        /* <DEDUP_REMOVED lines=16> */
[----:B------:R-:W-:Y:S05]  /*3480*/  CALL.REL.NOINC `($__internal_3_$__cuda_sm3x_div_rn_noftz_f32_slowpath) ;  /* 0x00000024000c7944 */ /* 0x000fea0003c00000 */
[----:B------:R-:W-:-:S07]  /*3490*/  IMAD.MOV.U32 R10, RZ, RZ, R3 ;  /* 0x000000ffff0a7224 */ /* 0x000fce00078e0003 */
.L_x_346:
[----:B------:R-:W-:Y:S05]  /*34a0*/  BSYNC.RECONVERGENT B0 ;  /* 0x0000000000007941 */ /* 0x000fea0003800200 */
.L_x_345:
        /* <DEDUP_REMOVED lines=14> */
.L_x_348:
[----:B------:R-:W-:Y:S05]  /*3590*/  BSYNC.RECONVERGENT B0 ;  /* 0x0000000000007941 */ /* 0x000fea0003800200 */
.L_x_347:
[----:B------:R-:W0:Y:S02]  /*35a0*/  LDC.64 R6, c[0x0][0x398] ;  /* 0x0000e600ff067b82 */ /* 0x000e240000000a00 */
[----:B0-----:R-:W2:Y:S01]  /*35b0*/  LDG.E R5, desc[UR36][R6.64+0x10] ;  /* 0x0000102406057981 */ /* 0x001ea2000c1e1900 */
[----:B------:R-:W0:Y:S01]  /*35c0*/  F2I.U32.FLOOR.NTZ R3, R3 ;  /* 0x0000000300037305 */ /* 0x000e220000207000 */
[----:B------:R-:W-:Y:S01]  /*35d0*/  BSSY B6, `(.L_x_349) ;  /* 0x0000207000067945 */ /* 0x000fe20003800000 */
[-C--:B--2---:R-:W-:Y:S01]  /*35e0*/  ISETP.GE.U32.AND P0, PT, R10, R5.reuse, PT ;  /* 0x000000050a00720c */ /* 0x084fe20003f06070 */
[----:B0-----:R-:W-:-:S12]  /*35f0*/  IMAD R9, R3, R5, R10 ;  /* 0x0000000503097224 */ /* 0x001fd800078e020a */
[----:B------:R-:W-:Y:S05]  /*3600*/  @P0 BRA `(.L_x_350) ;  /* 0x00000000000c0947 */ /* 0x000fea0003800000 */
[----:B------:R-:W2:Y:S02]  /*3610*/  LDG.E R0, desc[UR36][R6.64+0x14] ;  /* 0x0000142406007981 */ /* 0x000ea4000c1e1900 */
[----:B--2---:R-:W-:-:S13]  /*3620*/  ISETP.GE.U32.AND P0, PT, R3, R0, PT ;  /* 0x000000000300720c */ /* 0x004fda0003f06070 */
[----:B------:R-:W-:Y:S05]  /*3630*/  @!P0 BRA `(.L_x_351) ;  /* 0x0000000000248947 */ /* 0x000fea0003800000 */
.L_x_350:
        /* <DEDUP_REMOVED lines=8> */
.L_x_352:
[----:B------:R-:W-:Y:S05]  /*36c0*/  BRA `(.L_x_353) ;  /* 0x0000001c00dc7947 */ /* 0x000fea0003800000 */
.L_x_351:
[----:B------:R-:W2:Y:S02]  /*36d0*/  LDG.E.64 R4, desc[UR36][R6.64+0x18] ;  /* 0x0000182406047981 */ /* 0x000ea4000c1e1b00 */
[----:B--2---:R-:W-:-:S05]  /*36e0*/  IMAD.WIDE.U32 R4, R9, 0x8, R4 ;  /* 0x0000000809047825 */ /* 0x004fca00078e0004 */
[----:B------:R-:W2:Y:S02]  /*36f0*/  LD.E.64 R32, desc[UR36][R4.64] ;  /* 0x0000002404207980 */ /* 0x000ea4000c101b00 */
[----:B--2---:R-:W-:-:S04]  /*3700*/  ISETP.NE.U32.AND P0, PT, R32, RZ, PT ;  /* 0x000000ff2000720c */ /* 0x004fc80003f05070 */
[----:B------:R-:W-:-:S13]  /*3710*/  ISETP.NE.AND.EX P0, PT, R33, RZ, PT, P0 ;  /* 0x000000ff2100720c */ /* 0x000fda0003f05300 */
[----:B------:R-:W-:Y:S05]  /*3720*/  @!P0 BRA `(.L_x_353) ;  /* 0x0000001c00c48947 */ /* 0x000fea0003800000 */
[----:B------:R-:W-:Y:S01]  /*3730*/  BSSY B7, `(.L_x_354) ;  /* 0x000008d000077945 */ /* 0x000fe20003800000 */
.L_x_362:
[----:B------:R-:W2:Y:S04]  /*3740*/  LD.E.64 R6, desc[UR36][R32.64] ;  /* 0x0000002420067980 */ /* 0x000ea8000c101b00 */
[----:B0-----:R-:W3:Y:S04]  /*3750*/  LD.E.64 R4, desc[UR36][R32.64+0x8] ;  /* 0x0000082420047980 */ /* 0x001ee8000c101b00 */
        /* <DEDUP_REMOVED lines=16> */
.L_x_359:
[----:B------:R-:W-:-:S05]  /*3860*/  MOV R28, R26 ;  /* 0x0000001a001c7202 */ /* 0x000fca0000000f00 */
        /* <DEDUP_REMOVED lines=14> */
.L_x_358:
[----:B------:R-:W-:Y:S05]  /*3950*/  BSYNC.RELIABLE B1 ;  /* 0x0000000000017941 */ /* 0x000fea0003800100 */
.L_x_357:
[----:B------:R-:W-:Y:S01]  /*3960*/  LOP3.LUT R26, R6, 0xfffffffe, RZ, 0xc0, !PT ;  /* 0xfffffffe061a7812 */ /* 0x000fe200078ec0ff */
[----:B------:R-:W-:Y:S02]  /*3970*/  IMAD.MOV.U32 R29, RZ, RZ, R7 ;  /* 0x000000ffff1d7224 */ /* 0x000fe400078e0007 */
[----:B------:R-:W-:Y:S01]  /*3980*/  IMAD.MOV.U32 R34, RZ, RZ, R3 ;  /* 0x000000ffff227224 */ /* 0x000fe200078e0003 */
[----:B------:R-:W-:Y:S01]  /*3990*/  ISETP.NE.U32.AND P0, PT, R4, R26, PT ;  /* 0x0000001a0400720c */ /* 0x000fe20003f05070 */
[----:B------:R-:W-:-:S03]  /*39a0*/  IMAD.MOV.U32 R35, RZ, RZ, R8 ;  /* 0x000000ffff237224 */ /* 0x000fc600078e0008 */
[----:B------:R-:W-:-:S13]  /*39b0*/  ISETP.NE.AND.EX P0, PT, R5, R7, PT, P0 ;  /* 0x000000070500720c */ /* 0x000fda0003f05300 */
[----:B------:R-:W-:Y:S05]  /*39c0*/  @P0 BRA `(.L_x_359) ;  /* 0xfffffffc00a40947 */ /* 0x000fea000383ffff */
.L_x_356:
[----:B------:R-:W-:Y:S05]  /*39d0*/  BSYNC.RECONVERGENT B0 ;  /* 0x0000000000007941 */ /* 0x000fea0003800200 */
.L_x_355:
[----:B------:R-:W-:-:S04]  /*39e0*/  ISETP.NE.U32.AND P0, PT, R27, R26, PT ;  /* 0x0000001a1b00720c */ /* 0x000fc80003f05070 */
        /* <DEDUP_REMOVED lines=12> */
.L_x_360:
        /* <DEDUP_REMOVED lines=15> */
.L_x_364:
[----:B------:R-:W-:Y:S05]  /*3ba0*/  BSYNC.RECONVERGENT B0 ;  /* 0x0000000000007941 */ /* 0x000fea0003800200 */
.L_x_363:
        /* <DEDUP_REMOVED lines=11> */
.L_x_368:
[----:B------:R0:W5:Y:S01]  /*3c60*/  LD.E.64 R16, desc[UR36][R4.64+0x8] ;  /* 0x0000082404107980 */ /* 0x000162000c101b00 */
[----:B------:R-:W-:-:S04]  /*3c70*/  MOV R0, 0x10 ;  /* 0x0000001000007802 */ /* 0x000fc80000000f00 */
[----:B------:R0:W1:Y:S03]  /*3c80*/  LDC.64 R6, c[0x4][R0] ;  /* 0x0100000000067b82 */ /* 0x0000660000000a00 */
[----:B------:R-:W-:-:S07]  /*3c90*/  LEPC R20, `(.L_x_367) ;  /* 0x000000001014794e */ /* 0x000fce0000000000 */
[----:B01---5:R-:W-:Y:S05]  /*3ca0*/  CALL.ABS.NOINC R6 ;  /* 0x0000000006007343 */ /* 0x023fea0003c00000 */
.L_x_367:
[----:B------:R-:W-:Y:S01]  /*3cb0*/  LOP3.LUT R4, R16, 0xfffffffe, RZ, 0xc0, !PT ;  /* 0xfffffffe10047812 */ /* 0x000fe200078ec0ff */
[----:B------:R-:W-:-:S03]  /*3cc0*/  IMAD.MOV.U32 R5, RZ, RZ, R17 ;  /* 0x000000ffff057224 */ /* 0x000fc600078e0011 */
[C---:B------:R-:W-:Y:S02]  /*3cd0*/  ISETP.NE.U32.AND P0, PT, R4.reuse, R26, PT ;  /* 0x0000001a0400720c */ /* 0x040fe40003f05070 */
[----:B------:R-:W-:Y:S02]  /*3ce0*/  ISETP.NE.U32.AND P1, PT, R4, RZ, PT ;  /* 0x000000ff0400720c */ /* 0x000fe40003f25070 */
[C---:B------:R-:W-:Y:S02]  /*3cf0*/  ISETP.NE.AND.EX P0, PT, R17.reuse, R29, PT, P0 ;  /* 0x0000001d1100720c */ /* 0x040fe40003f05300 */
[----:B------:R-:W-:-:S13]  /*3d00*/  ISETP.NE.AND.EX P1, PT, R17, RZ, PT, P1 ;  /* 0x000000ff1100720c */ /* 0x000fda0003f25310 */
[----:B------:R-:W-:Y:S05]  /*3d10*/  @P0 BRA P1, `(.L_x_368) ;  /* 0xfffffffc00d00947 */ /* 0x000fea000083ffff */
.L_x_366:
[----:B------:R-:W-:Y:S05]  /*3d20*/  BSYNC.RECONVERGENT B8 ;  /* 0x0000000000087941 */ /* 0x000fea0003800200 */
.L_x_365:
        /* <DEDUP_REMOVED lines=14> */
.L_x_361:
[----:B------:R-:W-:-:S04]  /*3e10*/  ISETP.NE.U32.AND P0, PT, R4, R26, PT ;  /* 0x0000001a0400720c */ /* 0x000fc80003f05070 */
[----:B------:R-:W-:-:S13]  /*3e20*/  ISETP.NE.AND.EX P0, PT, R5, R29, PT, P0 ;  /* 0x0000001d0500720c */ /* 0x000fda0003f05300 */
[----:B------:R-:W-:Y:S05]  /*3e30*/  @!P0 BREAK B7 ;  /* 0x0000000000078942 */ /* 0x000fea0003800000 */
[----:B------:R-:W-:Y:S05]  /*3e40*/  @!P0 BRA `(.L_x_353) ;  /* 0x0000001400fc8947 */ /* 0x000fea0003800000 */
[----:B------:R-:W-:-:S05]  /*3e50*/  MOV R28, R26 ;  /* 0x0000001a001c7202 */ /* 0x000fca0000000f00 */
[----:B------:R-:W2:Y:S02]  /*3e60*/  LD.E R3, desc[UR36][R28.64] ;  /* 0x000000241c037980 */ /* 0x000ea4000c101900 */
[----:B--2---:R-:W-:-:S13]  /*3e70*/  ISETP.NE.AND P0, PT, R3, R2, PT ;  /* 0x000000020300720c */ /* 0x004fda0003f05270 */
[----:B------:R-:W-:Y:S05]  /*3e80*/  @P0 BREAK B7 ;  /* 0x0000000000070942 */ /* 0x000fea0003800000 */
[----:B------:R-:W-:Y:S05]  /*3e90*/  @P0 BRA `(.L_x_353) ;  /* 0x0000001400e80947 */ /* 0x000fea0003800000 */
        /* <DEDUP_REMOVED lines=18> */
.L_x_370:
[----:B------:R-:W-:Y:S05]  /*3fc0*/  BSYNC.RECONVERGENT B0 ;  /* 0x0000000000007941 */ /* 0x000fea0003800200 */
.L_x_369:
[----:B------:R-:W-:-:S04]  /*3fd0*/  ISETP.NE.U32.AND P0, PT, R6, R16, PT ;  /* 0x000000100600720c */ /* 0x000fc80003f05070 */
[----:B------:R-:W-:-:S13]  /*3fe0*/  ISETP.NE.AND.EX P0, PT, R7, R17, PT, P0 ;  /* 0x000000110700720c */ /* 0x000fda0003f05300 */
[----:B------:R-:W-:Y:S05]  /*3ff0*/  @P0 BRA `(.L_x_362) ;  /* 0xfffffff400d00947 */ /* 0x000fea000383ffff */
[----:B------:R-:W-:Y:S05]  /*4000*/  BSYNC B7 ;  /* 0x0000000000077941 */ /* 0x000fea0003800000 */
.L_x_354:
[----:B------:R-:W-:Y:S02]  /*4010*/  IMAD.MOV.U32 R30, RZ, RZ, R16 ;  /* 0x000000ffff1e7224 */ /* 0x000fe400078e0010 */
[----:B------:R-:W-:-:S05]  /*4020*/  IMAD.MOV.U32 R31, RZ, RZ, R17 ;  /* 0x000000ffff1f7224 */ /* 0x000fca00078e0011 */
[----:B0-----:R0:W2:Y:S01]  /*4030*/  ATOM.E.CAS.64.STRONG.GPU P0, R4, [R34+0x8], R28, R30 ;  /* 0x0000081c2204738b */ /* 0x0010a2000010e51e */
        /* <DEDUP_REMOVED lines=10> */
.L_x_372:
[----:B------:R-:W-:Y:S05]  /*40e0*/  BSYNC.RECONVERGENT B0 ;  /* 0x0000000000007941 */ /* 0x000fea0003800200 */
.L_x_371:
        /* <DEDUP_REMOVED lines=10> */
.L_x_378:
[----:B------:R-:W-:-:S05]  /*4190*/  IMAD.MOV.U32 R27, RZ, RZ, R29 ;  /* 0x000000ffff1b7224 */ /* 0x000fca00078e001d */
[----:B------:R1:W5:Y:S01]  /*41a0*/  LD.E.64 R18, desc[UR36][R26.64+0x8] ;  /* 0x000008241a127980 */ /* 0x000362000c101b00 */
[----:B------:R-:W-:Y:S01]  /*41b0*/  MOV R0, 0x10 ;  /* 0x0000001000007802 */ /* 0x000fe20000000f00 */
[----:B0-----:R-:W-:Y:S02]  /*41c0*/  IMAD.MOV.U32 R5, RZ, RZ, R29 ;  /* 0x000000ffff057224 */ /* 0x001fe400078e001d */
[----:B------:R-:W-:Y:S01]  /*41d0*/  IMAD.MOV.U32 R4, RZ, RZ, R26 ;  /* 0x000000ffff047224 */ /* 0x000fe200078e001a */
[----:B------:R1:W0:Y:S06]  /*41e0*/  LDC.64 R6, c[0x4][R0] ;  /* 0x0100000000067b82 */ /* 0x00022c0000000a00 */
[----:B------:R-:W-:-:S07]  /*41f0*/  LEPC R20, `(.L_x_377) ;  /* 0x000000001014794e */ /* 0x000fce0000000000 */
[----:B01---5:R-:W-:Y:S05]  /*4200*/  CALL.ABS.NOINC R6 ;  /* 0x0000000006007343 */ /* 0x023fea0003c00000 */
.L_x_377:
[----:B------:R-:W-:Y:S02]  /*4210*/  LOP3.LUT R26, R18, 0xfffffffe, RZ, 0xc0, !PT ;  /* 0xfffffffe121a7812 */ /* 0x000fe400078ec0ff */
[-C--:B------:R-:W-:Y:S02]  /*4220*/  MOV R29, R19.reuse ;  /* 0x00000013001d7202 */ /* 0x080fe40000000f00 */
[----:B------:R-:W-:Y:S02]  /*4230*/  ISETP.NE.U32.AND P0, PT, R16, R26, PT ;  /* 0x0000001a1000720c */ /* 0x000fe40003f05070 */
[----:B------:R-:W-:Y:S02]  /*4240*/  ISETP.NE.U32.AND P1, PT, R26, RZ, PT ;  /* 0x000000ff1a00720c */ /* 0x000fe40003f25070 */
[----:B------:R-:W-:Y:S02]  /*4250*/  ISETP.NE.AND.EX P0, PT, R17, R19, PT, P0 ;  /* 0x000000131100720c */ /* 0x000fe40003f05300 */
[----:B------:R-:W-:-:S13]  /*4260*/  ISETP.NE.AND.EX P1, PT, R19, RZ, PT, P1 ;  /* 0x000000ff1300720c */ /* 0x000fda0003f25310 */
[----:B------:R-:W-:Y:S05]  /*4270*/  @P0 BRA P1, `(.L_x_378) ;  /* 0xfffffffc00c40947 */ /* 0x000fea000083ffff */
.L_x_376:
[----:B------:R-:W-:Y:S05]  /*4280*/  BSYNC.RECONVERGENT B8 ;  /* 0x0000000000087941 */ /* 0x000fea0003800200 */
.L_x_375:
[----:B------:R-:W-:Y:S05]  /*4290*/  BRA `(.L_x_379) ;  /* 0x0000000400b47947 */ /* 0x000fea0003800000 */
.L_x_374:
[----:B------:R1:W5:Y:S02]  /*42a0*/  LD.E R28, desc[UR36][R28.64] ;  /* 0x000000241c1c7980 */ /* 0x000364000c101900 */
.L_x_394:
        /* <DEDUP_REMOVED lines=16> */
.L_x_384:
        /* <DEDUP_REMOVED lines=8> */
[----:B--2--5:R-:W-:-:S13]  /*4430*/  ISETP.GE.AND P0, PT, R3, R28, PT ;  /* 0x0000001c0300720c */ /* 0x024fda0003f06270 */
[----:B------:R-:W-:Y:S05]  /*4440*/  @P0 BREAK.RELIABLE B1 ;  /* 0x0000000000010942 */ /* 0x000fea0003800100 */
[----:B------:R-:W-:Y:S05]  /*4450*/  @P0 BRA `(.L_x_381) ;  /* 0x0000000000280947 */ /* 0x000fea0003800000 */
[----:B------:R-:W-:Y:S02]  /*4460*/  IMAD.MOV.U32 R34, RZ, RZ, R18 ;  /* 0x000000ffff227224 */ /* 0x000fe400078e0012 */
[----:B------:R-:W-:Y:S02]  /*4470*/  IMAD.MOV.U32 R35, RZ, RZ, R19 ;  /* 0x000000ffff237224 */ /* 0x000fe400078e0013 */
[----:B------:R-:W-:Y:S02]  /*4480*/  IMAD.MOV.U32 R17, RZ, RZ, R6 ;  /* 0x000000ffff117224 */ /* 0x000fe400078e0006 */
[----:B------:R-:W-:-:S07]  /*4490*/  IMAD.MOV.U32 R16, RZ, RZ, R7 ;  /* 0x000000ffff107224 */ /* 0x000fce00078e0007 */
.L_x_383:
[----:B------:R-:W-:Y:S05]  /*44a0*/  BSYNC.RELIABLE B1 ;  /* 0x0000000000017941 */ /* 0x000fea0003800100 */
.L_x_382:
[----:B------:R-:W-:Y:S01]  /*44b0*/  LOP3.LUT R26, R6, 0xfffffffe, RZ, 0xc0, !PT ;  /* 0xfffffffe061a7812 */ /* 0x000fe200078ec0ff */
[----:B------:R-:W-:-:S03]  /*44c0*/  IMAD.MOV.U32 R19, RZ, RZ, R7 ;  /* 0x000000ffff137224 */ /* 0x000fc600078e0007 */
[----:B------:R-:W-:-:S04]  /*44d0*/  ISETP.NE.U32.AND P0, PT, R4, R26, PT ;  /* 0x0000001a0400720c */ /* 0x000fc80003f05070 */
[----:B------:R-:W-:-:S13]  /*44e0*/  ISETP.NE.AND.EX P0, PT, R5, R7, PT, P0 ;  /* 0x000000070500720c */ /* 0x000fda0003f05300 */
[----:B------:R-:W-:Y:S05]  /*44f0*/  @P0 BRA `(.L_x_384) ;  /* 0xfffffffc00ac0947 */ /* 0x000fea000383ffff */
.L_x_381:
[----:B------:R-:W-:Y:S05]  /*4500*/  BSYNC.RECONVERGENT B0 ;  /* 0x0000000000007941 */ /* 0x000fea0003800200 */
.L_x_380:
        /* <DEDUP_REMOVED lines=8> */
[----:B------:R-:W-:-:S05]  /*4590*/  IMAD.MOV.U32 R27, RZ, RZ, R19 ;  /* 0x000000ffff1b7224 */ /* 0x000fca00078e0013 */
[----:B------:R-:W2:Y:S02]  /*45a0*/  LD.E R26, desc[UR36][R26.64+0x8] ;  /* 0x000008241a1a7980 */ /* 0x000ea4000c101900 */
[----:B--2---:R-:W-:-:S04]  /*45b0*/  LOP3.LUT R0, R26, 0x1, RZ, 0xc0, !PT ;  /* 0x000000011a007812 */ /* 0x004fc800078ec0ff */
[----:B------:R-:W-:-:S04]  /*45c0*/  ISETP.NE.U32.AND P0, PT, R0, 0x1, PT ;  /* 0x000000010000780c */ /* 0x000fc80003f05070 */
[----:B------:R-:W-:-:S13]  /*45d0*/  ISETP.NE.U32.AND.EX P0, PT, RZ, RZ, PT, P0 ;  /* 0x000000ffff00720c */ /* 0x000fda0003f05100 */
[----:B------:R-:W-:Y:S05]  /*45e0*/  @P0 BREAK.RELIABLE B8 ;  /* 0x0000000000080942 */ /* 0x000fea0003800100 */
[----:B------:R-:W-:Y:S05]  /*45f0*/  @P0 BRA `(.L_x_379) ;  /* 0x0000000000dc0947 */ /* 0x000fea0003800000 */
[----:B------:R-:W-:Y:S05]  /*4600*/  BRA `(.L_x_387) ;  /* 0x0000000000d07947 */ /* 0x000fea0003800000 */
.L_x_386:
        /* <DEDUP_REMOVED lines=15> */
.L_x_389:
[----:B------:R-:W-:Y:S05]  /*4700*/  BSYNC.RECONVERGENT B0 ;  /* 0x0000000000007941 */ /* 0x000fea0003800200 */
.L_x_388:
        /* <DEDUP_REMOVED lines=11> */
.L_x_393:
[----:B-----5:R0:W5:Y:S01]  /*47c0*/  LD.E.64 R30, desc[UR36][R4.64+0x8] ;  /* 0x00000824041e7980 */ /* 0x020162000c101b00 */
[----:B------:R-:W-:-:S06]  /*47d0*/  MOV R6, 0x10 ;  /* 0x0000001000067802 */ /* 0x000fcc0000000f00 */
[----:B------:R-:W2:Y:S02]  /*47e0*/  LDC.64 R6, c[0x4][R6] ;  /* 0x0100000006067b82 */ /* 0x000ea40000000a00 */
[----:B------:R-:W-:-:S07]  /*47f0*/  LEPC R20, `(.L_x_392) ;  /* 0x000000001014794e */ /* 0x000fce0000000000 */
[----:B012--5:R-:W-:Y:S05]  /*4800*/  CALL.ABS.NOINC R6 ;  /* 0x0000000006007343 */ /* 0x027fea0003c00000 */
.L_x_392:
[----:B------:R-:W-:Y:S01]  /*4810*/  LOP3.LUT R4, R30, 0xfffffffe, RZ, 0xc0, !PT ;  /* 0xfffffffe1e047812 */ /* 0x000fe200078ec0ff */
[----:B------:R-:W-:-:S03]  /*4820*/  IMAD.MOV.U32 R5, RZ, RZ, R31 ;  /* 0x000000ffff057224 */ /* 0x000fc600078e001f */
[C---:B------:R-:W-:Y:S02]  /*4830*/  ISETP.NE.U32.AND P0, PT, R4.reuse, R26, PT ;  /* 0x0000001a0400720c */ /* 0x040fe40003f05070 */
[----:B------:R-:W-:Y:S02]  /*4840*/  ISETP.NE.U32.AND P1, PT, R4, RZ, PT ;  /* 0x000000ff0400720c */ /* 0x000fe40003f25070 */
[C---:B------:R-:W-:Y:S02]  /*4850*/  ISETP.NE.AND.EX P0, PT, R31.reuse, R19, PT, P0 ;  /* 0x000000131f00720c */ /* 0x040fe40003f05300 */
[----:B------:R-:W-:-:S13]  /*4860*/  ISETP.NE.AND.EX P1, PT, R31, RZ, PT, P1 ;  /* 0x000000ff1f00720c */ /* 0x000fda0003f25310 */
[----:B------:R-:W-:Y:S05]  /*4870*/  @P0 BRA P1, `(.L_x_393) ;  /* 0xfffffffc00d00947 */ /* 0x000fea000083ffff */
.L_x_391:
[----:B------:R-:W-:Y:S05]  /*4880*/  BSYNC.RECONVERGENT B10 ;  /* 0x00000000000a7941 */ /* 0x000fea0003800200 */
.L_x_390:
[----:B------:R-:W2:Y:S02]  /*4890*/  LD.E.64 R4, desc[UR36][R32.64+0x8] ;  /* 0x0000082420047980 */ /* 0x000ea4000c101b00 */
[----:B--2---:R-:W-:-:S04]  /*48a0*/  ISETP.NE.U32.AND P0, PT, R4, R26, PT ;  /* 0x0000001a0400720c */ /* 0x004fc80003f05070 */
        /* <DEDUP_REMOVED lines=10> */
.L_x_387:
[----:B------:R-:W-:Y:S05]  /*4950*/  BSYNC.RELIABLE B8 ;  /* 0x0000000000087941 */ /* 0x000fea0003800100 */
.L_x_385:
[----:B------:R-:W-:Y:S05]  /*4960*/  BRA `(.L_x_394) ;  /* 0xfffffff800507947 */ /* 0x000fea000383ffff */
.L_x_379:
[----:B------:R-:W-:Y:S05]  /*4970*/  BSYNC.RECONVERGENT B7 ;  /* 0x0000000000077941 */ /* 0x000fea0003800200 */
.L_x_373:
[----:B0-----:R-:W0:Y:S02]  /*4980*/  LDC.64 R4, c[0x0][0x398] ;  /* 0x0000e600ff047b82 */ /* 0x001e240000000a00 */
[----:B0-----:R-:W2:Y:S04]  /*4990*/  LDG.E.64 R6, desc[UR36][R4.64+0x8] ;  /* 0x0000082404067981 */ /* 0x001ea8000c1e1b00 */
[----:B------:R-:W3:Y:S01]  /*49a0*/  LDG.E.64 R8, desc[UR36][R4.64] ;  /* 0x0000002404087981 */ /* 0x000ee2000c1e1b00 */
[----:B------:R-:W-:Y:S01]  /*49b0*/  BSSY.RECONVERGENT B0, `(.L_x_395) ;  /* 0x000000e000007945 */ /* 0x000fe20003800200 */
[----:B--2---:R-:W0:Y:S01]  /*49c0*/  MUFU.RCP R3, R6 ;  /* 0x0000000600037308 */ /* 0x004e220000001000 */
[----:B---3--:R-:W-:-:S07]  /*49d0*/  FADD R0, R24, -R8 ;  /* 0x8000000818007221 */ /* 0x008fce0000000000 */
[----:B------:R-:W2:Y:S01]  /*49e0*/  FCHK P0, R0, R6 ;  /* 0x0000000600007302 */ /* 0x000ea20000000000 */
[----:B0-----:R-:W-:-:S04]  /*49f0*/  FFMA R10, -R6, R3, 1 ;  /* 0x3f800000060a7423 */ /* 0x001fc80000000103 */
[----:B------:R-:W-:-:S04]  /*4a00*/  FFMA R3, R3, R10, R3 ;  /* 0x0000000a03037223 */ /* 0x000fc80000000003 */
[----:B------:R-:W-:-:S04]  /*4a10*/  FFMA R8, R0, R3, RZ ;  /* 0x0000000300087223 */ /* 0x000fc800000000ff */
[----:B------:R-:W-:-:S04]  /*4a20*/  FFMA R10, -R6, R8, R0 ;  /* 0x00000008060a7223 */ /* 0x000fc80000000100 */
[----:B------:R-:W-:Y:S01]  /*4a30*/  FFMA R10, R3, R10, R8 ;  /* 0x0000000a030a7223 */ /* 0x000fe20000000008 */
[----:B--2---:R-:W-:Y:S06]  /*4a40*/  @!P0 BRA `(.L_x_396) ;  /* 0x0000000000108947 */ /* 0x004fec0003800000 */
[----:B------:R-:W-:Y:S01]  /*4a50*/  IMAD.MOV.U32 R3, RZ, RZ, R6 ;  /* 0x000000ffff037224 */ /* 0x000fe200078e0006 */
[----:B------:R-:W-:-:S07]  /*4a60*/  MOV R8, 0x4a80 ;  /* 0x00004a8000087802 */ /* 0x000fce0000000f00 */
[----:B-1---5:R-:W-:Y:S05]  /*4a70*/  CALL.REL.NOINC `($__internal_3_$__cuda_sm3x_div_rn_noftz_f32_slowpath) ;  /* 0x0000000c00907944 */ /* 0x022fea0003c00000 */
[----:B------:R-:W-:-:S07]  /*4a80*/  IMAD.MOV.U32 R10, RZ, RZ, R3 ;  /* 0x000000ffff0a7224 */ /* 0x000fce00078e0003 */
.L_x_396:
[----:B------:R-:W-:Y:S05]  /*4a90*/  BSYNC.RECONVERGENT B0 ;  /* 0x0000000000007941 */ /* 0x000fea0003800200 */
.L_x_395:
[----:B------:R-:W0:Y:S01]  /*4aa0*/  MUFU.RCP R4, R7 ;  /* 0x0000000700047308 */ /* 0x000e220000001000 */
[----:B------:R-:W-:Y:S01]  /*4ab0*/  FADD R0, R25, -R9 ;  /* 0x8000000919007221 */ /* 0x000fe20000000000 */
[----:B------:R-:W-:Y:S06]  /*4ac0*/  BSSY.RECONVERGENT B0, `(.L_x_397) ;  /* 0x000000c000007945 */ /* 0x000fec0003800200 */
[----:B------:R-:W2:Y:S08]  /*4ad0*/  FCHK P0, R0, R7 ;  /* 0x0000000700007302 */ /* 0x000eb00000000000 */
[----:B------:R-:W3:Y:S01]  /*4ae0*/  F2I.U32.FLOOR.NTZ R10, R10 ;  /* 0x0000000a000a7305 */ /* 0x000ee20000207000 */
[----:B0-----:R-:W-:-:S04]  /*4af0*/  FFMA R3, -R7, R4, 1 ;  /* 0x3f80000007037423 */ /* 0x001fc80000000104 */
[----:B------:R-:W-:-:S04]  /*4b00*/  FFMA R3, R4, R3, R4 ;  /* 0x0000000304037223 */ /* 0x000fc80000000004 */
[----:B------:R-:W-:-:S04]  /*4b10*/  FFMA R4, R0, R3, RZ ;  /* 0x0000000300047223 */ /* 0x000fc800000000ff */
[----:B------:R-:W-:-:S04]  /*4b20*/  FFMA R5, -R7, R4, R0 ;  /* 0x0000000407057223 */ /* 0x000fc80000000100 */
[----:B------:R-:W-:Y:S01]  /*4b30*/  FFMA R3, R3, R5, R4 ;  /* 0x0000000503037223 */ /* 0x000fe20000000004 */
[----:B--23--:R-:W-:Y:S06]  /*4b40*/  @!P0 BRA `(.L_x_398) ;  /* 0x00000000000c8947 */ /* 0x00cfec0003800000 */
[----:B------:R-:W-:Y:S01]  /*4b50*/  IMAD.MOV.U32 R3, RZ, RZ, R7 ;  /* 0x000000ffff037224 */ /* 0x000fe200078e0007 */
[----:B------:R-:W-:-:S07]  /*4b60*/  MOV R8, 0x4b80 ;  /* 0x00004b8000087802 */ /* 0x000fce0000000f00 */
[----:B-1---5:R-:W-:Y:S05]  /*4b70*/  CALL.REL.NOINC `($__internal_3_$__cuda_sm3x_div_rn_noftz_f32_slowpath) ;  /* 0x0000000c00507944 */ /* 0x022fea0003c00000 */
.L_x_398:
[----:B------:R-:W-:Y:S05]  /*4b80*/  BSYNC.RECONVERGENT B0 ;  /* 0x0000000000007941 */ /* 0x000fea0003800200 */
.L_x_397:
[----:B------:R-:W0:Y:S02]  /*4b90*/  LDC.64 R6, c[0x0][0x398] ;  /* 0x0000e600ff067b82 */ /* 0x000e240000000a00 */
[----:B0-----:R-:W2:Y:S01]  /*4ba0*/  LDG.E R5, desc[UR36][R6.64+0x10] ;  /* 0x0000102406057981 */ /* 0x001ea2000c1e1900 */
[----:B------:R-:W0:Y:S01]  /*4bb0*/  F2I.U32.FLOOR.NTZ R3, R3 ;  /* 0x0000000300037305 */ /* 0x000e220000207000 */
[-C--:B--2---:R-:W-:Y:S01]  /*4bc0*/  ISETP.GE.U32.AND P0, PT, R10, R5.reuse, PT ;  /* 0x000000050a00720c */ /* 0x084fe20003f06070 */
[----:B0-----:R-:W-:-:S12]  /*4bd0*/  IMAD R9, R3, R5, R10 ;  /* 0x0000000503097224 */ /* 0x001fd800078e020a */
[----:B------:R-:W-:Y:S05]  /*4be0*/  @P0 BRA `(.L_x_399) ;  /* 0x00000000000c0947 */ /* 0x000fea0003800000 */
[----:B------:R-:W2:Y:S02]  /*4bf0*/  LDG.E R0, desc[UR36][R6.64+0x14] ;  /* 0x0000142406007981 */ /* 0x000ea4000c1e1900 */
[----:B--2---:R-:W-:-:S13]  /*4c00*/  ISETP.GE.U32.AND P0, PT, R3, R0, PT ;  /* 0x000000000300720c */ /* 0x004fda0003f06070 */
[----:B------:R-:W-:Y:S05]  /*4c10*/  @!P0 BRA `(.L_x_400) ;  /* 0x0000000000248947 */ /* 0x000fea0003800000 */
.L_x_399:
[----:B------:R-:W-:Y:S01]  /*4c20*/  MOV R0, 0x8 ;  /* 0x0000000800007802 */ /* 0x000fe20000000f00 */
[----:B------:R-:W0:Y:S01]  /*4c30*/  LDCU.64 UR4, c[0x4][0x68] ;  /* 0x01000d00ff0477ac */ /* 0x000e220008000a00 */
[----:B------:R-:W-:Y:S02]  /*4c40*/  CS2R R6, SRZ ;  /* 0x0000000000067805 */ /* 0x000fe4000001ff00 */
[----:B------:R2:W3:Y:S01]  /*4c50*/  LDC.64 R2, c[0x4][R0] ;  /* 0x0100000000027b82 */ /* 0x0004e20000000a00 */
[----:B0-----:R-:W-:Y:S02]  /*4c60*/  IMAD.U32 R4, RZ, RZ, UR4 ;  /* 0x00000004ff047e24 */ /* 0x001fe4000f8e00ff */
[----:B--2---:R-:W-:-:S07]  /*4c70*/  IMAD.U32 R5, RZ, RZ, UR5 ;  /* 0x00000005ff057e24 */ /* 0x004fce000f8e00ff */
[----:B------:R-:W-:-:S07]  /*4c80*/  LEPC R20, `(.L_x_401) ;  /* 0x000000001014794e */ /* 0x000fce0000000000 */
[----:B-1-3-5:R-:W-:Y:S05]  /*4c90*/  CALL.ABS.NOINC R2 ;  /* 0x0000000002007343 */ /* 0x02afea0003c00000 */
.L_x_401:
[----:B------:R-:W-:Y:S05]  /*4ca0*/  BRA `(.L_x_353) ;  /* 0x0000000800647947 */ /* 0x000fea0003800000 */
.L_x_400:
[----:B------:R-:W2:Y:S02]  /*4cb0*/  LDG.E.64 R4, desc[UR36][R6.64+0x18] ;  /* 0x0000182406047981 */ /* 0x000ea4000c1e1b00 */
[----:B--2---:R-:W-:-:S05]  /*4cc0*/  IMAD.WIDE.U32 R4, R9, 0x8, R4 ;  /* 0x0000000809047825 */ /* 0x004fca00078e0004 */
[----:B------:R-:W2:Y:S02]  /*4cd0*/  LD.E.64 R30, desc[UR36][R4.64] ;  /* 0x00000024041e7980 */ /* 0x000ea4000c101b00 */
[----:B--2---:R-:W-:-:S04]  /*4ce0*/  ISETP.NE.U32.AND P0, PT, R30, RZ, PT ;  /* 0x000000ff1e00720c */ /* 0x004fc80003f05070 */
[----:B------:R-:W-:-:S13]  /*4cf0*/  ISETP.NE.AND.EX P0, PT, R31, RZ, PT, P0 ;  /* 0x000000ff1f00720c */ /* 0x000fda0003f05300 */
[----:B------:R-:W-:Y:S05]  /*4d00*/  @!P0 BRA `(.L_x_353) ;  /* 0x00000008004c8947 */ /* 0x000fea0003800000 */
[----:B------:R-:W-:Y:S01]  /*4d10*/  MOV R0, 0x0 ;  /* 0x0000000000007802 */ /* 0x000fe20000000f00 */
[----:B------:R-:W-:Y:S02]  /*4d20*/  HFMA2 R4, -RZ, RZ, 0, 9.5367431640625e-07 ;  /* 0x00000010ff047431 */ /* 0x000fe400000001ff */
[----:B------:R-:W-:Y:S01]  /*4d30*/  IMAD.MOV.U32 R5, RZ, RZ, RZ ;  /* 0x000000ffff057224 */ /* 0x000fe200078e00ff */
[----:B------:R0:W2:Y:S06]  /*4d40*/  LDC.64 R6, c[0x4][R0] ;  /* 0x0100000000067b82 */ /* 0x0000ac0000000a00 */
[----:B------:R-:W-:-:S07]  /*4d50*/  LEPC R20, `(.L_x_402) ;  /* 0x000000001014794e */ /* 0x000fce0000000000 */
[----:B012--5:R-:W-:Y:S05]  /*4d60*/  CALL.ABS.NOINC R6 ;  /* 0x0000000006007343 */ /* 0x027fea0003c00000 */
.L_x_402:
[----:B------:R-:W-:Y:S02]  /*4d70*/  IMAD.MOV.U32 R18, RZ, RZ, R4 ;  /* 0x000000ffff127224 */ /* 0x000fe400078e0004 */
[----:B------:R-:W-:-:S05]  /*4d80*/  IMAD.MOV.U32 R19, RZ, RZ, R5 ;  /* 0x000000ffff137224 */ /* 0x000fca00078e0005 */
[----:B------:R0:W-:Y:S04]  /*4d90*/  ST.E desc[UR36][R18.64], R2 ;  /* 0x0000000212007985 */ /* 0x0001e8000c101924 */
[----:B------:R0:W-:Y:S02]  /*4da0*/  ST.E.64 desc[UR36][R18.64+0x8], RZ ;  /* 0x000008ff12007985 */ /* 0x0001e4000c101b24 */
.L_x_422:
        /* <DEDUP_REMOVED lines=16> */
.L_x_407:
        /* <DEDUP_REMOVED lines=15> */
.L_x_406:
[----:B------:R-:W-:Y:S05]  /*4fa0*/  BSYNC.RELIABLE B1 ;  /* 0x0000000000017941 */ /* 0x000fea0003800100 */
.L_x_405:
[----:B------:R-:W-:Y:S01]  /*4fb0*/  LOP3.LUT R16, R6, 0xfffffffe, RZ, 0xc0, !PT ;  /* 0xfffffffe06107812 */ /* 0x000fe200078ec0ff */
[----:B------:R-:W-:-:S03]  /*4fc0*/  IMAD.MOV.U32 R29, RZ, RZ, R7 ;  /* 0x000000ffff1d7224 */ /* 0x000fc600078e0007 */
[----:B------:R-:W-:-:S04]  /*4fd0*/  ISETP.NE.U32.AND P0, PT, R4, R16, PT ;  /* 0x000000100400720c */ /* 0x000fc80003f05070 */
[----:B------:R-:W-:-:S13]  /*4fe0*/  ISETP.NE.AND.EX P0, PT, R5, R7, PT, P0 ;  /* 0x000000070500720c */ /* 0x000fda0003f05300 */
[----:B------:R-:W-:Y:S05]  /*4ff0*/  @P0 BRA `(.L_x_407) ;  /* 0xfffffffc00ac0947 */ /* 0x000fea000383ffff */
.L_x_404:
[----:B------:R-:W-:Y:S05]  /*5000*/  BSYNC.RECONVERGENT B0 ;  /* 0x0000000000007941 */ /* 0x000fea0003800200 */
.L_x_403:
        /* <DEDUP_REMOVED lines=14> */
.L_x_409:
[----:B------:R-:W-:Y:S01]  /*50f0*/  MOV R4, R27 ;  /* 0x0000001b00047202 */ /* 0x000fe20000000f00 */
        /* <DEDUP_REMOVED lines=14> */
.L_x_413:
[----:B------:R-:W-:Y:S05]  /*51e0*/  BSYNC.RECONVERGENT B0 ;  /* 0x0000000000007941 */ /* 0x000fea0003800200 */
.L_x_412:
        /* <DEDUP_REMOVED lines=11> */
.L_x_417:
[----:B------:R1:W5:Y:S01]  /*52a0*/  LD.E.64 R34, desc[UR36][R4.64+0x8] ;  /* 0x0000082404227980 */ /* 0x000362000c101b00 */
[----:B------:R-:W-:-:S06]  /*52b0*/  MOV R6, 0x10 ;  /* 0x0000001000067802 */ /* 0x000fcc0000000f00 */
[----:B------:R-:W2:Y:S02]  /*52c0*/  LDC.64 R6, c[0x4][R6] ;  /* 0x0100000006067b82 */ /* 0x000ea40000000a00 */
[----:B------:R-:W-:-:S07]  /*52d0*/  LEPC R20, `(.L_x_416) ;  /* 0x000000001014794e */ /* 0x000fce0000000000 */
[----:B012--5:R-:W-:Y:S05]  /*52e0*/  CALL.ABS.NOINC R6 ;  /* 0x0000000006007343 */ /* 0x027fea0003c00000 */
.L_x_416:
[----:B------:R-:W-:Y:S01]  /*52f0*/  LOP3.LUT R4, R34, 0xfffffffe, RZ, 0xc0, !PT ;  /* 0xfffffffe22047812 */ /* 0x000fe200078ec0ff */
[----:B------:R-:W-:-:S03]  /*5300*/  IMAD.MOV.U32 R5, RZ, RZ, R35 ;  /* 0x000000ffff057224 */ /* 0x000fc600078e0023 */
[C---:B------:R-:W-:Y:S02]  /*5310*/  ISETP.NE.U32.AND P0, PT, R4.reuse, R16, PT ;  /* 0x000000100400720c */ /* 0x040fe40003f05070 */
[----:B------:R-:W-:Y:S02]  /*5320*/  ISETP.NE.U32.AND P1, PT, R4, RZ, PT ;  /* 0x000000ff0400720c */ /* 0x000fe40003f25070 */
[C---:B------:R-:W-:Y:S02]  /*5330*/  ISETP.NE.AND.EX P0, PT, R35.reuse, R29, PT, P0 ;  /* 0x0000001d2300720c */ /* 0x040fe40003f05300 */
[----:B------:R-:W-:-:S13]  /*5340*/  ISETP.NE.AND.EX P1, PT, R35, RZ, PT, P1 ;  /* 0x000000ff2300720c */ /* 0x000fda0003f25310 */
[----:B------:R-:W-:Y:S05]  /*5350*/  @P0 BRA P1, `(.L_x_417) ;  /* 0xfffffffc00d00947 */ /* 0x000fea000083ffff */
.L_x_415:
[----:B------:R-:W-:Y:S05]  /*5360*/  BSYNC.RECONVERGENT B8 ;  /* 0x0000000000087941 */ /* 0x000fea0003800200 */
.L_x_414:
        /* <DEDUP_REMOVED lines=12> */
[----:B------:R-:W-:Y:S01]  /*5430*/  MOV R4, R6 ;  /* 0x0000000600047202 */ /* 0x000fe20000000f00 */
[----:B------:R-:W-:-:S07]  /*5440*/  IMAD.MOV.U32 R5, RZ, RZ, R7 ;  /* 0x000000ffff057224 */ /* 0x000fce00078e0007 */
.L_x_410:
[----:B------:R-:W-:Y:S01]  /*5450*/  ISETP.NE.U32.AND P0, PT, R4, R16, PT ;  /* 0x000000100400720c */ /* 0x000fe20003f05070 */
[----:B------:R-:W-:Y:S03]  /*5460*/  BSSY.RELIABLE B0, `(.L_x_418) ;  /* 0x0000009000007945 */ /* 0x000fe60003800100 */
[----:B------:R-:W-:-:S13]  /*5470*/  ISETP.NE.AND.EX P0, PT, R5, R29, PT, P0 ;  /* 0x0000001d0500720c */ /* 0x000fda0003f05300 */
[----:B------:R-:W-:Y:S05]  /*5480*/  @!P0 BRA `(.L_x_419) ;  /* 0x0000000000188947 */ /* 0x000fea0003800000 */
[----:B------:R-:W-:-:S05]  /*5490*/  IMAD.MOV.U32 R17, RZ, RZ, R29 ;  /* 0x000000ffff117224 */ /* 0x000fca00078e001d */
[----:B------:R-:W2:Y:S02]  /*54a0*/  LD.E R3, desc[UR36][R16.64] ;  /* 0x0000002410037980 */ /* 0x000ea4000c101900 */
[----:B--2---:R-:W-:-:S13]  /*54b0*/  ISETP.NE.AND P0, PT, R3, R2, PT ;  /* 0x000000020300720c */ /* 0x004fda0003f05270 */
[----:B------:R-:W-:Y:S05]  /*54c0*/  @!P0 BREAK.RELIABLE B0 ;  /* 0x0000000000008942 */ /* 0x000fea0003800100 */
[----:B------:R-:W-:Y:S05]  /*54d0*/  @!P0 BREAK.RELIABLE B7 ;  /* 0x0000000000078942 */ /* 0x000fea0003800100 */
[----:B------:R-:W-:Y:S05]  /*54e0*/  @!P0 BRA `(.L_x_353) ;  /* 0x0000000000548947 */ /* 0x000fea0003800000 */
.L_x_419:
[----:B------:R-:W-:Y:S05]  /*54f0*/  BSYNC.RELIABLE B0 ;  /* 0x0000000000007941 */ /* 0x000fea0003800100 */
.L_x_418:
        /* <DEDUP_REMOVED lines=13> */
.L_x_421:
[----:B------:R-:W-:Y:S05]  /*55d0*/  BSYNC.RECONVERGENT B0 ;  /* 0x0000000000007941 */ /* 0x000fea0003800200 */
.L_x_420:
[----:B------:R-:W-:-:S04]  /*55e0*/  ISETP.NE.U32.AND P0, PT, R6, R16, PT ;  /* 0x000000100600720c */ /* 0x000fc80003f05070 */
[----:B------:R-:W-:-:S13]  /*55f0*/  ISETP.NE.AND.EX P0, PT, R7, R29, PT, P0 ;  /* 0x0000001d0700720c */ /* 0x000fda0003f05300 */
[----:B------:R-:W-:Y:S05]  /*5600*/  @!P0 BREAK.RELIABLE B7 ;  /* 0x0000000000078942 */ /* 0x000fea0003800100 */
[----:B------:R-:W-:Y:S05]  /*5610*/  @!P0 BRA `(.L_x_353) ;  /* 0x0000000000088947 */ /* 0x000fea0003800000 */
.L_x_411:
[----:B------:R-:W-:Y:S05]  /*5620*/  BSYNC.RELIABLE B7 ;  /* 0x0000000000077941 */ /* 0x000fea0003800100 */
.L_x_408:
[----:B------:R-:W-:Y:S05]  /*5630*/  BRA `(.L_x_422) ;  /* 0xfffffff400dc7947 */ /* 0x000fea000383ffff */
.L_x_353:
[----:B------:R-:W-:Y:S05]  /*5640*/  BSYNC B6 ;  /* 0x0000000000067941 */ /* 0x000fea0003800000 */
.L_x_349:
[----:B------:R-:W-:Y:S01]  /*5650*/  STG.E.64 desc[UR36][R22.64], R24 ;  /* 0x0000001816007986 */ /* 0x000fe2000c101b24 */
[----:B------:R-:W-:Y:S05]  /*5660*/  EXIT ;  /* 0x000000000000794d */ /* 0x000fea0003800000 */
.L_x_302:
[----:B------:R-:W-:-:S06]  /*5670*/  MOV R6, 0x10 ;  /* 0x0000001000067802 */ /* 0x000fcc0000000f00 */
[----:B------:R-:W2:Y:S02]  /*5680*/  LDC.64 R6, c[0x4][R6] ;  /* 0x0100000006067b82 */ /* 0x000ea40000000a00 */
[----:B0-----:R-:W-:-:S07]  /*5690*/  LEPC R20, `(.L_x_423) ;  /* 0x000000001014794e */ /* 0x001fce0000000000 */
[----:B-1234-:R-:W-:Y:S05]  /*56a0*/  CALL.ABS.NOINC R6 ;  /* 0x0000000006007343 */ /* 0x01efea0003c00000 */
.L_x_423:
[----:B------:R-:W-:Y:S01]  /*56b0*/  MOV R8, 0x8 ;  /* 0x0000000800087802 */ /* 0x000fe20000000f00 */
[----:B------:R0:W-:Y:S01]  /*56c0*/  STL [R1+0x10], R2 ;  /* 0x0000100201007387 */ /* 0x0001e20000100800 */
[----:B------:R-:W1:Y:S01]  /*56d0*/  LDCU.64 UR4, c[0x4][0x90] ;  /* 0x01001200ff0477ac */ /* 0x000e620008000a00 */
[----:B------:R-:W-:-:S03]  /*56e0*/  IADD3 R6, P0, PT, R17, 0x10, RZ ;  /* 0x0000001011067810 */ /* 0x000fc60007f1e0ff */
[----:B------:R-:W2:Y:S02]  /*56f0*/  LDC.64 R8, c[0x4][R8] ;  /* 0x0100000008087b82 */ /* 0x000ea40000000a00 */
[----:B------:R-:W-:Y:S02]  /*5700*/  IMAD.X R7, RZ, RZ, R16, P0 ;  /* 0x000000ffff077224 */ /* 0x000fe400000e0610 */
[----:B-1----:R-:W-:Y:S02]  /*5710*/  IMAD.U32 R4, RZ, RZ, UR4 ;  /* 0x00000004ff047e24 */ /* 0x002fe4000f8e00ff */
[----:B0-----:R-:W-:-:S07]  /*5720*/  IMAD.U32 R5, RZ, RZ, UR5 ;  /* 0x00000005ff057e24 */ /* 0x001fce000f8e00ff */
[----:B------:R-:W-:-:S07]  /*5730*/  LEPC R20, `(.L_x_424) ;  /* 0x000000001014794e */ /* 0x000fce0000000000 */
[----:B--2---:R-:W-:Y:S05]  /*5740*/  CALL.ABS.NOINC R8 ;  /* 0x0000000008007343 */ /* 0x004fea0003c00000 */
.L_x_424:
[----:B------:R-:W-:Y:S05]  /*5750*/  EXIT ;  /* 0x000000000000794d */ /* 0x000fea0003800000 */
        .weak           $__internal_2_$__cuda_sm20_sqrt_rn_f32_slowpath
        .type           $__internal_2_$__cuda_sm20_sqrt_rn_f32_slowpath,@function
        .size           $__internal_2_$__cuda_sm20_sqrt_rn_f32_slowpath,($__internal_3_$__cuda_sm3x_div_rn_noftz_f32_slowpath - $__internal_2_$__cuda_sm20_sqrt_rn_f32_slowpath)
$__internal_2_$__cuda_sm20_sqrt_rn_f32_slowpath:
[----:B------:R-:W-:-:S13]  /*5760*/  LOP3.LUT P0, RZ, R0, 0x7fffffff, RZ, 0xc0, !PT ;  /* 0x7fffffff00ff7812 */ /* 0x000fda000780c0ff */
[----:B------:R-:W-:Y:S01]  /*5770*/  @!P0 IMAD.MOV.U32 R3, RZ, RZ, R0 ;  /* 0x000000ffff038224 */ /* 0x000fe200078e0000 */
[----:B------:R-:W-:Y:S06]  /*5780*/  @!P0 BRA `(.L_x_425) ;  /* 0x0000000000408947 */ /* 0x000fec0003800000 */
[----:B------:R-:W-:-:S13]  /*5790*/  FSETP.GEU.FTZ.AND P0, PT, R0, RZ, PT ;  /* 0x000000ff0000720b */ /* 0x000fda0003f1e000 */
[----:B------:R-:W-:Y:S01]  /*57a0*/  @!P0 IMAD.MOV.U32 R3, RZ, RZ, 0x7fffffff ;  /* 0x7fffffffff038424 */ /* 0x000fe200078e00ff */
[----:B------:R-:W-:Y:S06]  /*57b0*/  @!P0 BRA `(.L_x_425) ;  /* 0x0000000000348947 */ /* 0x000fec0003800000 */
[----:B------:R-:W-:-:S13]  /*57c0*/  FSETP.GTU.FTZ.AND P0, PT, |R0|, +INF , PT ;  /* 0x7f8000000000780b */ /* 0x000fda0003f1c200 */
[----:B------:R-:W-:Y:S01]  /*57d0*/  @P0 FADD.FTZ R3, R0, 1 ;  /* 0x3f80000000030421 */ /* 0x000fe20000010000 */
[----:B------:R-:W-:Y:S06]  /*57e0*/  @P0 BRA `(.L_x_425) ;  /* 0x0000000000280947 */ /* 0x000fec0003800000 */
[----:B------:R-:W-:-:S13]  /*57f0*/  FSETP.NEU.FTZ.AND P0, PT, |R0|, +INF , PT ;  /* 0x7f8000000000780b */ /* 0x000fda0003f1d200 */
[----:B------:R-:W-:-:S04]  /*5800*/  @P0 FFMA R6, R0, 1.84467440737095516160e+19, RZ ;  /* 0x5f80000000060823 */ /* 0x000fc800000000ff */
[----:B------:R-:W0:Y:S02]  /*5810*/  @P0 MUFU.RSQ R3, R6 ;  /* 0x0000000600030308 */ /* 0x000e240000001400 */
[----:B0-----:R-:W-:Y:S01]  /*5820*/  @P0 FMUL.FTZ R7, R6, R3 ;  /* 0x0000000306070220 */ /* 0x001fe20000410000 */
[----:B------:R-:W-:Y:S01]  /*5830*/  @P0 FMUL.FTZ R9, R3, 0.5 ;  /* 0x3f00000003090820 */ /* 0x000fe20000410000 */
[----:B------:R-:W-:Y:S02]  /*5840*/  @!P0 MOV R3, R0 ;  /* 0x0000000000038202 */ /* 0x000fe40000000f00 */
[----:B------:R-:W-:-:S04]  /*5850*/  @P0 FADD.FTZ R8, -R7, -RZ ;  /* 0x800000ff07080221 */ /* 0x000fc80000010100 */
[----:B------:R-:W-:-:S04]  /*5860*/  @P0 FFMA R8, R7, R8, R6 ;  /* 0x0000000807080223 */ /* 0x000fc80000000006 */
[----:B------:R-:W-:-:S04]  /*5870*/  @P0 FFMA R8, R8, R9, R7 ;  /* 0x0000000908080223 */ /* 0x000fc80000000007 */
[----:B------:R-:W-:-:S07]  /*5880*/  @P0 FMUL.FTZ R3, R8, 2.3283064365386962891e-10 ;  /* 0x2f80000008030820 */ /* 0x000fce0000410000 */
.L_x_425:
[----:B------:R-:W-:Y:S02]  /*5890*/  IMAD.MOV.U32 R6, RZ, RZ, R12 ;  /* 0x000000ffff067224 */ /* 0x000fe400078e000c */
[----:B------:R-:W-:-:S04]  /*58a0*/  IMAD.MOV.U32 R7, RZ, RZ, 0x0 ;  /* 0x00000000ff077424 */ /* 0x000fc800078e00ff */
[----:B------:R-:W-:Y:S05]  /*58b0*/  RET.REL.NODEC R6 `(_Z20random_waypoint_stepP17curandStateXORWOWP22random_waypoint_configP20random_waypoint_nodeP4gridj) ;  /* 0xffffffa406d07950 */ /* 0x000fea0003c3ffff */
        .weak           $__internal_3_$__cuda_sm3x_div_rn_noftz_f32_slowpath
        .type           $__internal_3_$__cuda_sm3x_div_rn_noftz_f32_slowpath,@function
        .size           $__internal_3_$__cuda_sm3x_div_rn_noftz_f32_slowpath,(.L_x_545 - $__internal_3_$__cuda_sm3x_div_rn_noftz_f32_slowpath)
$__internal_3_$__cuda_sm3x_div_rn_noftz_f32_slowpath:
        /* <DEDUP_REMOVED lines=27> */
[----:B------:R-:W-:Y:S01]  /*5a70*/  VIADD R5, R13, 0xffffffff ;  /* 0xffffffff0d057836 */ /* 0x000fe20000000000 */
[----:B------:R-:W-:-:S04]  /*5a80*/  ISETP.GE.AND P1, PT, R6, RZ, PT ;  /* 0x000000ff0600720c */ /* 0x000fc80003f26270 */
[----:B------:R-:W-:-:S09]  /*5a90*/  ISETP.GE.AND P0, PT, R5, RZ, PT ;  /* 0x000000ff0500720c */ /* 0x000fd20003f06270 */
[----:B------:R-:W-:-:S04]  /*5aa0*/  @!P1 FFMA R3, R3, 1.84467440737095516160e+19, RZ ;  /* 0x5f80000003039823 */ /* 0x000fc800000000ff */
[----:B------:R-:W-:Y:S02]  /*5ab0*/  @P0 IMAD.MOV.U32 R5, RZ, RZ, RZ ;  /* 0x000000ffff050224 */ /* 0x000fe400078e00ff */
[----:B------:R-:W-:Y:S01]  /*5ac0*/  @!P0 FFMA R0, R0, 1.84467440737095516160e+19, RZ ;  /* 0x5f80000000008823 */ /* 0x000fe200000000ff */
[----:B------:R-:W-:-:S04]  /*5ad0*/  @!P0 IMAD.MOV.U32 R5, RZ, RZ, -0x40 ;  /* 0xffffffc0ff058424 */ /* 0x000fc800078e00ff */
[----:B------:R-:W-:-:S07]  /*5ae0*/  @!P1 VIADD R5, R5, 0x40 ;  /* 0x0000004005059836 */ /* 0x000fce0000000000 */
.L_x_427:
        /* <DEDUP_REMOVED lines=30> */
[C---:B------:R-:W-:Y:S01]  /*5cd0*/  VIADD R13, R4.reuse, 0x20 ;  /* 0x00000020040d7836 */ /* 0x040fe20000000000 */
[C---:B------:R-:W-:Y:S02]  /*5ce0*/  ISETP.NE.AND P2, PT, R4.reuse, RZ, PT ;  /* 0x000000ff0400720c */ /* 0x040fe40003f45270 */
[----:B------:R-:W-:Y:S01]  /*5cf0*/  ISETP.NE.AND P1, PT, R4, RZ, PT ;  /* 0x000000ff0400720c */ /* 0x000fe20003f25270 */
[----:B------:R-:W-:Y:S01]  /*5d00*/  IMAD.MOV R4, RZ, RZ, -R4 ;  /* 0x000000ffff047224 */ /* 0x000fe200078e0a04 */
[----:B------:R-:W-:Y:S01]  /*5d10*/  LOP3.LUT R12, R5, 0x7fffff, RZ, 0xc0, !PT ;  /* 0x007fffff050c7812 */ /* 0x000fe200078ec0ff */
[CCC-:B------:R-:W-:Y:S01]  /*5d20*/  FFMA.RP R5, R6.reuse, R0.reuse, R15.reuse ;  /* 0x0000000006057223 */ /* 0x1c0fe2000000800f */
[----:B------:R-:W-:Y:S02]  /*5d30*/  FFMA.RM R0, R6, R0, R15 ;  /* 0x0000000006007223 */ /* 0x000fe4000000400f */
[----:B------:R-:W-:-:S03]  /*5d40*/  LOP3.LUT R12, R12, 0x800000, RZ, 0xfc, !PT ;  /* 0x008000000c0c7812 */ /* 0x000fc600078efcff */
[----:B------:R-:W-:Y:S02]  /*5d50*/  FSETP.NEU.FTZ.AND P0, PT, R5, R0, PT ;  /* 0x000000000500720b */ /* 0x000fe40003f1d000 */
[----:B------:R-:W-:Y:S02]  /*5d60*/  SHF.L.U32 R13, R12, R13, RZ ;  /* 0x0000000d0c0d7219 */ /* 0x000fe400000006ff */
        /* <DEDUP_REMOVED lines=11> */
.L_x_434:
[----:B------:R-:W-:-:S04]  /*5e20*/  LOP3.LUT R3, R3, 0x80000000, RZ, 0xc0, !PT ;  /* 0x8000000003037812 */ /* 0x000fc800078ec0ff */
[----:B------:R-:W-:Y:S01]  /*5e30*/  LOP3.LUT R3, R3, 0x7f800000, RZ, 0xfc, !PT ;  /* 0x7f80000003037812 */ /* 0x000fe200078efcff */
[----:B------:R-:W-:Y:S06]  /*5e40*/  BRA `(.L_x_435) ;  /* 0x0000000000047947 */ /* 0x000fec0003800000 */
.L_x_433:
[----:B------:R-:W-:-:S07]  /*5e50*/  IMAD R3, R12, 0x800000, R3 ;  /* 0x008000000c037824 */ /* 0x000fce00078e0203 */
.L_x_435:
[----:B------:R-:W-:Y:S05]  /*5e60*/  BSYNC.RECONVERGENT B2 ;  /* 0x0000000000027941 */ /* 0x000fea0003800200 */
.L_x_432:
[----:B------:R-:W-:Y:S05]  /*5e70*/  BRA `(.L_x_436) ;  /* 0x0000000000207947 */ /* 0x000fea0003800000 */
.L_x_431:
[----:B------:R-:W-:-:S04]  /*5e80*/  LOP3.LUT R3, R3, 0x80000000, R0, 0x48, !PT ;  /* 0x8000000003037812 */ /* 0x000fc800078e4800 */
[----:B------:R-:W-:Y:S01]  /*5e90*/  LOP3.LUT R3, R3, 0x7f800000, RZ, 0xfc, !PT ;  /* 0x7f80000003037812 */ /* 0x000fe200078efcff */
[----:B------:R-:W-:Y:S06]  /*5ea0*/  BRA `(.L_x_436) ;  /* 0x0000000000147947 */ /* 0x000fec0003800000 */
.L_x_430:
[----:B------:R-:W-:Y:S01]  /*5eb0*/  LOP3.LUT R3, R3, 0x80000000, R0, 0x48, !PT ;  /* 0x8000000003037812 */ /* 0x000fe200078e4800 */
[----:B------:R-:W-:Y:S06]  /*5ec0*/  BRA `(.L_x_436) ;  /* 0x00000000000c7947 */ /* 0x000fec0003800000 */
.L_x_429:
[----:B------:R-:W0:Y:S01]  /*5ed0*/  MUFU.RSQ R3, -QNAN ;  /* 0xffc0000000037908 */ /* 0x000e220000001400 */
[----:B------:R-:W-:Y:S05]  /*5ee0*/  BRA `(.L_x_436) ;  /* 0x0000000000047947 */ /* 0x000fea0003800000 */
.L_x_428:
[----:B------:R-:W-:-:S07]  /*5ef0*/  FADD.FTZ R3, R0, R3 ;  /* 0x0000000300037221 */ /* 0x000fce0000010000 */
.L_x_436:
[----:B------:R-:W-:Y:S05]  /*5f00*/  BSYNC.RECONVERGENT B1 ;  /* 0x0000000000017941 */ /* 0x000fea0003800200 */
.L_x_426:
[----:B------:R-:W-:Y:S02]  /*5f10*/  IMAD.MOV.U32 R4, RZ, RZ, R8 ;  /* 0x000000ffff047224 */ /* 0x000fe400078e0008 */
[----:B------:R-:W-:-:S04]  /*5f20*/  IMAD.MOV.U32 R5, RZ, RZ, 0x0 ;  /* 0x00000000ff057424 */ /* 0x000fc800078e00ff */
[----:B0-----:R-:W-:Y:S05]  /*5f30*/  RET.REL.NODEC R4 `(_Z20random_waypoint_stepP17curandStateXORWOWP22random_waypoint_configP20random_waypoint_nodeP4gridj) ;  /* 0xffffffa004307950 */ /* 0x001fea0003c3ffff */
.L_x_437:
        /* <DEDUP_REMOVED lines=12> */
.L_x_545:


//--------------------- .text._Z20random_waypoint_initP17curandStateXORWOWP22random_waypoint_configP20random_waypoint_nodeP4gridj --------------------------
	.section	.text._Z20random_waypoint_initP17curandStateXORWOWP22random_waypoint_configP20random_waypoint_nodeP4gridj,"ax",@progbits
	.align	128
        .global         _Z20random_waypoint_initP17curandStateXORWOWP22random_waypoint_configP20random_waypoint_nodeP4gridj
        .type           _Z20random_waypoint_initP17curandStateXORWOWP22random_waypoint_configP20random_waypoint_nodeP4gridj,@function
        .size           _Z20random_waypoint_initP17curandStateXORWOWP22random_waypoint_configP20random_waypoint_nodeP4gridj,(.L_x_546 - _Z20random_waypoint_initP17curandStateXORWOWP22random_waypoint_configP20random_waypoint_nodeP4gridj)
        .other          _Z20random_waypoint_initP17curandStateXORWOWP22random_waypoint_configP20random_waypoint_nodeP4gridj,@"STO_CUDA_ENTRY STV_DEFAULT"
_Z20random_waypoint_initP17curandStateXORWOWP22random_waypoint_configP20random_waypoint_nodeP4gridj:
.text._Z20random_waypoint_initP17curandStateXORWOWP22random_waypoint_configP20random_waypoint_nodeP4gridj:
        /* <DEDUP_REMOVED lines=37> */
.L_x_445:
        /* <DEDUP_REMOVED lines=8> */
.L_x_444:
[----:B------:R-:W-:Y:S01]  /*02d0*/  IMAD.MOV.U32 R19, RZ, RZ, RZ ;  /* 0x000000ffff137224 */ /* 0x000fe200078e00ff */
[----:B0-----:R-:W-:Y:S02]  /*02e0*/  CS2R R4, SRZ ;  /* 0x0000000000047805 */ /* 0x001fe4000001ff00 */
[----:B------:R-:W-:Y:S01]  /*02f0*/  CS2R R6, SRZ ;  /* 0x0000000000067805 */ /* 0x000fe2000001ff00 */
[----:B------:R-:W-:-:S07]  /*0300*/  IMAD.MOV.U32 R13, RZ, RZ, RZ ;  /* 0x000000ffff0d7224 */ /* 0x000fce00078e00ff */
.L_x_443:
[----:B------:R-:W-:-:S05]  /*0310*/  IMAD.WIDE.U32 R14, R19, 0x4, R8 ;  /* 0x00000004130e7825 */ /* 0x000fca00078e0008 */
[----:B------:R0:W5:Y:S01]  /*0320*/  LDG.E R20, desc[UR36][R14.64+0x4] ;  /* 0x000004240e147981 */ /* 0x000162000c1e1900 */
[----:B------:R-:W-:Y:S02]  /*0330*/  IMAD.SHL.U32 R21, R19, 0x20, RZ ;  /* 0x0000002013157824 */ /* 0x000fe400078e00ff */
[----:B------:R-:W-:-:S07]  /*0340*/  IMAD.MOV.U32 R22, RZ, RZ, RZ ;  /* 0x000000ffff167224 */ /* 0x000fce00078e00ff */
.L_x_442:
[----:B-----5:R-:W-:Y:S01]  /*0350*/  SHF.R.U32.HI R29, RZ, R22, R20 ;  /* 0x00000016ff1d7219 */ /* 0x020fe20000011614 */
[----:B0-----:R-:W-:-:S03]  /*0360*/  IMAD.IADD R14, R21, 0x1, R22 ;  /* 0x00000001150e7824 */ /* 0x001fc600078e0216 */
[----:B------:R-:W-:-:S04]  /*0370*/  LOP3.LUT R15, R29, 0x1, RZ, 0xc0, !PT ;  /* 0x000000011d0f7812 */ /* 0x000fc800078ec0ff */
[----:B------:R-:W-:Y:S01]  /*0380*/  ISETP.NE.U32.AND P0, PT, R15, 0x1, PT ;  /* 0x000000010f00780c */ /* 0x000fe20003f05070 */
[----:B------:R-:W-:-:S04]  /*0390*/  IMAD R15, R14, 0x5, RZ ;  /* 0x000000050e0f7824 */ /* 0x000fc800078e02ff */
[----:B------:R-:W-:-:S08]  /*03a0*/  IMAD.WIDE.U32 R14, R15, 0x4, R10 ;  /* 0x000000040f0e7825 */ /* 0x000fd000078e000a */
[----:B------:R-:W2:Y:S04]  /*03b0*/  @!P0 LDG.E R26, desc[UR36][R14.64] ;  /* 0x000000240e1a8981 */ /* 0x000ea8000c1e1900 */
[----:B------:R-:W3:Y:S01]  /*03c0*/  @!P0 LDG.E R28, desc[UR36][R14.64+0x8] ;  /* 0x000008240e1c8981 */ /* 0x000ee2000c1e1900 */
[----:B------:R-:W-:-:S03]  /*03d0*/  R2P PR, R29, 0x7e ;  /* 0x0000007e1d007804 */ /* 0x000fc60000000000 */
[----:B------:R-:W4:Y:S04]  /*03e0*/  @!P0 LDG.E R23, desc[UR36][R14.64+0x4] ;  /* 0x000004240e178981 */ /* 0x000f28000c1e1900 */
[----:B------:R-:W4:Y:S06]  /*03f0*/  @!P0 LDG.E R27, desc[UR36][R14.64+0xc] ;  /* 0x00000c240e1b8981 */ /* 0x000f2c000c1e1900 */
[----:B------:R-:W4:Y:S04]  /*0400*/  @P2 LDG.E R30, desc[UR36][R14.64+0x38] ;  /* 0x000038240e1e2981 */ /* 0x000f28000c1e1900 */
[----:B------:R-:W4:Y:S01]  /*0410*/  @P3 LDG.E R32, desc[UR36][R14.64+0x4c] ;  /* 0x00004c240e203981 */ /* 0x000f22000c1e1900 */
[----:B--2---:R-:W-:-:S03]  /*0420*/  @!P0 LOP3.LUT R13, R13, R26, RZ, 0x3c, !PT ;  /* 0x0000001a0d0d8212 */ /* 0x004fc600078e3cff */
[----:B------:R-:W2:Y:S01]  /*0430*/  @!P0 LDG.E R26, desc[UR36][R14.64+0x10] ;  /* 0x000010240e1a8981 */ /* 0x000ea2000c1e1900 */
[----:B---3--:R-:W-:-:S03]  /*0440*/  @!P0 LOP3.LUT R7, R7, R28, RZ, 0x3c, !PT ;  /* 0x0000001c07078212 */ /* 0x008fc600078e3cff */
[----:B------:R-:W3:Y:S01]  /*0450*/  @P1 LDG.E R28, desc[UR36][R14.64+0x24] ;  /* 0x000024240e1c1981 */ /* 0x000ee2000c1e1900 */
[----:B--2---:R-:W-:-:S03]  /*0460*/  @!P0 LOP3.LUT R5, R5, R26, RZ, 0x3c, !PT ;  /* 0x0000001a05058212 */ /* 0x004fc600078e3cff */
[----:B------:R-:W2:Y:S01]  /*0470*/  @P1 LDG.E R26, desc[UR36][R14.64+0x14] ;  /* 0x000014240e1a1981 */ /* 0x000ea2000c1e1900 */
[----:B---3--:R-:W-:-:S03]  /*0480*/  @P1 LOP3.LUT R5, R5, R28, RZ, 0x3c, !PT ;  /* 0x0000001c05051212 */ /* 0x008fc600078e3cff */
[----:B------:R-:W3:Y:S01]  /*0490*/  @P4 LDG.E R28, desc[UR36][R14.64+0x60] ;  /* 0x000060240e1c4981 */ /* 0x000ee2000c1e1900 */
[----:B----4-:R-:W-:Y:S02]  /*04a0*/  @P2 LOP3.LUT R5, R5, R30, RZ, 0x3c, !PT ;  /* 0x0000001e05052212 */ /* 0x010fe400078e3cff */
[----:B------:R-:W-:Y:S01]  /*04b0*/  @!P0 LOP3.LUT R6, R6, R23, RZ, 0x3c, !PT ;  /* 0x0000001706068212 */ /* 0x000fe200078e3cff */
[----:B------:R-:W4:Y:S01]  /*04c0*/  @P5 LDG.E R30, desc[UR36][R14.64+0x74] ;  /* 0x000074240e1e5981 */ /* 0x000f22000c1e1900 */
[----:B------:R-:W-:Y:S02]  /*04d0*/  @P3 LOP3.LUT R5, R5, R32, RZ, 0x3c, !PT ;  /* 0x0000002005053212 */ /* 0x000fe400078e3cff */
[----:B------:R-:W-:Y:S01]  /*04e0*/  @!P0 LOP3.LUT R4, R4, R27, RZ, 0x3c, !PT ;  /* 0x0000001b04048212 */ /* 0x000fe200078e3cff */
        /* <DEDUP_REMOVED lines=39> */
[----:B------:R-:W-:Y:S02]  /*0760*/  LOP3.LUT P0, RZ, R29, 0x80, RZ, 0xc0, !PT ;  /* 0x000000801dff7812 */ /* 0x000fe4000780c0ff */
[----:B----4-:R-:W-:Y:S02]  /*0770*/  @P5 LOP3.LUT R6, R6, R23, RZ, 0x3c, !PT ;  /* 0x0000001706065212 */ /* 0x010fe400078e3cff */
        /* <DEDUP_REMOVED lines=15> */
[----:B------:R-:W-:-:S04]  /*0870*/  @P5 LOP3.LUT R5, R5, R30, RZ, 0x3c, !PT ;  /* 0x0000001e05055212 */ /* 0x000fc800078e3cff */
[----:B------:R-:W-:Y:S02]  /*0880*/  @P6 LOP3.LUT R5, R5, R32, RZ, 0x3c, !PT ;  /* 0x0000002005056212 */ /* 0x000fe400078e3cff */
[----:B----4-:R-:W-:Y:S02]  /*0890*/  @P0 LOP3.LUT R6, R6, R23, RZ, 0x3c, !PT ;  /* 0x0000001706060212 */ /* 0x010fe400078e3cff */
[----:B------:R-:W-:Y:S02]  /*08a0*/  @P0 LOP3.LUT R4, R4, R27, RZ, 0x3c, !PT ;  /* 0x0000001b04040212 */ /* 0x000fe400078e3cff */
[----:B--2---:R-:W-:Y:S02]  /*08b0*/  @P0 LOP3.LUT R7, R7, R26, RZ, 0x3c, !PT ;  /* 0x0000001a07070212 */ /* 0x004fe400078e3cff */
[----:B---3--:R-:W-:Y:S02]  /*08c0*/  @P0 LOP3.LUT R5, R5, R28, RZ, 0x3c, !PT ;  /* 0x0000001c05050212 */ /* 0x008fe400078e3cff */
[----:B------:R-:W-:-:S13]  /*08d0*/  R2P PR, R29.B1, 0x7f ;  /* 0x0000007f1d007804 */ /* 0x000fda0000001000 */
[----:B------:R-:W2:Y:S04]  /*08e0*/  @P0 LDG.E R26, desc[UR36][R14.64+0xa0] ;  /* 0x0000a0240e1a0981 */ /* 0x000ea8000c1e1900 */
[----:B------:R-:W3:Y:S04]  /*08f0*/  @P0 LDG.E R23, desc[UR36][R14.64+0xa4] ;  /* 0x0000a4240e170981 */ /* 0x000ee8000c1e1900 */
        /* <DEDUP_REMOVED lines=17> */
[----:B------:R-:W-:-:S03]  /*0a10*/  @P0 LOP3.LUT R4, R4, R27, RZ, 0x3c, !PT ;  /* 0x0000001b04040212 */ /* 0x000fc600078e3cff */
[----:B------:R-:W2:Y:S01]  /*0a20*/  @P1 LDG.E R27, desc[UR36][R14.64+0xc0] ;  /* 0x0000c0240e1b1981 */ /* 0x000ea2000c1e1900 */
[----:B---3--:R-:W-:Y:S02]  /*0a30*/  @P2 LOP3.LUT R6, R6, R23, RZ, 0x3c, !PT ;  /* 0x0000001706062212 */ /* 0x008fe400078e3cff */
[----:B----4-:R-:W-:Y:S01]  /*0a40*/  @P2 LOP3.LUT R13, R13, R28, RZ, 0x3c, !PT ;  /* 0x0000001c0d0d2212 */ /* 0x010fe200078e3cff */
[----:B------:R-:W3:Y:S04]  /*0a50*/  @P2 LDG.E R23, desc[UR36][R14.64+0xd4] ;  /* 0x0000d4240e172981 */ /* 0x000ee8000c1e1900 */
[----:B------:R-:W4:Y:S01]  /*0a60*/  @P3 LDG.E R28, desc[UR36][R14.64+0xdc] ;  /* 0x0000dc240e1c3981 */ /* 0x000f22000c1e1900 */
[----:B--2---:R-:W-:-:S03]  /*0a70*/  @P1 LOP3.LUT R5, R5, R26, RZ, 0x3c, !PT ;  /* 0x0000001a05051212 */ /* 0x004fc600078e3cff */
[----:B------:R-:W2:Y:S01]  /*0a80*/  @P2 LDG.E R26, desc[UR36][R14.64+0xd8] ;  /* 0x0000d8240e1a2981 */ /* 0x000ea2000c1e1900 */
[----:B------:R-:W-:Y:S02]  /*0a90*/  @P1 LOP3.LUT R4, R4, R27, RZ, 0x3c, !PT ;  /* 0x0000001b04041212 */ /* 0x000fe400078e3cff */
[----:B------:R-:W-:Y:S01]  /*0aa0*/  @P2 LOP3.LUT R7, R7, R30, RZ, 0x3c, !PT ;  /* 0x0000001e07072212 */ /* 0x000fe200078e3cff */
[----:B------:R-:W2:Y:S01]  /*0ab0*/  @P3 LDG.E R27, desc[UR36][R14.64+0xe0] ;  /* 0x0000e0240e1b3981 */ /* 0x000ea2000c1e1900 */
[----:B---3--:R-:W-:-:S03]  /*0ac0*/  @P2 LOP3.LUT R4, R4, R23, RZ, 0x3c, !PT ;  /* 0x0000001704042212 */ /* 0x008fc600078e3cff */
[----:B------:R-:W3:Y:S01]  /*0ad0*/  @P3 LDG.E R23, desc[UR36][R14.64+0xe8] ;  /* 0x0000e8240e173981 */ /* 0x000ee2000c1e1900 */
[----:B----4-:R-:W-:-:S03]  /*0ae0*/  @P3 LOP3.LUT R13, R13, R28, RZ, 0x3c, !PT ;  /* 0x0000001c0d0d3212 */ /* 0x010fc600078e3cff */
        /* <DEDUP_REMOVED lines=17> */
[----:B------:R-:W3:Y:S01]  /*0c00*/  @P5 LDG.E R28, desc[UR36][R14.64+0x10c] ;  /* 0x00010c240e1c5981 */ /* 0x000ee2000c1e1900 */
[----:B--2---:R-:W-:-:S03]  /*0c10*/  @P4 LOP3.LUT R7, R7, R26, RZ, 0x3c, !PT ;  /* 0x0000001a07074212 */ /* 0x004fc600078e3cff */
[----:B------:R-:W2:Y:S01]  /*0c20*/  @P5 LDG.E R26, desc[UR36][R14.64+0x104] ;  /* 0x000104240e1a5981 */ /* 0x000ea2000c1e1900 */
[----:B----4-:R-:W-:-:S03]  /*0c30*/  @P5 LOP3.LUT R6, R6, R23, RZ, 0x3c, !PT ;  /* 0x0000001706065212 */ /* 0x010fc600078e3cff */
[----:B------:R-:W4:Y:S01]  /*0c40*/  @P6 LDG.E R23, desc[UR36][R14.64+0x11c] ;  /* 0x00011c240e176981 */ /* 0x000f22000c1e1900 */
[----:B---3--:R-:W-:-:S03]  /*0c50*/  @P5 LOP3.LUT R7, R7, R28, RZ, 0x3c, !PT ;  /* 0x0000001c07075212 */ /* 0x008fc600078e3cff */
[----:B------:R-:W3:Y:S01]  /*0c60*/  @P6 LDG.E R28, desc[UR36][R14.64+0x118] ;  /* 0x000118240e1c6981 */ /* 0x000ee2000c1e1900 */
[----:B--2---:R-:W-:-:S03]  /*0c70*/  @P5 LOP3.LUT R13, R13, R26, RZ, 0x3c, !PT ;  /* 0x0000001a0d0d5212 */ /* 0x004fc600078e3cff */
[----:B------:R-:W2:Y:S01]  /*0c80*/  @P5 LDG.E R26, desc[UR36][R14.64+0x114] ;  /* 0x000114240e1a5981 */ /* 0x000ea2000c1e1900 */
[----:B------:R-:W-:Y:S02]  /*0c90*/  LOP3.LUT P0, RZ, R29, 0x8000, RZ, 0xc0, !PT ;  /* 0x000080001dff7812 */ /* 0x000fe4000780c0ff */
[----:B------:R-:W-:Y:S02]  /*0ca0*/  @P4 LOP3.LUT R4, R4, R27, RZ, 0x3c, !PT ;  /* 0x0000001b04044212 */ /* 0x000fe400078e3cff */
[----:B------:R-:W2:Y:S01]  /*0cb0*/  @P5 LDG.E R27, desc[UR36][R14.64+0x110] ;  /* 0x000110240e1b5981 */ /* 0x000ea2000c1e1900 */
[----:B----4-:R-:W-:-:S03]  /*0cc0*/  @P6 LOP3.LUT R6, R6, R23, RZ, 0x3c, !PT ;  /* 0x0000001706066212 */ /* 0x010fc600078e3cff */
[----:B------:R-:W4:Y:S01]  /*0cd0*/  @P6 LDG.E R23, desc[UR36][R14.64+0x124] ;  /* 0x000124240e176981 */ /* 0x000f22000c1e1900 */
[----:B---3--:R-:W-:-:S04]  /*0ce0*/  @P6 LOP3.LUT R13, R13, R28, RZ, 0x3c, !PT ;  /* 0x0000001c0d0d6212 */ /* 0x008fc800078e3cff */
[----:B------:R-:W3:Y:S01]  /*0cf0*/  @P0 LDG.E R28, desc[UR36][R14.64+0x12c] ;  /* 0x00012c240e1c0981 */ /* 0x000ee2000c1e1900 */
[----:B--2---:R-:W-:-:S03]  /*0d00*/  @P5 LOP3.LUT R5, R5, R26, RZ, 0x3c, !PT ;  /* 0x0000001a05055212 */ /* 0x004fc600078e3cff */
[----:B------:R-:W2:Y:S01]  /*0d10*/  @P6 LDG.E R26, desc[UR36][R14.64+0x128] ;  /* 0x000128240e1a6981 */ /* 0x000ea2000c1e1900 */
[----:B------:R-:W-:-:S03]  /*0d20*/  @P5 LOP3.LUT R4, R4, R27, RZ, 0x3c, !PT ;  /* 0x0000001b04045212 */ /* 0x000fc600078e3cff */
[----:B------:R-:W2:Y:S01]  /*0d30*/  @P0 LDG.E R27, desc[UR36][R14.64+0x130] ;  /* 0x000130240e1b0981 */ /* 0x000ea2000c1e1900 */
[----:B----4-:R-:W-:-:S03]  /*0d40*/  @P6 LOP3.LUT R4, R4, R23, RZ, 0x3c, !PT ;  /* 0x0000001704046212 */ /* 0x010fc600078e3cff */
[----:B------:R-:W4:Y:S01]  /*0d50*/  @P0 LDG.E R23, desc[UR36][R14.64+0x138] ;  /* 0x000138240e170981 */ /* 0x000f22000c1e1900 */
[----:B---3--:R-:W-:-:S03]  /*0d60*/  @P0 LOP3.LUT R13, R13, R28, RZ, 0x3c, !PT ;  /* 0x0000001c0d0d0212 */ /* 0x008fc600078e3cff */
[----:B------:R-:W3:Y:S01]  /*0d70*/  @P0 LDG.E R28, desc[UR36][R14.64+0x13c] ;  /* 0x00013c240e1c0981 */ /* 0x000ee2000c1e1900 */
[----:B------:R-:W-:Y:S01]  /*0d80*/  VIADD R22, R22, 0x10 ;  /* 0x0000001016167836 */ /* 0x000fe20000000000 */
[----:B--2---:R-:W-:Y:S02]  /*0d90*/  @P6 LOP3.LUT R5, R5, R26, RZ, 0x3c, !PT ;  /* 0x0000001a05056212 */ /* 0x004fe400078e3cff */
[----:B------:R-:W2:Y:S02]  /*0da0*/  @P0 LDG.E R26, desc[UR36][R14.64+0x134] ;  /* 0x000134240e1a0981 */ /* 0x000ea4000c1e1900 */
[----:B------:R-:W-:Y:S02]  /*0db0*/  ISETP.NE.AND P1, PT, R22, 0x20, PT ;  /* 0x000000201600780c */ /* 0x000fe40003f25270 */
[----:B------:R-:W-:Y:S02]  /*0dc0*/  @P6 LOP3.LUT R7, R7, R30, RZ, 0x3c, !PT ;  /* 0x0000001e07076212 */ /* 0x000fe400078e3cff */
[----:B------:R-:W-:-:S02]  /*0dd0*/  @P0 LOP3.LUT R6, R6, R27, RZ, 0x3c, !PT ;  /* 0x0000001b06060212 */ /* 0x000fc400078e3cff */
[----:B----4-:R-:W-:Y:S02]  /*0de0*/  @P0 LOP3.LUT R4, R4, R23, RZ, 0x3c, !PT ;  /* 0x0000001704040212 */ /* 0x010fe400078e3cff */
[----:B---3--:R-:W-:Y:S02]  /*0df0*/  @P0 LOP3.LUT R5, R5, R28, RZ, 0x3c, !PT ;  /* 0x0000001c05050212 */ /* 0x008fe400078e3cff */
[----:B--2---:R-:W-:-:S03]  /*0e00*/  @P0 LOP3.LUT R7, R7, R26, RZ, 0x3c, !PT ;  /* 0x0000001a07070212 */ /* 0x004fc600078e3cff */
[----:B------:R-:W-:Y:S05]  /*0e10*/  @P1 BRA `(.L_x_442) ;  /* 0xfffffff4004c1947 */ /* 0x000fea000383ffff */
[----:B------:R-:W-:-:S05]  /*0e20*/  VIADD R19, R19, 0x1 ;  /* 0x0000000113137836 */ /* 0x000fca0000000000 */
[----:B------:R-:W-:-:S13]  /*0e30*/  ISETP.NE.AND P0, PT, R19, 0x5, PT ;  /* 0x000000051300780c */ /* 0x000fda0003f05270 */
[----:B------:R-:W-:Y:S05]  /*0e40*/  @P0 BRA `(.L_x_443) ;  /* 0xfffffff400300947 */ /* 0x000fea000383ffff */
[----:B------:R0:W-:Y:S01]  /*0e50*/  STG.E desc[UR36][R8.64+0x4], R13 ;  /* 0x0000040d08007986 */ /* 0x0001e2000c101924 */
[----:B------:R-:W-:-:S03]  /*0e60*/  VIADD R18, R18, 0x1 ;  /* 0x0000000112127836 */ /* 0x000fc60000000000 */
[----:B------:R0:W-:Y:S02]  /*0e70*/  STG.E.64 desc[UR36][R8.64+0x8], R6 ;  /* 0x0000080608007986 */ /* 0x0001e4000c101b24 */
[----:B------:R-:W-:Y:S02]  /*0e80*/  ISETP.GE.U32.AND P0, PT, R18, R17, PT ;  /* 0x000000111200720c */ /* 0x000fe40003f06070 */
[----:B------:R0:W-:Y:S11]  /*0e90*/  STG.E.64 desc[UR36][R8.64+0x10], R4 ;  /* 0x0000100408007986 */ /* 0x0001f6000c101b24 */
[----:B------:R-:W-:Y:S05]  /*0ea0*/  @!P0 BRA `(.L_x_444) ;  /* 0xfffffff400088947 */ /* 0x000fea000383ffff */
.L_x_441:
[----:B------:R-:W-:Y:S05]  /*0eb0*/  BSYNC.RECONVERGENT B1 ;  /* 0x0000000000017941 */ /* 0x000fea0003800200 */
.L_x_440:
[----:B------:R-:W-:Y:S01]  /*0ec0*/  ISETP.GT.U32.AND P0, PT, R16, 0x3, PT ;  /* 0x000000031000780c */ /* 0x000fe20003f04070 */
[----:B------:R-:W-:Y:S01]  /*0ed0*/  VIADD R12, R12, 0x1 ;  /* 0x000000010c0c7836 */ /* 0x000fe20000000000 */
[--C-:B------:R-:W-:Y:S02]  /*0ee0*/  SHF.R.U64 R16, R16, 0x2, R3.reuse ;  /* 0x0000000210107819 */ /* 0x100fe40000001203 */
[----:B------:R-:W-:Y:S02]  /*0ef0*/  ISETP.GT.U32.AND.EX P0, PT, R3, RZ, PT, P0 ;  /* 0x000000ff0300720c */ /* 0x000fe40003f04100 */
[----:B------:R-:W-:-:S11]  /*0f00*/  SHF.R.U32.HI R3, RZ, 0x2, R3 ;  /* 0x00000002ff037819 */ /* 0x000fd60000011603 */
[----:B------:R-:W-:Y:S05]  /*0f10*/  @P0 BRA `(.L_x_445) ;  /* 0xfffffff000cc0947 */ /* 0x000fea000383ffff */
.L_x_439:
[----:B------:R-:W-:Y:S05]  /*0f20*/  BSYNC.RECONVERGENT B0 ;  /* 0x0000000000007941 */ /* 0x000fea0003800200 */
.L_x_438:
[----:B------:R-:W1:Y:S01]  /*0f30*/  LDC.64 R10, c[0x0][0x388] ;  /* 0x0000e200ff0a7b82 */ /* 0x000e620000000a00 */
[----:B0-----:R-:W-:Y:S01]  /*0f40*/  SHF.R.U32.HI R12, RZ, 0x2, R13 ;  /* 0x00000002ff0c7819 */ /* 0x001fe2000001160d */
[----:B------:R-:W-:Y:S01]  /*0f50*/  IMAD.SHL.U32 R3, R5, 0x10, RZ ;  /* 0x0000001005037824 */ /* 0x000fe200078e00ff */
[----:B------:R-:W-:Y:S01]  /*0f60*/  STG.E.64 desc[UR36][R8.64+0x18], RZ ;  /* 0x000018ff08007986 */ /* 0x000fe2000c101b24 */
[----:B------:R-:W-:Y:S01]  /*0f70*/  IMAD.MOV.U32 R22, RZ, RZ, R7 ;  /* 0x000000ffff167224 */ /* 0x000fe200078e0007 */
[----:B------:R-:W-:Y:S01]  /*0f80*/  LOP3.LUT R12, R12, R13, RZ, 0x3c, !PT ;  /* 0x0000000d0c0c7212 */ /* 0x000fe200078e3cff */
[----:B------:R-:W-:Y:S01]  /*0f90*/  IMAD.MOV.U32 R23, RZ, RZ, R4 ;  /* 0x000000ffff177224 */ /* 0x000fe200078e0004 */
[----:B------:R-:W-:Y:S01]  /*0fa0*/  STG.E desc[UR36][R8.64+0x20], RZ ;  /* 0x000020ff08007986 */ /* 0x000fe2000c101924 */
[----:B------:R-:W-:Y:S01]  /*0fb0*/  VIADD R14, R0, 0x6a788e ;  /* 0x006a788e000e7836 */ /* 0x000fe20000000000 */
[----:B------:R-:W0:Y:S01]  /*0fc0*/  LDCU.64 UR4, c[0x0][0x390] ;  /* 0x00007200ff0477ac */ /* 0x000e220008000a00 */
[----:B------:R-:W-:Y:S01]  /*0fd0*/  IMAD.SHL.U32 R13, R12, 0x2, RZ ;  /* 0x000000020c0d7824 */ /* 0x000fe200078e00ff */
[----:B------:R-:W-:Y:S01]  /*0fe0*/  STG.E.64 desc[UR36][R8.64+0x28], RZ ;  /* 0x000028ff08007986 */ /* 0x000fe2000c101b24 */
[----:B------:R-:W-:-:S03]  /*0ff0*/  IMAD.MOV.U32 R15, RZ, RZ, R6 ;  /* 0x000000ffff0f7224 */ /* 0x000fc600078e0006 */
[----:B------:R-:W-:Y:S01]  /*1000*/  LOP3.LUT R16, R12, R13, R3, 0x96, !PT ;  /* 0x0000000d0c107212 */ /* 0x000fe200078e9603 */
[----:B------:R-:W-:-:S03]  /*1010*/  IMAD.MOV.U32 R12, RZ, RZ, R5 ;  /* 0x000000ffff0c7224 */ /* 0x000fc600078e0005 */
[----:B------:R-:W-:Y:S01]  /*1020*/  LOP3.LUT R13, R16, R5, RZ, 0x3c, !PT ;  /* 0x00000005100d7212 */ /* 0x000fe200078e3cff */
[----:B-1----:R-:W2:Y:S04]  /*1030*/  LDG.E R17, desc[UR36][R10.64] ;  /* 0x000000240a117981 */ /* 0x002ea8000c1e1900 */
[----:B------:R-:W2:Y:S04]  /*1040*/  LDG.E R18, desc[UR36][R10.64+0x4] ;  /* 0x000004240a127981 */ /* 0x000ea8000c1e1900 */
[----:B------:R0:W-:Y:S04]  /*1050*/  STG.E.64 desc[UR36][R8.64+0x8], R22 ;  /* 0x0000081608007986 */ /* 0x0001e8000c101b24 */
[----:B------:R1:W-:Y:S04]  /*1060*/  STG.E.64 desc[UR36][R8.64], R14 ;  /* 0x0000000e08007986 */ /* 0x0003e8000c101b24 */
[----:B------:R3:W-:Y:S04]  /*1070*/  STG.E.64 desc[UR36][R8.64+0x10], R12 ;  /* 0x0000100c08007986 */ /* 0x0007e8000c101b24 */
[----:B------:R-:W4:Y:S04]  /*1080*/  LDG.E R16, desc[UR36][R10.64+0x8] ;  /* 0x000008240a107981 */ /* 0x000f28000c1e1900 */
[----:B------:R-:W4:Y:S01]  /*1090*/  LDG.E R21, desc[UR36][R10.64+0xc] ;  /* 0x00000c240a157981 */ /* 0x000f22000c1e1900 */
[----:B------:R-:W-:Y:S01]  /*10a0*/  SHF.R.U32.HI R3, RZ, 0x2, R6 ;  /* 0x00000002ff037819 */ /* 0x000fe20000011606 */
[----:B------:R-:W-:Y:S01]  /*10b0*/  IMAD.MOV.U32 R27, RZ, RZ, 0x1 ;  /* 0x00000001ff1b7424 */ /* 0x000fe200078e00ff */
[----:B0-----:R-:W-:Y:S01]  /*10c0*/  LEA R22, P0, R2, UR4, 0x5 ;  /* 0x0000000402167c11 */ /* 0x001fe2000f8028ff */
[----:B------:R-:W-:Y:S01]  /*10d0*/  IMAD.MOV.U32 R26, RZ, RZ, RZ ;  /* 0x000000ffff1a7224 */ /* 0x000fe200078e00ff */
[----:B------:R-:W-:Y:S01]  /*10e0*/  LOP3.LUT R3, R3, R6, RZ, 0x3c, !PT ;  /* 0x0000000603037212 */ /* 0x000fe200078e3cff */
[----:B------:R-:W-:Y:S01]  /*10f0*/  IMAD.SHL.U32 R6, R13, 0x10, RZ ;  /* 0x000000100d067824 */ /* 0x000fe200078e00ff */
[----:B------:R0:W-:Y:S03]  /*1100*/  STG.E.64 desc[UR36][R8.64+0x8], R4 ;  /* 0x0000080408007986 */ /* 0x0001e6000c101b24 */
[----:B------:R-:W-:-:S05]  /*1110*/  IMAD.SHL.U32 R19, R3, 0x2, RZ ;  /* 0x0000000203137824 */ /* 0x000fca00078e00ff */
[----:B------:R-:W-:Y:S01]  /*1120*/  LOP3.LUT R20, R3, R19, R6, 0x96, !PT ;  /* 0x0000001303147212 */ /* 0x000fe200078e9606 */
[----:B------:R-:W-:Y:S02]  /*1130*/  VIADD R6, R0, 0x700053 ;  /* 0x0070005300067836 */ /* 0x000fe40000000000 */
[----:B------:R-:W-:Y:S01]  /*1140*/  IMAD.IADD R19, R13, 0x1, R14 ;  /* 0x000000010d137824 */ /* 0x000fe200078e020e */
[----:B-1----:R-:W-:Y:S01]  /*1150*/  LOP3.LUT R15, R20, R13, RZ, 0x3c, !PT ;  /* 0x0000000d140f7212 */ /* 0x002fe200078e3cff */
[----:B------:R-:W-:Y:S01]  /*1160*/  IMAD.MOV.U32 R3, RZ, RZ, 0x2f800000 ;  /* 0x2f800000ff037424 */ /* 0x000fe200078e00ff */
[----:B------:R-:W-:Y:S01]  /*1170*/  STG.E.64 desc[UR36][R8.64], R6 ;  /* 0x0000000608007986 */ /* 0x000fe2000c101b24 */
[----:B------:R-:W-:Y:S01]  /*1180*/  IMAD.MOV.U32 R14, RZ, RZ, R13 ;  /* 0x000000ffff0e7224 */ /* 0x000fe200078e000d */
[----:B------:R-:W-:Y:S01]  /*1190*/  I2FP.F32.U32 R0, R19 ;  /* 0x0000001300007245 */ /* 0x000fe20000201000 */
[----:B---3--:R-:W-:Y:S01]  /*11a0*/  IMAD.IADD R12, R15, 0x1, R6 ;  /* 0x000000010f0c7824 */ /* 0x008fe200078e0206 */
[----:B------:R-:W-:-:S02]  /*11b0*/  SHF.R.S32.HI R19, RZ, 0x1f, R2 ;  /* 0x0000001fff137819 */ /* 0x000fc40000011402 */
[----:B------:R1:W-:Y:S01]  /*11c0*/  STG.E.64 desc[UR36][R8.64+0x10], R14 ;  /* 0x0000100e08007986 */ /* 0x0003e2000c101b24 */
[----:B------:R-:W-:Y:S01]  /*11d0*/  FFMA R0, R0, R3, 1.1641532182693481445e-10 ;  /* 0x2f00000000007423 */ /* 0x000fe20000000003 */
[----:B------:R-:W-:Y:S02]  /*11e0*/  I2FP.F32.U32 R12, R12 ;  /* 0x0000000c000c7245 */ /* 0x000fe40000201000 */
[----:B------:R-:W-:-:S03]  /*11f0*/  LEA.HI.X R23, R2, UR5, R19, 0x5, P0 ;  /* 0x0000000502177c11 */ /* 0x000fc600080f2c13 */
[----:B------:R-:W-:Y:S02]  /*1200*/  FFMA R19, R12, R3, 1.1641532182693481445e-10 ;  /* 0x2f0000000c137423 */ /* 0x000fe40000000003 */
[----:B------:R3:W-:Y:S01]  /*1210*/  STG.E.64 desc[UR36][R22.64+0x10], R26 ;  /* 0x0000101a16007986 */ /* 0x0007e2000c101b24 */
[----:B--2---:R-:W-:-:S04]  /*1220*/  FADD R18, -R17, R18 ;  /* 0x0000001211127221 */ /* 0x004fc80000000100 */
[----:B------:R-:W-:Y:S01]  /*1230*/  FFMA R18, R0, R18, R17 ;  /* 0x0000001200127223 */ /* 0x000fe20000000011 */
[----:B----4-:R-:W-:-:S04]  /*1240*/  FADD R21, -R16, R21 ;  /* 0x0000001510157221 */ /* 0x010fc80000000100 */
[----:B------:R-:W-:-:S05]  /*1250*/  FFMA R19, R19, R21, R16 ;  /* 0x0000001513137223 */ /* 0x000fca0000000010 */
[----:B------:R-:W-:Y:S04]  /*1260*/  STG.E.64 desc[UR36][R22.64], R18 ;  /* 0x0000001216007986 */ /* 0x000fe8000c101b24 */
[----:B------:R2:W-:Y:S04]  /*1270*/  STG.E.64 desc[UR36][R22.64+0x8], R18 ;  /* 0x0000081216007986 */ /* 0x0005e8000c101b24 */
[----:B------:R-:W4:Y:S04]  /*1280*/  LDG.E.64 R16, desc[UR36][R8.64] ;  /* 0x0000002408107981 */ /* 0x000f28000c1e1b00 */
[----:B0-----:R-:W5:Y:S04]  /*1290*/  LDG.E.64 R4, desc[UR36][R8.64+0x10] ;  /* 0x0000102408047981 */ /* 0x001f68000c1e1b00 */
[----:B------:R-:W2:Y:S04]  /*12a0*/  LDG.E R0, desc[UR36][R10.64+0x14] ;  /* 0x000014240a007981 */ /* 0x000ea8000c1e1900 */
[----:B------:R-:W2:Y:S04]  /*12b0*/  LDG.E R21, desc[UR36][R10.64+0x18] ;  /* 0x000018240a157981 */ /* 0x000ea8000c1e1900 */
[----:B------:R-:W2:Y:S01]  /*12c0*/  LDG.E.64 R12, desc[UR36][R8.64+0x8] ;  /* 0x00000824080c7981 */ /* 0x000ea2000c1e1b00 */
[----:B----4-:R-:W-:Y:S01]  /*12d0*/  SHF.R.U32.HI R20, RZ, 0x2, R17 ;  /* 0x00000002ff147819 */ /* 0x010fe20000011611 */
[----:B-1----:R-:W-:-:S03]  /*12e0*/  VIADD R14, R16, 0x587c5 ;  /* 0x000587c5100e7836 */ /* 0x002fc60000000000 */
[----:B------:R-:W-:Y:S01]  /*12f0*/  LOP3.LUT R20, R20, R17, RZ, 0x3c, !PT ;  /* 0x0000001114147212 */ /* 0x000fe200078e3cff */
[----:B-----5:R-:W-:Y:S02]  /*1300*/  IMAD.SHL.U32 R7, R5, 0x10, RZ ;  /* 0x0000001005077824 */ /* 0x020fe400078e00ff */
[----:B---3--:R-:W-:Y:S02]  /*1310*/  IMAD.MOV.U32 R27, RZ, RZ, R4 ;  /* 0x000000ffff1b7224 */ /* 0x008fe400078e0004 */
[----:B------:R-:W-:Y:S02]  /*1320*/  IMAD.SHL.U32 R6, R20, 0x2, RZ ;  /* 0x0000000214067824 */ /* 0x000fe400078e00ff */
[----:B------:R-:W-:Y:S02]  /*1330*/  IMAD.MOV.U32 R16, RZ, RZ, R5 ;  /* 0x000000ffff107224 */ /* 0x000fe400078e0005 */
[----:B--2---:R-:W-:Y:S01]  /*1340*/  FADD R21, -R0, R21 ;  /* 0x0000001500157221 */ /* 0x004fe20000000100 */
[----:B------:R-:W-:Y:S01]  /*1350*/  LOP3.LUT R6, R20, R6, R7, 0x96, !PT ;  /* 0x0000000614067212 */ /* 0x000fe200078e9607 */
[----:B------:R-:W-:-:S03]  /*1360*/  IMAD.MOV.U32 R26, RZ, RZ, R13 ;  /* 0x000000ffff1a7224 */ /* 0x000fc600078e000d */
[----:B------:R-:W-:Y:S02]  /*1370*/  LOP3.LUT R17, R6, R5, RZ, 0x3c, !PT ;  /* 0x0000000506117212 */ /* 0x000fe400078e3cff */
[----:B------:R-:W0:Y:S01]  /*1380*/  LDC.64 R6, c[0x0][0x398] ;  /* 0x0000e600ff067b82 */ /* 0x000e220000000a00 */
[----:B------:R-:W-:Y:S02]  /*1390*/  STG.E.64 desc[UR36][R8.64+0x8], R26 ;  /* 0x0000081a08007986 */ /* 0x000fe4000c101b24 */
[----:B------:R-:W-:Y:S02]  /*13a0*/  IMAD.IADD R15, R17, 0x1, R14 ;  /* 0x00000001110f7824 */ /* 0x000fe400078e020e */
[----:B------:R1:W-:Y:S03]  /*13b0*/  STG.E.64 desc[UR36][R8.64+0x10], R16 ;  /* 0x0000101008007986 */ /* 0x0003e6000c101b24 */
[----:B------:R-:W-:Y:S01]  /*13c0*/  I2FP.F32.U32 R10, R15 ;  /* 0x0000000f000a7245 */ /* 0x000fe20000201000 */
[----:B------:R-:W-:-:S04]  /*13d0*/  IMAD.MOV.U32 R15, RZ, RZ, R12 ;  /* 0x000000ffff0f7224 */ /* 0x000fc800078e000c */
        /* <DEDUP_REMOVED lines=17> */
[----:B------:R-:W-:Y:S01]  /*14f0*/  IMAD.MOV.U32 R0, RZ, RZ, R3 ;  /* 0x000000ffff007224 */ /* 0x000fe200078e0003 */
[----:B------:R-:W-:Y:S01]  /*1500*/  MOV R6, 0x1530 ;  /* 0x0000153000067802 */ /* 0x000fe20000000f00 */
[----:B------:R-:W-:-:S07]  /*1510*/  IMAD.MOV.U32 R3, RZ, RZ, R4 ;  /* 0x000000ffff037224 */ /* 0x000fce00078e0004 */
[----:B------:R-:W-:Y:S05]  /*1520*/  CALL.REL.NOINC `($__internal_4_$__cuda_sm3x_div_rn_noftz_f32_slowpath) ;  /* 0x0000000c003c7944 */ /* 0x000fea0003c00000 */
[----:B------:R-:W-:-:S07]  /*1530*/  IMAD.MOV.U32 R8, RZ, RZ, R0 ;  /* 0x000000ffff087224 */ /* 0x000fce00078e0000 */
.L_x_447:
[----:B------:R-:W-:Y:S05]  /*1540*/  BSYNC.RECONVERGENT B0 ;  /* 0x0000000000007941 */ /* 0x000fea0003800200 */
.L_x_446:
        /* <DEDUP_REMOVED lines=13> */
[----:B------:R-:W-:Y:S05]  /*1620*/  CALL.REL.NOINC `($__internal_4_$__cuda_sm3x_div_rn_noftz_f32_slowpath) ;  /* 0x0000000800fc7944 */ /* 0x000fea0003c00000 */
[----:B------:R-:W-:-:S07]  /*1630*/  IMAD.MOV.U32 R3, RZ, RZ, R0 ;  /* 0x000000ffff037224 */ /* 0x000fce00078e0000 */
.L_x_449:
[----:B------:R-:W-:Y:S05]  /*1640*/  BSYNC.RECONVERGENT B0 ;  /* 0x0000000000007941 */ /* 0x000fea0003800200 */
.L_x_448:
        /* <DEDUP_REMOVED lines=10> */
.L_x_451:
        /* <DEDUP_REMOVED lines=8> */
.L_x_453:
[----:B------:R-:W-:Y:S05]  /*1770*/  BRA `(.L_x_454) ;  /* 0x0000000800647947 */ /* 0x000fea0003800000 */
.L_x_452:
[----:B------:R-:W2:Y:S02]  /*1780*/  LDG.E.64 R4, desc[UR36][R6.64+0x18] ;  /* 0x0000182406047981 */ /* 0x000ea4000c1e1b00 */
[----:B--2---:R-:W-:-:S05]  /*1790*/  IMAD.WIDE.U32 R4, R9, 0x8, R4 ;  /* 0x0000000809047825 */ /* 0x004fca00078e0004 */
[----:B------:R-:W2:Y:S02]  /*17a0*/  LD.E.64 R30, desc[UR36][R4.64] ;  /* 0x00000024041e7980 */ /* 0x000ea4000c101b00 */
[----:B--2---:R-:W-:-:S04]  /*17b0*/  ISETP.NE.U32.AND P0, PT, R30, RZ, PT ;  /* 0x000000ff1e00720c */ /* 0x004fc80003f05070 */
[----:B------:R-:W-:-:S13]  /*17c0*/  ISETP.NE.AND.EX P0, PT, R31, RZ, PT, P0 ;  /* 0x000000ff1f00720c */ /* 0x000fda0003f05300 */
[----:B------:R-:W-:Y:S05]  /*17d0*/  @!P0 BRA `(.L_x_454) ;  /* 0x00000008004c8947 */ /* 0x000fea0003800000 */
[----:B------:R-:W-:Y:S01]  /*17e0*/  MOV R0, 0x0 ;  /* 0x0000000000007802 */ /* 0x000fe20000000f00 */
[----:B------:R-:W-:Y:S02]  /*17f0*/  IMAD.MOV.U32 R4, RZ, RZ, 0x10 ;  /* 0x00000010ff047424 */ /* 0x000fe400078e00ff */
[----:B------:R-:W-:Y:S01]  /*1800*/  IMAD.MOV.U32 R5, RZ, RZ, RZ ;  /* 0x000000ffff057224 */ /* 0x000fe200078e00ff */
[----:B------:R0:W1:Y:S06]  /*1810*/  LDC.64 R6, c[0x4][R0] ;  /* 0x0100000000067b82 */ /* 0x00006c0000000a00 */
[----:B------:R-:W-:-:S07]  /*1820*/  LEPC R20, `(.L_x_455) ;  /* 0x000000001014794e */ /* 0x000fce0000000000 */
[----:B01----:R-:W-:Y:S05]  /*1830*/  CALL.ABS.NOINC R6 ;  /* 0x0000000006007343 */ /* 0x003fea0003c00000 */
.L_x_455:
[----:B------:R-:W-:Y:S02]  /*1840*/  IMAD.MOV.U32 R18, RZ, RZ, R4 ;  /* 0x000000ffff127224 */ /* 0x000fe400078e0004 */
[----:B------:R-:W-:-:S05]  /*1850*/  IMAD.MOV.U32 R19, RZ, RZ, R5 ;  /* 0x000000ffff137224 */ /* 0x000fca00078e0005 */
[----:B------:R0:W-:Y:S04]  /*1860*/  ST.E desc[UR36][R18.64], R2 ;  /* 0x0000000212007985 */ /* 0x0001e8000c101924 */
[----:B------:R0:W-:Y:S02]  /*1870*/  ST.E.64 desc[UR36][R18.64+0x8], RZ ;  /* 0x000008ff12007985 */ /* 0x0001e4000c101b24 */
.L_x_475:
        /* <DEDUP_REMOVED lines=16> */
.L_x_460:
        /* <DEDUP_REMOVED lines=15> */
.L_x_459:
[----:B------:R-:W-:Y:S05]  /*1a70*/  BSYNC.RELIABLE B1 ;  /* 0x0000000000017941 */ /* 0x000fea0003800100 */
.L_x_458:
[----:B------:R-:W-:Y:S01]  /*1a80*/  LOP3.LUT R16, R6, 0xfffffffe, RZ, 0xc0, !PT ;  /* 0xfffffffe06107812 */ /* 0x000fe200078ec0ff */
[----:B------:R-:W-:-:S03]  /*1a90*/  IMAD.MOV.U32 R27, RZ, RZ, R7 ;  /* 0x000000ffff1b7224 */ /* 0x000fc600078e0007 */
[----:B------:R-:W-:-:S04]  /*1aa0*/  ISETP.NE.U32.AND P0, PT, R4, R16, PT ;  /* 0x000000100400720c */ /* 0x000fc80003f05070 */
[----:B------:R-:W-:-:S13]  /*1ab0*/  ISETP.NE.AND.EX P0, PT, R5, R7, PT, P0 ;  /* 0x000000070500720c */ /* 0x000fda0003f05300 */
[----:B------:R-:W-:Y:S05]  /*1ac0*/  @P0 BRA `(.L_x_460) ;  /* 0xfffffffc00ac0947 */ /* 0x000fea000383ffff */
.L_x_457:
[----:B------:R-:W-:Y:S05]  /*1ad0*/  BSYNC.RECONVERGENT B0 ;  /* 0x0000000000007941 */ /* 0x000fea0003800200 */
.L_x_456:
        /* <DEDUP_REMOVED lines=14> */
.L_x_462:
        /* <DEDUP_REMOVED lines=15> */
.L_x_466:
[----:B------:R-:W-:Y:S05]  /*1cb0*/  BSYNC.RECONVERGENT B0 ;  /* 0x0000000000007941 */ /* 0x000fea0003800200 */
.L_x_465:
        /* <DEDUP_REMOVED lines=11> */
.L_x_470:
[----:B------:R1:W5:Y:S01]  /*1d70*/  LD.E.64 R34, desc[UR36][R4.64+0x8] ;  /* 0x0000082404227980 */ /* 0x000362000c101b00 */
[----:B------:R-:W-:-:S06]  /*1d80*/  MOV R6, 0x10 ;  /* 0x0000001000067802 */ /* 0x000fcc0000000f00 */
[----:B------:R-:W2:Y:S02]  /*1d90*/  LDC.64 R6, c[0x4][R6] ;  /* 0x0100000006067b82 */ /* 0x000ea40000000a00 */
[----:B------:R-:W-:-:S07]  /*1da0*/  LEPC R20, `(.L_x_469) ;  /* 0x000000001014794e */ /* 0x000fce0000000000 */
[----:B012--5:R-:W-:Y:S05]  /*1db0*/  CALL.ABS.NOINC R6 ;  /* 0x0000000006007343 */ /* 0x027fea0003c00000 */
.L_x_469:
[----:B------:R-:W-:Y:S01]  /*1dc0*/  LOP3.LUT R4, R34, 0xfffffffe, RZ, 0xc0, !PT ;  /* 0xfffffffe22047812 */ /* 0x000fe200078ec0ff */
[----:B------:R-:W-:-:S03]  /*1dd0*/  IMAD.MOV.U32 R5, RZ, RZ, R35 ;  /* 0x000000ffff057224 */ /* 0x000fc600078e0023 */
[C---:B------:R-:W-:Y:S02]  /*1de0*/  ISETP.NE.U32.AND P0, PT, R4.reuse, R16, PT ;  /* 0x000000100400720c */ /* 0x040fe40003f05070 */
[----:B------:R-:W-:Y:S02]  /*1df0*/  ISETP.NE.U32.AND P1, PT, R4, RZ, PT ;  /* 0x000000ff0400720c */ /* 0x000fe40003f25070 */
[C---:B------:R-:W-:Y:S02]  /*1e00*/  ISETP.NE.AND.EX P0, PT, R35.reuse, R27, PT, P0 ;  /* 0x0000001b2300720c */ /* 0x040fe40003f05300 */
[----:B------:R-:W-:-:S13]  /*1e10*/  ISETP.NE.AND.EX P1, PT, R35, RZ, PT, P1 ;  /* 0x000000ff2300720c */ /* 0x000fda0003f25310 */
[----:B------:R-:W-:Y:S05]  /*1e20*/  @P0 BRA P1, `(.L_x_470) ;  /* 0xfffffffc00d00947 */ /* 0x000fea000083ffff */
.L_x_468:
[----:B------:R-:W-:Y:S05]  /*1e30*/  BSYNC.RECONVERGENT B6 ;  /* 0x0000000000067941 */ /* 0x000fea0003800200 */
.L_x_467:
        /* <DEDUP_REMOVED lines=14> */
.L_x_463:
        /* <DEDUP_REMOVED lines=10> */
.L_x_472:
[----:B------:R-:W-:Y:S05]  /*1fc0*/  BSYNC.RELIABLE B0 ;  /* 0x0000000000007941 */ /* 0x000fea0003800100 */
.L_x_471:
        /* <DEDUP_REMOVED lines=13> */
.L_x_474:
[----:B------:R-:W-:Y:S05]  /*20a0*/  BSYNC.RECONVERGENT B0 ;  /* 0x0000000000007941 */ /* 0x000fea0003800200 */
.L_x_473:
[----:B------:R-:W-:-:S04]  /*20b0*/  ISETP.NE.U32.AND P0, PT, R6, R16, PT ;  /* 0x000000100600720c */ /* 0x000fc80003f05070 */
[----:B------:R-:W-:-:S13]  /*20c0*/  ISETP.NE.AND.EX P0, PT, R7, R27, PT, P0 ;  /* 0x0000001b0700720c */ /* 0x000fda0003f05300 */
[----:B------:R-:W-:Y:S05]  /*20d0*/  @!P0 BREAK.RELIABLE B7 ;  /* 0x0000000000078942 */ /* 0x000fea0003800100 */
[----:B------:R-:W-:Y:S05]  /*20e0*/  @!P0 BRA `(.L_x_454) ;  /* 0x0000000000088947 */ /* 0x000fea0003800000 */
.L_x_464:
[----:B------:R-:W-:Y:S05]  /*20f0*/  BSYNC.RELIABLE B7 ;  /* 0x0000000000077941 */ /* 0x000fea0003800100 */
.L_x_461:
[----:B------:R-:W-:Y:S05]  /*2100*/  BRA `(.L_x_475) ;  /* 0xfffffff400dc7947 */ /* 0x000fea000383ffff */
.L_x_454:
[----:B------:R-:W-:Y:S05]  /*2110*/  BSYNC.RECONVERGENT B8 ;  /* 0x0000000000087941 */ /* 0x000fea0003800200 */
.L_x_450:
[----:B------:R-:W2:Y:S01]  /*2120*/  LDG.E.64 R22, desc[UR36][R22.64] ;  /* 0x0000002416167981 */ /* 0x000ea2000c1e1b00 */
[----:B------:R-:W-:Y:S01]  /*2130*/  MOV R0, 0x8 ;  /* 0x0000000800007802 */ /* 0x000fe20000000f00 */
[----:B------:R-:W1:Y:S01]  /*2140*/  LDCU.64 UR4, c[0x4][0x88] ;  /* 0x01001100ff0477ac */ /* 0x000e620008000a00 */
[----:B------:R-:W-:Y:S01]  /*2150*/  IMAD.MOV.U32 R6, RZ, RZ, R24 ;  /* 0x000000ffff067224 */ /* 0x000fe200078e0018 */
[----:B------:R3:W-:Y:S01]  /*2160*/  STL [R1], R2 ;  /* 0x0000000201007387 */ /* 0x0007e20000100800 */
[----:B------:R3:W4:Y:S01]  /*2170*/  LDC.64 R12, c[0x4][R0] ;  /* 0x01000000000c7b82 */ /* 0x0007220000000a00 */
[----:B------:R-:W-:Y:S02]  /*2180*/  IMAD.MOV.U32 R7, RZ, RZ, R25 ;  /* 0x000000ffff077224 */ /* 0x000fe400078e0019 */
[----:B-1----:R-:W-:Y:S02]  /*2190*/  IMAD.U32 R4, RZ, RZ, UR4 ;  /* 0x00000004ff047e24 */ /* 0x002fe4000f8e00ff */
[----:B------:R-:W-:Y:S01]  /*21a0*/  IMAD.U32 R5, RZ, RZ, UR5 ;  /* 0x00000005ff057e24 */ /* 0x000fe2000f8e00ff */
[----:B--2---:R-:W1:Y:S08]  /*21b0*/  F2F.F64.F32 R8, R22 ;  /* 0x0000001600087310 */ /* 0x004e700000201800 */
[----:B------:R-:W2:Y:S01]  /*21c0*/  F2F.F64.F32 R10, R23 ;  /* 0x00000017000a7310 */ /* 0x000ea20000201800 */
[----:B-1----:R3:W-:Y:S04]  /*21d0*/  STL.64 [R1+0x8], R8 ;  /* 0x0000080801007387 */ /* 0x0027e80000100a00 */
[----:B--2-4-:R3:W-:Y:S02]  /*21e0*/  STL.64 [R1+0x10], R10 ;  /* 0x0000100a01007387 */ /* 0x0147e40000100a00 */
[----:B------:R-:W-:-:S07]  /*21f0*/  LEPC R20, `(.L_x_476) ;  /* 0x000000001014794e */ /* 0x000fce0000000000 */
[----:B0--3--:R-:W-:Y:S05]  /*2200*/  CALL.ABS.NOINC R12 ;  /* 0x000000000c007343 */ /* 0x009fea0003c00000 */
.L_x_476:
[----:B------:R-:W-:Y:S05]  /*2210*/  EXIT ;  /* 0x000000000000794d */ /* 0x000fea0003800000 */
        .weak           $__internal_4_$__cuda_sm3x_div_rn_noftz_f32_slowpath
        .type           $__internal_4_$__cuda_sm3x_div_rn_noftz_f32_slowpath,@function
        .size           $__internal_4_$__cuda_sm3x_div_rn_noftz_f32_slowpath,(.L_x_546 - $__internal_4_$__cuda_sm3x_div_rn_noftz_f32_slowpath)
$__internal_4_$__cuda_sm3x_div_rn_noftz_f32_slowpath:
        /* <DEDUP_REMOVED lines=34> */
.L_x_478:
        /* <DEDUP_REMOVED lines=51> */
.L_x_485:
[----:B------:R-:W-:-:S04]  /*2770*/  LOP3.LUT R0, R0, 0x80000000, RZ, 0xc0, !PT ;  /* 0x8000000000007812 */ /* 0x000fc800078ec0ff */
[----:B------:R-:W-:Y:S01]  /*2780*/  LOP3.LUT R0, R0, 0x7f800000, RZ, 0xfc, !PT ;  /* 0x7f80000000007812 */ /* 0x000fe200078efcff */
[----:B------:R-:W-:Y:S06]  /*2790*/  BRA `(.L_x_486) ;  /* 0x0000000000047947 */ /* 0x000fec0003800000 */
.L_x_484:
[----:B------:R-:W-:-:S07]  /*27a0*/  IMAD R0, R8, 0x800000, R0 ;  /* 0x0080000008007824 */ /* 0x000fce00078e0200 */
.L_x_486:
[----:B------:R-:W-:Y:S05]  /*27b0*/  BSYNC.RECONVERGENT B2 ;  /* 0x0000000000027941 */ /* 0x000fea0003800200 */
.L_x_483:
[----:B------:R-:W-:Y:S05]  /*27c0*/  BRA `(.L_x_487) ;  /* 0x0000000000207947 */ /* 0x000fea0003800000 */
.L_x_482:
[----:B------:R-:W-:-:S04]  /*27d0*/  LOP3.LUT R0, R3, 0x80000000, R0, 0x48, !PT ;  /* 0x8000000003007812 */ /* 0x000fc800078e4800 */
[----:B------:R-:W-:Y:S01]  /*27e0*/  LOP3.LUT R0, R0, 0x7f800000, RZ, 0xfc, !PT ;  /* 0x7f80000000007812 */ /* 0x000fe200078efcff */
[----:B------:R-:W-:Y:S06]  /*27f0*/  BRA `(.L_x_487) ;  /* 0x0000000000147947 */ /* 0x000fec0003800000 */
.L_x_481:
[----:B------:R-:W-:Y:S01]  /*2800*/  LOP3.LUT R0, R3, 0x80000000, R0, 0x48, !PT ;  /* 0x8000000003007812 */ /* 0x000fe200078e4800 */
[----:B------:R-:W-:Y:S06]  /*2810*/  BRA `(.L_x_487) ;  /* 0x00000000000c7947 */ /* 0x000fec0003800000 */
.L_x_480:
[----:B------:R-:W0:Y:S01]  /*2820*/  MUFU.RSQ R0, -QNAN ;  /* 0xffc0000000007908 */ /* 0x000e220000001400 */
[----:B------:R-:W-:Y:S05]  /*2830*/  BRA `(.L_x_487) ;  /* 0x0000000000047947 */ /* 0x000fea0003800000 */
.L_x_479:
[----:B------:R-:W-:-:S07]  /*2840*/  FADD.FTZ R0, R0, R3 ;  /* 0x0000000300007221 */ /* 0x000fce0000010000 */
.L_x_487:
[----:B------:R-:W-:Y:S05]  /*2850*/  BSYNC.RECONVERGENT B1 ;  /* 0x0000000000017941 */ /* 0x000fea0003800200 */
.L_x_477:
[----:B------:R-:W-:-:S04]  /*2860*/  IMAD.MOV.U32 R7, RZ, RZ, 0x0 ;  /* 0x00000000ff077424 */ /* 0x000fc800078e00ff */
[----:B0-----:R-:W-:Y:S05]  /*2870*/  RET.REL.NODEC R6 `(_Z20random_waypoint_initP17curandStateXORWOWP22random_waypoint_configP20random_waypoint_nodeP4gridj) ;  /* 0xffffffd406e07950 */ /* 0x001fea0003c3ffff */
.L_x_488:
        /* <DEDUP_REMOVED lines=16> */
.L_x_546:


//--------------------- .text._Z9grid_initP4gridj --------------------------
	.section	.text._Z9grid_initP4gridj,"ax",@progbits
	.align	128
        .global         _Z9grid_initP4gridj
        .type           _Z9grid_initP4gridj,@function
        .size           _Z9grid_initP4gridj,(.L_x_551 - _Z9grid_initP4gridj)
        .other          _Z9grid_initP4gridj,@"STO_CUDA_ENTRY STV_DEFAULT"
_Z9grid_initP4gridj:
.text._Z9grid_initP4gridj:
[----:B------:R-:W0:Y:S01]  /*0000*/  LDC R1, c[0x0][0x37c] ;  /* 0x0000df00ff017b82 */ /* 0x000e220000000800 */
[----:B------:R-:W1:Y:S07]  /*0010*/  S2R R0, SR_TID.X ;  /* 0x0000000000007919 */ /* 0x000e6e0000002100 */
[----:B------:R-:W2:Y:S01]  /*0020*/  S2UR UR5, SR_CTAID.X ;  /* 0x00000000000579c3 */ /* 0x000ea20000002500 */
[----:B------:R-:W3:Y:S01]  /*0030*/  LDCU UR7, c[0x0][0x2fc] ;  /* 0x00005f80ff0777ac */ /* 0x000ee20008000800 */
[----:B0-----:R-:W-:Y:S01]  /*0040*/  VIADD R1, R1, 0xfffffff8 ;  /* 0xfffffff801017836 */ /* 0x001fe20000000000 */
[----:B------:R-:W2:Y:S01]  /*0050*/  LDCU UR4, c[0x0][0x360] ;  /* 0x00006c00ff0477ac */ /* 0x000ea20008000800 */
[----:B------:R-:W0:Y:S01]  /*0060*/  LDCU UR6, c[0x0][0x2f8] ;  /* 0x00005f00ff0677ac */ /* 0x000e220008000800 */
[----:B--2---:R-:W-:-:S02]  /*0070*/  UIMAD UR4, UR4, UR5, URZ ;  /* 0x00000005040472a4 */ /* 0x004fc4000f8e02ff */
[----:B0-----:R-:W-:Y:S01]  /*0080*/  IADD3 R18, P1, PT, R1, UR6, RZ ;  /* 0x0000000601127c10 */ /* 0x001fe2000ff3e0ff */
[----:B-1----:R-:W-:-:S03]  /*0090*/  IMAD.MOV R0, RZ, RZ, -R0 ;  /* 0x000000ffff007224 */ /* 0x002fc600078e0a00 */
[----:B---3--:R-:W-:Y:S02]  /*00a0*/  IADD3.X R17, PT, PT, RZ, UR7, RZ, P1, !PT ;  /* 0x00000007ff117c10 */ /* 0x008fe40008ffe4ff */
[----:B------:R-:W-:-:S13]  /*00b0*/  ISETP.NE.AND P0, PT, R0, UR4, PT ;  /* 0x0000000400007c0c */ /* 0x000fda000bf05270 */
[----:B------:R-:W-:Y:S05]  /*00c0*/  @P0 EXIT ;  /* 0x000000000000094d */ /* 0x000fea0003800000 */
[----:B------:R-:W-:Y:S01]  /*00d0*/  MOV R16, 0x8 ;  /* 0x0000000800107802 */ /* 0x000fe20000000f00 */
[----:B------:R-:W0:Y:S01]  /*00e0*/  LDCU.64 UR4, c[0x4][0x80] ;  /* 0x01001000ff0477ac */ /* 0x000e220008000a00 */
[----:B------:R-:W-:Y:S02]  /*00f0*/  CS2R R6, SRZ ;  /* 0x0000000000067805 */ /* 0x000fe4000001ff00 */
[----:B------:R1:W2:Y:S01]  /*0100*/  LDC.64 R2, c[0x4][R16] ;  /* 0x0100000010027b82 */ /* 0x0002a20000000a00 */
[----:B------:R-:W3:Y:S01]  /*0110*/  LDCU.64 UR36, c[0x0][0x358] ;  /* 0x00006b00ff2477ac */ /* 0x000ee20008000a00 */
[----:B0-----:R-:W-:Y:S02]  /*0120*/  IMAD.U32 R4, RZ, RZ, UR4 ;  /* 0x00000004ff047e24 */ /* 0x001fe4000f8e00ff */
[----:B-1----:R-:W-:-:S07]  /*0130*/  IMAD.U32 R5, RZ, RZ, UR5 ;  /* 0x00000005ff057e24 */ /* 0x002fce000f8e00ff */
[----:B------:R-:W-:-:S07]  /*0140*/  LEPC R20, `(.L_x_489) ;  /* 0x000000001014794e */ /* 0x000fce0000000000 */
[----:B--23--:R-:W-:Y:S05]  /*0150*/  CALL.ABS.NOINC R2 ;  /* 0x0000000002007343 */ /* 0x00cfea0003c00000 */
.L_x_489:
[----:B------:R-:W0:Y:S01]  /*0160*/  LDC.64 R8, c[0x0][0x380] ;  /* 0x0000e000ff087b82 */ /* 0x000e220000000a00 */
[----:B------:R-:W1:Y:S01]  /*0170*/  LDCU.64 UR4, c[0x4][0x58] ;  /* 0x01000b00ff0477ac */ /* 0x000e620008000a00 */
[----:B0-----:R-:W2:Y:S06]  /*0180*/  LDG.E.64 R8, desc[UR36][R8.64+0x10] ;  /* 0x0000102408087981 */ /* 0x001eac000c1e1b00 */
[----:B------:R0:W3:Y:S01]  /*0190*/  LDC.64 R10, c[0x4][R16] ;  /* 0x01000000100a7b82 */ /* 0x0000e20000000a00 */
[----:B-1----:R-:W-:Y:S01]  /*01a0*/  MOV R4, UR4 ;  /* 0x0000000400047c02 */ /* 0x002fe20008000f00 */
[----:B------:R-:W-:Y:S01]  /*01b0*/  IMAD.U32 R5, RZ, RZ, UR5 ;  /* 0x00000005ff057e24 */ /* 0x000fe2000f8e00ff */
[----:B------:R-:W-:Y:S01]  /*01c0*/  MOV R7, R17 ;  /* 0x0000001100077202 */ /* 0x000fe20000000f00 */
[----:B------:R-:W-:-:S02]  /*01d0*/  IMAD.MOV.U32 R6, RZ, RZ, R18 ;  /* 0x000000ffff067224 */ /* 0x000fc400078e0012 */
[----:B--2---:R-:W-:-:S05]  /*01e0*/  IMAD R2, R8, R9, RZ ;  /* 0x0000000908027224 */ /* 0x004fca00078e02ff */
[----:B---3--:R0:W-:Y:S02]  /*01f0*/  STL [R1], R2 ;  /* 0x0000000201007387 */ /* 0x0081e40000100800 */
[----:B------:R-:W-:-:S07]  /*0200*/  LEPC R20, `(.L_x_490) ;  /* 0x000000001014794e */ /* 0x000fce0000000000 */
[----:B0-----:R-:W-:Y:S05]  /*0210*/  CALL.ABS.NOINC R10 ;  /* 0x000000000a007343 */ /* 0x001fea0003c00000 */
.L_x_490:
[----:B------:R-:W0:Y:S01]  /*0220*/  LDC.64 R8, c[0x0][0x380] ;  /* 0x0000e000ff087b82 */ /* 0x000e220000000a00 */
[----:B------:R-:W1:Y:S01]  /*0230*/  LDCU.64 UR4, c[0x4][0x60] ;  /* 0x01000c00ff0477ac */ /* 0x000e620008000a00 */
[----:B0-----:R-:W2:Y:S06]  /*0240*/  LDG.E.64 R8, desc[UR36][R8.64+0x18] ;  /* 0x0000182408087981 */ /* 0x001eac000c1e1b00 */
[----:B------:R0:W3:Y:S01]  /*0250*/  LDC.64 R10, c[0x4][R16] ;  /* 0x01000000100a7b82 */ /* 0x0000e20000000a00 */
[----:B-1----:R-:W-:Y:S01]  /*0260*/  IMAD.U32 R4, RZ, RZ, UR4 ;  /* 0x00000004ff047e24 */ /* 0x002fe2000f8e00ff */
[----:B------:R-:W-:Y:S01]  /*0270*/  MOV R6, R18 ;  /* 0x0000001200067202 */ /* 0x000fe20000000f00 */
[----:B------:R-:W-:-:S02]  /*0280*/  IMAD.U32 R5, RZ, RZ, UR5 ;  /* 0x00000005ff057e24 */ /* 0x000fc4000f8e00ff */
[----:B------:R-:W-:Y:S01]  /*0290*/  IMAD.MOV.U32 R7, RZ, RZ, R17 ;  /* 0x000000ffff077224 */ /* 0x000fe200078e0011 */
[----:B--23--:R0:W-:Y:S06]  /*02a0*/  STL.64 [R1], R8 ;  /* 0x0000000801007387 */ /* 0x00c1ec0000100a00 */
[----:B------:R-:W-:-:S07]  /*02b0*/  LEPC R20, `(.L_x_491) ;  /* 0x000000001014794e */ /* 0x000fce0000000000 */
[----:B0-----:R-:W-:Y:S05]  /*02c0*/  CALL.ABS.NOINC R10 ;  /* 0x000000000a007343 */ /* 0x001fea0003c00000 */
.L_x_491:
[----:B------:R-:W-:-:S13]  /*02d0*/  ISETP.NE.AND P0, PT, R2, RZ, PT ;  /* 0x000000ff0200720c */ /* 0x000fda0003f05270 */
[----:B------:R-:W-:Y:S05]  /*02e0*/  @!P0 EXIT ;  /* 0x000000000000894d */ /* 0x000fea0003800000 */
[C---:B------:R-:W-:Y:S01]  /*02f0*/  ISETP.GE.U32.AND P0, PT, R2.reuse, 0x8, PT ;  /* 0x000000080200780c */ /* 0x040fe20003f06070 */
[----:B------:R-:W-:Y:S01]  /*0300*/  IMAD.MOV.U32 R24, RZ, RZ, RZ ;  /* 0x000000ffff187224 */ /* 0x000fe200078e00ff */
[----:B------:R-:W-:-:S11]  /*0310*/  LOP3.LUT R25, R2, 0x7, RZ, 0xc0, !PT ;  /* 0x0000000702197812 */ /* 0x000fd600078ec0ff */
[----:B------:R-:W-:Y:S05]  /*0320*/  @!P0 BRA `(.L_x_492) ;  /* 0x0000001000a48947 */ /* 0x000fea0003800000 */
[----:B------:R-:W-:Y:S01]  /*0330*/  LOP3.LUT R24, R2, 0xfffffff8, RZ, 0xc0, !PT ;  /* 0xfffffff802187812 */ /* 0x000fe200078ec0ff */
[----:B------:R-:W-:Y:S01]  /*0340*/  BSSY.RECONVERGENT B6, `(.L_x_492) ;  /* 0x0000127000067945 */ /* 0x000fe20003800200 */
[----:B------:R-:W-:Y:S02]  /*0350*/  CS2R R22, SRZ ;  /* 0x0000000000167805 */ /* 0x000fe4000001ff00 */
[----:B------:R-:W-:-:S07]  /*0360*/  IADD3 R19, PT, PT, -R24, RZ, RZ ;  /* 0x000000ff18137210 */ /* 0x000fce0007ffe1ff */
.L_x_517:
[----:B------:R-:W-:Y:S01]  /*0370*/  MOV R18, 0x0 ;  /* 0x0000000000127802 */ /* 0x000fe20000000f00 */
[----:B0-----:R-:W-:Y:S02]  /*0380*/  IMAD.MOV.U32 R4, RZ, RZ, 0x10 ;  /* 0x00000010ff047424 */ /* 0x001fe400078e00ff */
[----:B------:R-:W-:Y:S01]  /*0390*/  IMAD.MOV.U32 R5, RZ, RZ, RZ ;  /* 0x000000ffff057224 */ /* 0x000fe200078e00ff */
[----:B------:R0:W1:Y:S06]  /*03a0*/  LDC.64 R6, c[0x4][R18] ;  /* 0x0100000012067b82 */ /* 0x00006c0000000a00 */
[----:B------:R-:W-:-:S07]  /*03b0*/  LEPC R20, `(.L_x_493) ;  /* 0x000000001014794e */ /* 0x000fce0000000000 */
[----:B01----:R-:W-:Y:S05]  /*03c0*/  CALL.ABS.NOINC R6 ;  /* 0x0000000006007343 */ /* 0x003fea0003c00000 */
.L_x_493:
[----:B------:R0:W1:Y:S01]  /*03d0*/  LDC.64 R6, c[0x4][R18] ;  /* 0x0100000012067b82 */ /* 0x0000620000000a00 */
[----:B------:R-:W-:Y:S02]  /*03e0*/  IMAD.MOV.U32 R17, RZ, RZ, R5 ;  /* 0x000000ffff117224 */ /* 0x000fe400078e0005 */
[----:B------:R-:W-:Y:S01]  /*03f0*/  HFMA2 R5, -RZ, RZ, 0, 0 ;  /* 0x00000000ff057431 */ /* 0x000fe200000001ff */
[----:B------:R-:W-:Y:S01]  /*0400*/  MOV R16, R4 ;  /* 0x0000000400107202 */ /* 0x000fe20000000f00 */
[----:B------:R-:W-:-:S07]  /*0410*/  IMAD.MOV.U32 R4, RZ, RZ, 0x10 ;  /* 0x00000010ff047424 */ /* 0x000fce00078e00ff */
[----:B------:R-:W-:-:S07]  /*0420*/  LEPC R20, `(.L_x_494) ;  /* 0x000000001014794e */ /* 0x000fce0000000000 */
[----:B01----:R-:W-:Y:S05]  /*0430*/  CALL.ABS.NOINC R6 ;  /* 0x0000000006007343 */ /* 0x003fea0003c00000 */
.L_x_494:
[----:B------:R-:W-:Y:S01]  /*0440*/  IMAD.MOV.U32 R0, RZ, RZ, -0x80000000 ;  /* 0x80000000ff007424 */ /* 0x000fe200078e00ff */
[----:B------:R-:W-:Y:S01]  /*0450*/  MOV R9, R5 ;  /* 0x0000000500097202 */ /* 0x000fe20000000f00 */
[----:B------:R-:W-:Y:S01]  /*0460*/  IMAD.MOV.U32 R8, RZ, RZ, R4 ;  /* 0x000000ffff087224 */ /* 0x000fe200078e0004 */
[----:B------:R0:W1:Y:S01]  /*0470*/  LDC.64 R6, c[0x4][R18] ;  /* 0x0100000012067b82 */ /* 0x0000620000000a00 */
[----:B------:R-:W-:Y:S02]  /*0480*/  IMAD.MOV.U32 R4, RZ, RZ, 0x10 ;  /* 0x00000010ff047424 */ /* 0x000fe400078e00ff */
[----:B------:R-:W-:Y:S01]  /*0490*/  IMAD.MOV.U32 R5, RZ, RZ, RZ ;  /* 0x000000ffff057224 */ /* 0x000fe200078e00ff */
[----:B------:R0:W-:Y:S04]  /*04a0*/  ST.E desc[UR36][R8.64], R0 ;  /* 0x0000000008007985 */ /* 0x0001e8000c101924 */
[----:B------:R0:W-:Y:S04]  /*04b0*/  ST.E.64 desc[UR36][R8.64+0x8], RZ ;  /* 0x000008ff08007985 */ /* 0x0001e8000c101b24 */
[----:B------:R0:W-:Y:S02]  /*04c0*/  ST.E.64 desc[UR36][R16.64], R8 ;  /* 0x0000000810007985 */ /* 0x0001e4000c101b24 */
[----:B------:R-:W-:-:S07]  /*04d0*/  LEPC R20, `(.L_x_495) ;  /* 0x000000001014794e */ /* 0x000fce0000000000 */
[----:B01----:R-:W-:Y:S05]  /*04e0*/  CALL.ABS.NOINC R6 ;  /* 0x0000000006007343 */ /* 0x003fea0003c00000 */
.L_x_495:
[----:B------:R-:W-:Y:S01]  /*04f0*/  MOV R3, 0x7fffffff ;  /* 0x7fffffff00037802 */ /* 0x000fe20000000f00 */
[----:B------:R-:W-:Y:S02]  /*0500*/  IMAD.MOV.U32 R12, RZ, RZ, R4 ;  /* 0x000000ffff0c7224 */ /* 0x000fe400078e0004 */
[----:B------:R-:W-:-:S05]  /*0510*/  IMAD.MOV.U32 R13, RZ, RZ, R5 ;  /* 0x000000ffff0d7224 */ /* 0x000fca00078e0005 */
[----:B------:R0:W-:Y:S04]  /*0520*/  ST.E desc[UR36][R12.64], R3 ;  /* 0x000000030c007985 */ /* 0x0001e8000c101924 */
[----:B------:R0:W-:Y:S04]  /*0530*/  ST.E.64 desc[UR36][R12.64+0x8], RZ ;  /* 0x000008ff0c007985 */ /* 0x0001e8000c101b24 */
[----:B------:R-:W2:Y:S01]  /*0540*/  LD.E.64 R8, desc[UR36][R16.64] ;  /* 0x0000002410087980 */ /* 0x000ea2000c101b00 */
[----:B------:R-:W1:Y:S03]  /*0550*/  LDC.64 R14, c[0x0][0x380] ;  /* 0x0000e000ff0e7b82 */ /* 0x000e660000000a00 */
[----:B------:R0:W-:Y:S04]  /*0560*/  ST.E.64 desc[UR36][R16.64+0x8], R12 ;  /* 0x0000080c10007985 */ /* 0x0001e8000c101b24 */
[----:B--2---:R0:W-:Y:S04]  /*0570*/  ST.E.64 desc[UR36][R8.64+0x8], R12 ;  /* 0x0000080c08007985 */ /* 0x0041e8000c101b24 */
[----:B-1----:R-:W2:Y:S01]  /*0580*/  LDG.E.64 R14, desc[UR36][R14.64+0x18] ;  /* 0x000018240e0e7981 */ /* 0x002ea2000c1e1b00 */
[----:B------:R0:W1:Y:S01]  /*0590*/  LDC.64 R6, c[0x4][R18] ;  /* 0x0100000012067b82 */ /* 0x0000620000000a00 */
[----:B------:R-:W-:-:S02]  /*05a0*/  IMAD.MOV.U32 R4, RZ, RZ, 0x10 ;  /* 0x00000010ff047424 */ /* 0x000fc400078e00ff */
[----:B------:R-:W-:Y:S01]  /*05b0*/  IMAD.MOV.U32 R5, RZ, RZ, RZ ;  /* 0x000000ffff057224 */ /* 0x000fe200078e00ff */
[----:B--2---:R-:W-:-:S04]  /*05c0*/  IADD3 R10, P0, PT, R14, R23, RZ ;  /* 0x000000170e0a7210 */ /* 0x004fc80007f1e0ff */
[----:B------:R-:W-:-:S05]  /*05d0*/  IADD3.X R11, PT, PT, R15, R22, RZ, P0, !PT ;  /* 0x000000160f0b7210 */ /* 0x000fca00007fe4ff */
[----:B-1----:R0:W-:Y:S04]  /*05e0*/  ST.E.64 desc[UR36][R10.64], R16 ;  /* 0x000000100a007985 */ /* 0x0021e8000c101b24 */
[----:B------:R-:W-:-:S07]  /*05f0*/  LEPC R20, `(.L_x_496) ;  /* 0x000000001014794e */ /* 0x000fce0000000000 */
[----:B0-----:R-:W-:Y:S05]  /*0600*/  CALL.ABS.NOINC R6 ;  /* 0x0000000006007343 */ /* 0x001fea0003c00000 */
.L_x_496:
[----:B------:R0:W1:Y:S01]  /*0610*/  LDC.64 R6, c[0x4][R18] ;  /* 0x0100000012067b82 */ /* 0x0000620000000a00 */
[----:B------:R-:W-:Y:S02]  /*0620*/  IMAD.MOV.U32 R17, RZ, RZ, R5 ;  /* 0x000000ffff117224 */ /* 0x000fe400078e0005 */
[----:B------:R-:W-:Y:S01]  /*0630*/  HFMA2 R5, -RZ, RZ, 0, 0 ;  /* 0x00000000ff057431 */ /* 0x000fe200000001ff */
[----:B------:R-:W-:Y:S01]  /*0640*/  MOV R16, R4 ;  /* 0x0000000400107202 */ /* 0x000fe20000000f00 */
[----:B------:R-:W-:-:S07]  /*0650*/  IMAD.MOV.U32 R4, RZ, RZ, 0x10 ;  /* 0x00000010ff047424 */ /* 0x000fce00078e00ff */
[----:B------:R-:W-:-:S07]  /*0660*/  LEPC R20, `(.L_x_497) ;  /* 0x000000001014794e */ /* 0x000fce0000000000 */
[----:B01----:R-:W-:Y:S05]  /*0670*/  CALL.ABS.NOINC R6 ;  /* 0x0000000006007343 */ /* 0x003fea0003c00000 */
.L_x_497:
        /* <DEDUP_REMOVED lines=11> */
.L_x_498:
        /* <DEDUP_REMOVED lines=18> */
.L_x_499:
[----:B------:R0:W1:Y:S01]  /*0850*/  LDC.64 R6, c[0x4][R18] ;  /* 0x0100000012067b82 */ /* 0x0000620000000a00 */
[----:B------:R-:W-:Y:S02]  /*0860*/  IMAD.MOV.U32 R17, RZ, RZ, R5 ;  /* 0x000000ffff117224 */ /* 0x000fe400078e0005 */
[----:B------:R-:W-:Y:S01]  /*0870*/  HFMA2 R5, -RZ, RZ, 0, 0 ;  /* 0x00000000ff057431 */ /* 0x000fe200000001ff */
[----:B------:R-:W-:Y:S01]  /*0880*/  MOV R16, R4 ;  /* 0x0000000400107202 */ /* 0x000fe20000000f00 */
[----:B------:R-:W-:-:S07]  /*0890*/  IMAD.MOV.U32 R4, RZ, RZ, 0x10 ;  /* 0x00000010ff047424 */ /* 0x000fce00078e00ff */
[----:B------:R-:W-:-:S07]  /*08a0*/  LEPC R20, `(.L_x_500) ;  /* 0x000000001014794e */ /* 0x000fce0000000000 */
[----:B01----:R-:W-:Y:S05]  /*08b0*/  CALL.ABS.NOINC R6 ;  /* 0x0000000006007343 */ /* 0x003fea0003c00000 */
.L_x_500:
        /* <DEDUP_REMOVED lines=11> */
.L_x_501:
        /* <DEDUP_REMOVED lines=18> */
.L_x_502:
[----:B------:R0:W1:Y:S01]  /*0a90*/  LDC.64 R6, c[0x4][R18] ;  /* 0x0100000012067b82 */ /* 0x0000620000000a00 */
[----:B------:R-:W-:Y:S02]  /*0aa0*/  IMAD.MOV.U32 R17, RZ, RZ, R5 ;  /* 0x000000ffff117224 */ /* 0x000fe400078e0005 */
[----:B------:R-:W-:Y:S01]  /*0ab0*/  HFMA2 R5, -RZ, RZ, 0, 0 ;  /* 0x00000000ff057431 */ /* 0x000fe200000001ff */
[----:B------:R-:W-:Y:S01]  /*0ac0*/  MOV R16, R4 ;  /* 0x0000000400107202 */ /* 0x000fe20000000f00 */
[----:B------:R-:W-:-:S07]  /*0ad0*/  IMAD.MOV.U32 R4, RZ, RZ, 0x10 ;  /* 0x00000010ff047424 */ /* 0x000fce00078e00ff */
[----:B------:R-:W-:-:S07]  /*0ae0*/  LEPC R20, `(.L_x_503) ;  /* 0x000000001014794e */ /* 0x000fce0000000000 */
[----:B01----:R-:W-:Y:S05]  /*0af0*/  CALL.ABS.NOINC R6 ;  /* 0x0000000006007343 */ /* 0x003fea0003c00000 */
.L_x_503:
        /* <DEDUP_REMOVED lines=11> */
.L_x_504:
        /* <DEDUP_REMOVED lines=18> */
.L_x_505:
[----:B------:R0:W1:Y:S01]  /*0cd0*/  LDC.64 R6, c[0x4][R18] ;  /* 0x0100000012067b82 */ /* 0x0000620000000a00 */
[----:B------:R-:W-:Y:S02]  /*0ce0*/  IMAD.MOV.U32 R17, RZ, RZ, R5 ;  /* 0x000000ffff117224 */ /* 0x000fe400078e0005 */
[----:B------:R-:W-:Y:S01]  /*0cf0*/  HFMA2 R5, -RZ, RZ, 0, 0 ;  /* 0x00000000ff057431 */ /* 0x000fe200000001ff */
[----:B------:R-:W-:Y:S01]  /*0d00*/  MOV R16, R4 ;  /* 0x0000000400107202 */ /* 0x000fe20000000f00 */
[----:B------:R-:W-:-:S07]  /*0d10*/  IMAD.MOV.U32 R4, RZ, RZ, 0x10 ;  /* 0x00000010ff047424 */ /* 0x000fce00078e00ff */
[----:B------:R-:W-:-:S07]  /*0d20*/  LEPC R20, `(.L_x_506) ;  /* 0x000000001014794e */ /* 0x000fce0000000000 */
[----:B01----:R-:W-:Y:S05]  /*0d30*/  CALL.ABS.NOINC R6 ;  /* 0x0000000006007343 */ /* 0x003fea0003c00000 */
.L_x_506:
        /* <DEDUP_REMOVED lines=11> */
.L_x_507:
        /* <DEDUP_REMOVED lines=18> */
.L_x_508:
[----:B------:R0:W1:Y:S01]  /*0f10*/  LDC.64 R6, c[0x4][R18] ;  /* 0x0100000012067b82 */ /* 0x0000620000000a00 */
[----:B------:R-:W-:Y:S02]  /*0f20*/  IMAD.MOV.U32 R17, RZ, RZ, R5 ;  /* 0x000000ffff117224 */ /* 0x000fe400078e0005 */
[----:B------:R-:W-:Y:S01]  /*0f30*/  HFMA2 R5, -RZ, RZ, 0, 0 ;  /* 0x00000000ff057431 */ /* 0x000fe200000001ff */
[----:B------:R-:W-:Y:S01]  /*0f40*/  MOV R16, R4 ;  /* 0x0000000400107202 */ /* 0x000fe20000000f00 */
[----:B------:R-:W-:-:S07]  /*0f50*/  IMAD.MOV.U32 R4, RZ, RZ, 0x10 ;  /* 0x00000010ff047424 */ /* 0x000fce00078e00ff */
[----:B------:R-:W-:-:S07]  /*0f60*/  LEPC R20, `(.L_x_509) ;  /* 0x000000001014794e */ /* 0x000fce0000000000 */
[----:B01----:R-:W-:Y:S05]  /*0f70*/  CALL.ABS.NOINC R6 ;  /* 0x0000000006007343 */ /* 0x003fea0003c00000 */
.L_x_509:
        /* <DEDUP_REMOVED lines=11> */
.L_x_510:
        /* <DEDUP_REMOVED lines=18> */
.L_x_511:
[----:B------:R0:W1:Y:S01]  /*1150*/  LDC.64 R6, c[0x4][R18] ;  /* 0x0100000012067b82 */ /* 0x0000620000000a00 */
[----:B------:R-:W-:Y:S02]  /*1160*/  IMAD.MOV.U32 R17, RZ, RZ, R5 ;  /* 0x000000ffff117224 */ /* 0x000fe400078e0005 */
[----:B------:R-:W-:Y:S01]  /*1170*/  HFMA2 R5, -RZ, RZ, 0, 0 ;  /* 0x00000000ff057431 */ /* 0x000fe200000001ff */
[----:B------:R-:W-:Y:S01]  /*1180*/  MOV R16, R4 ;  /* 0x0000000400107202 */ /* 0x000fe20000000f00 */
[----:B------:R-:W-:-:S07]  /*1190*/  IMAD.MOV.U32 R4, RZ, RZ, 0x10 ;  /* 0x00000010ff047424 */ /* 0x000fce00078e00ff */
[----:B------:R-:W-:-:S07]  /*11a0*/  LEPC R20, `(.L_x_512) ;  /* 0x000000001014794e */ /* 0x000fce0000000000 */
[----:B01----:R-:W-:Y:S05]  /*11b0*/  CALL.ABS.NOINC R6 ;  /* 0x0000000006007343 */ /* 0x003fea0003c00000 */
.L_x_512:
        /* <DEDUP_REMOVED lines=11> */
.L_x_513:
        /* <DEDUP_REMOVED lines=18> */
.L_x_514:
[----:B------:R0:W1:Y:S01]  /*1390*/  LDC.64 R6, c[0x4][R18] ;  /* 0x0100000012067b82 */ /* 0x0000620000000a00 */
[----:B------:R-:W-:Y:S02]  /*13a0*/  IMAD.MOV.U32 R17, RZ, RZ, R5 ;  /* 0x000000ffff117224 */ /* 0x000fe400078e0005 */
[----:B------:R-:W-:Y:S01]  /*13b0*/  HFMA2 R5, -RZ, RZ, 0, 0 ;  /* 0x00000000ff057431 */ /* 0x000fe200000001ff */
[----:B------:R-:W-:Y:S01]  /*13c0*/  MOV R16, R4 ;  /* 0x0000000400107202 */ /* 0x000fe20000000f00 */
[----:B------:R-:W-:-:S07]  /*13d0*/  IMAD.MOV.U32 R4, RZ, RZ, 0x10 ;  /* 0x00000010ff047424 */ /* 0x000fce00078e00ff */
[----:B------:R-:W-:-:S07]  /*13e0*/  LEPC R20, `(.L_x_515) ;  /* 0x000000001014794e */ /* 0x000fce0000000000 */
[----:B01----:R-:W-:Y:S05]  /*13f0*/  CALL.ABS.NOINC R6 ;  /* 0x0000000006007343 */ /* 0x003fea0003c00000 */
.L_x_515:
        /* <DEDUP_REMOVED lines=11> */
.L_x_516:
[----:B------:R-:W-:Y:S01]  /*14b0*/  MOV R3, 0x7fffffff ;  /* 0x7fffffff00037802 */ /* 0x000fe20000000f00 */
[----:B------:R0:W-:Y:S04]  /*14c0*/  ST.E.64 desc[UR36][R4.64+0x8], RZ ;  /* 0x000008ff04007985 */ /* 0x0001e8000c101b24 */
[----:B------:R0:W-:Y:S04]  /*14d0*/  ST.E desc[UR36][R4.64], R3 ;  /* 0x0000000304007985 */ /* 0x0001e8000c101924 */
[----:B------:R-:W2:Y:S01]  /*14e0*/  LD.E.64 R6, desc[UR36][R16.64] ;  /* 0x0000002410067980 */ /* 0x000ea2000c101b00 */
[----:B------:R-:W1:Y:S03]  /*14f0*/  LDC.64 R10, c[0x0][0x380] ;  /* 0x0000e000ff0a7b82 */ /* 0x000e660000000a00 */
[----:B------:R0:W-:Y:S04]  /*1500*/  ST.E.64 desc[UR36][R16.64+0x8], R4 ;  /* 0x0000080410007985 */ /* 0x0001e8000c101b24 */
[----:B--2---:R0:W-:Y:S04]  /*1510*/  ST.E.64 desc[UR36][R6.64+0x8], R4 ;  /* 0x0000080406007985 */ /* 0x0041e8000c101b24 */
[----:B-1----:R-:W2:Y:S01]  /*1520*/  LDG.E.64 R8, desc[UR36][R10.64+0x18] ;  /* 0x000018240a087981 */ /* 0x002ea2000c1e1b00 */
[----:B------:R-:W-:Y:S01]  /*1530*/  VIADD R19, R19, 0x8 ;  /* 0x0000000813137836 */ /* 0x000fe20000000000 */
[----:B--2---:R-:W-:-:S02]  /*1540*/  IADD3 R8, P0, PT, R8, R23, RZ ;  /* 0x0000001708087210 */ /* 0x004fc40007f1e0ff */
[----:B------:R-:W-:-:S03]  /*1550*/  IADD3 R23, P1, PT, R23, 0x40, RZ ;  /* 0x0000004017177810 */ /* 0x000fc60007f3e0ff */
[----:B------:R-:W-:Y:S01]  /*1560*/  IMAD.X R9, R9, 0x1, R22, P0 ;  /* 0x0000000109097824 */ /* 0x000fe200000e0616 */
[----:B------:R-:W-:Y:S02]  /*1570*/  ISETP.NE.AND P0, PT, R19, RZ, PT ;  /* 0x000000ff1300720c */ /* 0x000fe40003f05270 */
[----:B------:R-:W-:Y:S02]  /*1580*/  IADD3.X R22, PT, PT, RZ, R22, RZ, P1, !PT ;  /* 0x00000016ff167210 */ /* 0x000fe40000ffe4ff */
[----:B------:R0:W-:Y:S09]  /*1590*/  ST.E.64 desc[UR36][R8.64+0x38], R16 ;  /* 0x0000381008007985 */ /* 0x0001f2000c101b24 */
[----:B------:R-:W-:Y:S05]  /*15a0*/  @P0 BRA `(.L_x_517) ;  /* 0xffffffec00700947 */ /* 0x000fea000383ffff */
[----:B------:R-:W-:Y:S05]  /*15b0*/  BSYNC.RECONVERGENT B6 ;  /* 0x0000000000067941 */ /* 0x000fea0003800200 */
.L_x_492:
[----:B------:R-:W-:-:S13]  /*15c0*/  ISETP.NE.AND P0, PT, R25, RZ, PT ;  /* 0x000000ff1900720c */ /* 0x000fda0003f05270 */
[----:B------:R-:W-:Y:S05]  /*15d0*/  @!P0 EXIT ;  /* 0x000000000000894d */ /* 0x000fea0003800000 */
[----:B------:R-:W-:Y:S02]  /*15e0*/  ISETP.GE.U32.AND P0, PT, R25, 0x4, PT ;  /* 0x000000041900780c */ /* 0x000fe40003f06070 */
[----:B------:R-:W-:-:S11]  /*15f0*/  LOP3.LUT R19, R2, 0x3, RZ, 0xc0, !PT ;  /* 0x0000000302137812 */ /* 0x000fd600078ec0ff */
[----:B------:R-:W-:Y:S05]  /*1600*/  @!P0 BRA `(.L_x_518) ;  /* 0x0000000800308947 */ /* 0x000fea0003800000 */
[----:B------:R-:W-:Y:S01]  /*1610*/  MOV R18, 0x0 ;  /* 0x0000000000127802 */ /* 0x000fe20000000f00 */
[----:B0-----:R-:W-:Y:S02]  /*1620*/  IMAD.MOV.U32 R4, RZ, RZ, 0x10 ;  /* 0x00000010ff047424 */ /* 0x001fe400078e00ff */
[----:B------:R-:W-:Y:S01]  /*1630*/  IMAD.MOV.U32 R5, RZ, RZ, RZ ;  /* 0x000000ffff057224 */ /* 0x000fe200078e00ff */
[----:B------:R0:W1:Y:S06]  /*1640*/  LDC.64 R6, c[0x4][R18] ;  /* 0x0100000012067b82 */ /* 0x00006c0000000a00 */
[----:B------:R-:W-:-:S07]  /*1650*/  LEPC R20, `(.L_x_519) ;  /* 0x000000001014794e */ /* 0x000fce0000000000 */
[----:B01----:R-:W-:Y:S05]  /*1660*/  CALL.ABS.NOINC R6 ;  /* 0x0000000006007343 */ /* 0x003fea0003c00000 */
.L_x_519:
[----:B------:R0:W1:Y:S01]  /*1670*/  LDC.64 R6, c[0x4][R18] ;  /* 0x0100000012067b82 */ /* 0x0000620000000a00 */
[----:B------:R-:W-:Y:S02]  /*1680*/  IMAD.MOV.U32 R17, RZ, RZ, R5 ;  /* 0x000000ffff117224 */ /* 0x000fe400078e0005 */
[----:B------:R-:W-:Y:S01]  /*1690*/  HFMA2 R5, -RZ, RZ, 0, 0 ;  /* 0x00000000ff057431 */ /* 0x000fe200000001ff */
[----:B------:R-:W-:Y:S01]  /*16a0*/  MOV R16, R4 ;  /* 0x0000000400107202 */ /* 0x000fe20000000f00 */
[----:B------:R-:W-:-:S07]  /*16b0*/  IMAD.MOV.U32 R4, RZ, RZ, 0x10 ;  /* 0x00000010ff047424 */ /* 0x000fce00078e00ff */
[----:B------:R-:W-:-:S07]  /*16c0*/  LEPC R20, `(.L_x_520) ;  /* 0x000000001014794e */ /* 0x000fce0000000000 */
[----:B01----:R-:W-:Y:S05]  /*16d0*/  CALL.ABS.NOINC R6 ;  /* 0x0000000006007343 */ /* 0x003fea0003c00000 */
.L_x_520:
        /* <DEDUP_REMOVED lines=11> */
.L_x_521:
        /* <DEDUP_REMOVED lines=11> */
[----:B------:R-:W-:-:S02]  /*1840*/  HFMA2 R4, -RZ, RZ, 0, 9.5367431640625e-07 ;  /* 0x00000010ff047431 */ /* 0x000fc400000001ff */
[----:B------:R-:W-:Y:S02]  /*1850*/  IMAD.MOV.U32 R5, RZ, RZ, RZ ;  /* 0x000000ffff057224 */ /* 0x000fe400078e00ff */
[----:B--2---:R-:W-:-:S05]  /*1860*/  IMAD.WIDE.U32 R8, R24, 0x8, R8 ;  /* 0x0000000818087825 */ /* 0x004fca00078e0008 */
[----:B-1----:R0:W-:Y:S02]  /*1870*/  ST.E.64 desc[UR36][R8.64], R16 ;  /* 0x0000001008007985 */ /* 0x0021e4000c101b24 */
[----:B------:R-:W-:-:S07]  /*1880*/  LEPC R20, `(.L_x_522) ;  /* 0x000000001014794e */ /* 0x000fce0000000000 */
[----:B0-----:R-:W-:Y:S05]  /*1890*/  CALL.ABS.NOINC R14 ;  /* 0x000000000e007343 */ /* 0x001fea0003c00000 */
.L_x_522:
[----:B------:R0:W1:Y:S01]  /*18a0*/  LDC.64 R6, c[0x4][R18] ;  /* 0x0100000012067b82 */ /* 0x0000620000000a00 */
[----:B------:R-:W-:Y:S01]  /*18b0*/  IMAD.MOV.U32 R16, RZ, RZ, R4 ;  /* 0x000000ffff107224 */ /* 0x000fe200078e0004 */
[----:B------:R-:W-:Y:S01]  /*18c0*/  MOV R17, R5 ;  /* 0x0000000500117202 */ /* 0x000fe20000000f00 */
[----:B------:R-:W-:Y:S02]  /*18d0*/  IMAD.MOV.U32 R4, RZ, RZ, 0x10 ;  /* 0x00000010ff047424 */ /* 0x000fe400078e00ff */
[----:B------:R-:W-:-:S07]  /*18e0*/  IMAD.MOV.U32 R5, RZ, RZ, RZ ;  /* 0x000000ffff057224 */ /* 0x000fce00078e00ff */
[----:B------:R-:W-:-:S07]  /*18f0*/  LEPC R20, `(.L_x_523) ;  /* 0x000000001014794e */ /* 0x000fce0000000000 */
[----:B01----:R-:W-:Y:S05]  /*1900*/  CALL.ABS.NOINC R6 ;  /* 0x0000000006007343 */ /* 0x003fea0003c00000 */
.L_x_523:
[----:B------:R-:W-:Y:S02]  /*1910*/  HFMA2 R3, -RZ, RZ, -0.0 , 0 ;  /* 0x80000000ff037431 */ /* 0x000fe400000001ff */
[----:B------:R-:W-:Y:S01]  /*1920*/  IMAD.MOV.U32 R6, RZ, RZ, R4 ;  /* 0x000000ffff067224 */ /* 0x000fe200078e0004 */
[----:B------:R0:W1:Y:S01]  /*1930*/  LDC.64 R8, c[0x4][R18] ;  /* 0x0100000012087b82 */ /* 0x0000620000000a00 */
[----:B------:R-:W-:Y:S02]  /*1940*/  IMAD.MOV.U32 R7, RZ, RZ, R5 ;  /* 0x000000ffff077224 */ /* 0x000fe400078e0005 */
[----:B------:R-:W-:Y:S02]  /*1950*/  HFMA2 R4, -RZ, RZ, 0, 9.5367431640625e-07 ;  /* 0x00000010ff047431 */ /* 0x000fe400000001ff */
[----:B------:R-:W-:Y:S01]  /*1960*/  IMAD.MOV.U32 R5, RZ, RZ, RZ ;  /* 0x000000ffff057224 */ /* 0x000fe200078e00ff */
[----:B------:R0:W-:Y:S04]  /*1970*/  ST.E desc[UR36][R6.64], R3 ;  /* 0x0000000306007985 */ /* 0x0001e8000c101924 */
[----:B------:R0:W-:Y:S04]  /*1980*/  ST.E.64 desc[UR36][R6.64+0x8], RZ ;  /* 0x000008ff06007985 */ /* 0x0001e8000c101b24 */
[----:B------:R0:W-:Y:S02]  /*1990*/  ST.E.64 desc[UR36][R16.64], R6 ;  /* 0x0000000610007985 */ /* 0x0001e4000c101b24 */
[----:B------:R-:W-:-:S07]  /*19a0*/  LEPC R20, `(.L_x_524) ;  /* 0x000000001014794e */ /* 0x000fce0000000000 */
[----:B01----:R-:W-:Y:S05]  /*19b0*/  CALL.ABS.NOINC R8 ;  /* 0x0000000008007343 */ /* 0x003fea0003c00000 */
.L_x_524:
[----:B------:R-:W-:Y:S01]  /*19c0*/  IMAD.MOV.U32 R3, RZ, RZ, 0x7fffffff ;  /* 0x7fffffffff037424 */ /* 0x000fe200078e00ff */
[----:B------:R-:W-:Y:S01]  /*19d0*/  MOV R10, R4 ;  /* 0x00000004000a7202 */ /* 0x000fe20000000f00 */
        /* <DEDUP_REMOVED lines=9> */
[----:B------:R-:W-:-:S02]  /*1a70*/  HFMA2 R5, -RZ, RZ, 0, 0 ;  /* 0x00000000ff057431 */ /* 0x000fc400000001ff */
[----:B------:R-:W-:Y:S02]  /*1a80*/  IMAD.MOV.U32 R4, RZ, RZ, 0x10 ;  /* 0x00000010ff047424 */ /* 0x000fe400078e00ff */
[----:B--2---:R-:W-:-:S05]  /*1a90*/  IMAD.WIDE.U32 R8, R24, 0x8, R8 ;  /* 0x0000000818087825 */ /* 0x004fca00078e0008 */
[----:B-1----:R0:W-:Y:S02]  /*1aa0*/  ST.E.64 desc[UR36][R8.64+0x8], R16 ;  /* 0x0000081008007985 */ /* 0x0021e4000c101b24 */
[----:B------:R-:W-:-:S07]  /*1ab0*/  LEPC R20, `(.L_x_525) ;  /* 0x000000001014794e */ /* 0x000fce0000000000 */
[----:B0-----:R-:W-:Y:S05]  /*1ac0*/  CALL.ABS.NOINC R14 ;  /* 0x000000000e007343 */ /* 0x001fea0003c00000 */
.L_x_525:
[----:B------:R0:W1:Y:S01]  /*1ad0*/  LDC.64 R6, c[0x4][R18] ;  /* 0x0100000012067b82 */ /* 0x0000620000000a00 */
[----:B------:R-:W-:Y:S02]  /*1ae0*/  IMAD.MOV.U32 R16, RZ, RZ, R4 ;  /* 0x000000ffff107224 */ /* 0x000fe400078e0004 */
[----:B------:R-:W-:Y:S02]  /*1af0*/  HFMA2 R4, -RZ, RZ, 0, 9.5367431640625e-07 ;  /* 0x00000010ff047431 */ /* 0x000fe400000001ff */
[----:B------:R-:W-:Y:S02]  /*1b00*/  IMAD.MOV.U32 R17, RZ, RZ, R5 ;  /* 0x000000ffff117224 */ /* 0x000fe400078e0005 */
[----:B------:R-:W-:-:S07]  /*1b10*/  IMAD.MOV.U32 R5, RZ, RZ, RZ ;  /* 0x000000ffff057224 */ /* 0x000fce00078e00ff */
[----:B------:R-:W-:-:S07]  /*1b20*/  LEPC R20, `(.L_x_526) ;  /* 0x000000001014794e */ /* 0x000fce0000000000 */
[----:B01----:R-:W-:Y:S05]  /*1b30*/  CALL.ABS.NOINC R6 ;  /* 0x0000000006007343 */ /* 0x003fea0003c00000 */
.L_x_526:
[----:B------:R-:W-:Y:S01]  /*1b40*/  IMAD.MOV.U32 R3, RZ, RZ, -0x80000000 ;  /* 0x80000000ff037424 */ /* 0x000fe200078e00ff */
[----:B------:R-:W-:Y:S01]  /*1b50*/  MOV R6, R4 ;  /* 0x0000000400067202 */ /* 0x000fe20000000f00 */
[----:B------:R-:W-:Y:S01]  /*1b60*/  IMAD.MOV.U32 R7, RZ, RZ, R5 ;  /* 0x000000ffff077224 */ /* 0x000fe200078e0005 */
[----:B------:R0:W1:Y:S01]  /*1b70*/  LDC.64 R8, c[0x4][R18] ;  /* 0x0100000012087b82 */ /* 0x0000620000000a00 */
[----:B------:R-:W-:Y:S02]  /*1b80*/  HFMA2 R5, -RZ, RZ, 0, 0 ;  /* 0x00000000ff057431 */ /* 0x000fe400000001ff */
[----:B------:R-:W-:Y:S01]  /*1b90*/  IMAD.MOV.U32 R4, RZ, RZ, 0x10 ;  /* 0x00000010ff047424 */ /* 0x000fe200078e00ff */
[----:B------:R0:W-:Y:S04]  /*1ba0*/  ST.E desc[UR36][R6.64], R3 ;  /* 0x0000000306007985 */ /* 0x0001e8000c101924 */
[----:B------:R0:W-:Y:S04]  /*1bb0*/  ST.E.64 desc[UR36][R6.64+0x8], RZ ;  /* 0x000008ff06007985 */ /* 0x0001e8000c101b24 */
[----:B------:R0:W-:Y:S02]  /*1bc0*/  ST.E.64 desc[UR36][R16.64], R6 ;  /* 0x0000000610007985 */ /* 0x0001e4000c101b24 */
[----:B------:R-:W-:-:S07]  /*1bd0*/  LEPC R20, `(.L_x_527) ;  /* 0x000000001014794e */ /* 0x000fce0000000000 */
[----:B01----:R-:W-:Y:S05]  /*1be0*/  CALL.ABS.NOINC R8 ;  /* 0x0000000008007343 */ /* 0x003fea0003c00000 */
.L_x_527:
        /* <DEDUP_REMOVED lines=12> */
[----:B------:R-:W-:Y:S02]  /*1cb0*/  IMAD.MOV.U32 R5, RZ, RZ, RZ ;  /* 0x000000ffff057224 */ /* 0x000fe400078e00ff */
[----:B--2---:R-:W-:-:S05]  /*1cc0*/  IMAD.WIDE.U32 R8, R24, 0x8, R8 ;  /* 0x0000000818087825 */ /* 0x004fca00078e0008 */
[----:B-1----:R0:W-:Y:S02]  /*1cd0*/  ST.E.64 desc[UR36][R8.64+0x10], R16 ;  /* 0x0000101008007985 */ /* 0x0021e4000c101b24 */
[----:B------:R-:W-:-:S07]  /*1ce0*/  LEPC R20, `(.L_x_528) ;  /* 0x000000001014794e */ /* 0x000fce0000000000 */
[----:B0-----:R-:W-:Y:S05]  /*1cf0*/  CALL.ABS.NOINC R14 ;  /* 0x000000000e007343 */ /* 0x001fea0003c00000 */
.L_x_528:
[----:B------:R0:W1:Y:S01]  /*1d00*/  LDC.64 R6, c[0x4][R18] ;  /* 0x0100000012067b82 */ /* 0x0000620000000a00 */
[----:B------:R-:W-:Y:S02]  /*1d10*/  IMAD.MOV.U32 R17, RZ, RZ, R5 ;  /* 0x000000ffff117224 */ /* 0x000fe400078e0005 */
[----:B------:R-:W-:Y:S01]  /*1d20*/  HFMA2 R5, -RZ, RZ, 0, 0 ;  /* 0x00000000ff057431 */ /* 0x000fe200000001ff */
[----:B------:R-:W-:Y:S01]  /*1d30*/  MOV R16, R4 ;  /* 0x0000000400107202 */ /* 0x000fe20000000f00 */
[----:B------:R-:W-:-:S07]  /*1d40*/  IMAD.MOV.U32 R4, RZ, RZ, 0x10 ;  /* 0x00000010ff047424 */ /* 0x000fce00078e00ff */
[----:B------:R-:W-:-:S07]  /*1d50*/  LEPC R20, `(.L_x_529) ;  /* 0x000000001014794e */ /* 0x000fce0000000000 */
[----:B01----:R-:W-:Y:S05]  /*1d60*/  CALL.ABS.NOINC R6 ;  /* 0x0000000006007343 */ /* 0x003fea0003c00000 */
.L_x_529:
        /* <DEDUP_REMOVED lines=11> */
.L_x_530:
[----:B------:R-:W-:Y:S01]  /*1e20*/  MOV R3, 0x7fffffff ;  /* 0x7fffffff00037802 */ /* 0x000fe20000000f00 */
[----:B------:R1:W-:Y:S04]  /*1e30*/  ST.E.64 desc[UR36][R4.64+0x8], RZ ;  /* 0x000008ff04007985 */ /* 0x0003e8000c101b24 */
[----:B------:R1:W-:Y:S04]  /*1e40*/  ST.E desc[UR36][R4.64], R3 ;  /* 0x0000000304007985 */ /* 0x0003e8000c101924 */
[----:B------:R-:W2:Y:S01]  /*1e50*/  LD.E.64 R6, desc[UR36][R16.64] ;  /* 0x0000002410067980 */ /* 0x000ea2000c101b00 */
[----:B------:R-:W0:Y:S03]  /*1e60*/  LDC.64 R10, c[0x0][0x380] ;  /* 0x0000e000ff0a7b82 */ /* 0x000e260000000a00 */
[----:B------:R1:W-:Y:S04]  /*1e70*/  ST.E.64 desc[UR36][R16.64+0x8], R4 ;  /* 0x0000080410007985 */ /* 0x0003e8000c101b24 */
[----:B--2---:R1:W-:Y:S04]  /*1e80*/  ST.E.64 desc[UR36][R6.64+0x8], R4 ;  /* 0x0000080406007985 */ /* 0x0043e8000c101b24 */
[----:B0-----:R-:W2:Y:S02]  /*1e90*/  LDG.E.64 R8, desc[UR36][R10.64+0x18] ;  /* 0x000018240a087981 */ /* 0x001ea4000c1e1b00 */
[----:B--2---:R-:W-:-:S04]  /*1ea0*/  IMAD.WIDE.U32 R8, R24, 0x8, R8 ;  /* 0x0000000818087825 */ /* 0x004fc800078e0008 */
[----:B------:R-:W-:Y:S01]  /*1eb0*/  VIADD R24, R24, 0x4 ;  /* 0x0000000418187836 */ /* 0x000fe20000000000 */
[----:B------:R1:W-:Y:S06]  /*1ec0*/  ST.E.64 desc[UR36][R8.64+0x18], R16 ;  /* 0x0000181008007985 */ /* 0x0003ec000c101b24 */
.L_x_518:
[----:B------:R-:W-:-:S13]  /*1ed0*/  ISETP.NE.AND P0, PT, R19, RZ, PT ;  /* 0x000000ff1300720c */ /* 0x000fda0003f05270 */
[----:B------:R-:W-:Y:S05]  /*1ee0*/  @!P0 EXIT ;  /* 0x000000000000894d */ /* 0x000fea0003800000 */
[----:B------:R-:W-:-:S13]  /*1ef0*/  ISETP.NE.AND P0, PT, R19, 0x1, PT ;  /* 0x000000011300780c */ /* 0x000fda0003f05270 */
[----:B------:R-:W-:Y:S05]  /*1f00*/  @!P0 BRA `(.L_x_531) ;  /* 0x0000000400188947 */ /* 0x000fea0003800000 */
[----:B------:R-:W-:Y:S01]  /*1f10*/  MOV R18, 0x0 ;  /* 0x0000000000127802 */ /* 0x000fe20000000f00 */
[----:B01----:R-:W-:Y:S02]  /*1f20*/  HFMA2 R5, -RZ, RZ, 0, 0 ;  /* 0x00000000ff057431 */ /* 0x003fe400000001ff */
[----:B------:R-:W-:Y:S01]  /*1f30*/  IMAD.MOV.U32 R4, RZ, RZ, 0x10 ;  /* 0x00000010ff047424 */ /* 0x000fe200078e00ff */
[----:B------:R0:W1:Y:S06]  /*1f40*/  LDC.64 R6, c[0x4][R18] ;  /* 0x0100000012067b82 */ /* 0x00006c0000000a00 */
[----:B------:R-:W-:-:S07]  /*1f50*/  LEPC R20, `(.L_x_532) ;  /* 0x000000001014794e */ /* 0x000fce0000000000 */
[----:B01----:R-:W-:Y:S05]  /*1f60*/  CALL.ABS.NOINC R6 ;  /* 0x0000000006007343 */ /* 0x003fea0003c00000 */
.L_x_532:
[----:B------:R0:W1:Y:S01]  /*1f70*/  LDC.64 R6, c[0x4][R18] ;  /* 0x0100000012067b82 */ /* 0x0000620000000a00 */
[----:B------:R-:W-:Y:S02]  /*1f80*/  IMAD.MOV.U32 R16, RZ, RZ, R4 ;  /* 0x000000ffff107224 */ /* 0x000fe400078e0004 */
[----:B------:R-:W-:Y:S02]  /*1f90*/  HFMA2 R4, -RZ, RZ, 0, 9.5367431640625e-07 ;  /* 0x00000010ff047431 */ /* 0x000fe400000001ff */
[----:B------:R-:W-:Y:S02]  /*1fa0*/  IMAD.MOV.U32 R17, RZ, RZ, R5 ;  /* 0x000000ffff117224 */ /* 0x000fe400078e0005 */
[----:B------:R-:W-:-:S07]  /*1fb0*/  IMAD.MOV.U32 R5, RZ, RZ, RZ ;  /* 0x000000ffff057224 */ /* 0x000fce00078e00ff */
[----:B------:R-:W-:-:S07]  /*1fc0*/  LEPC R20, `(.L_x_533) ;  /* 0x000000001014794e */ /* 0x000fce0000000000 */
[----:B01----:R-:W-:Y:S05]  /*1fd0*/  CALL.ABS.NOINC R6 ;  /* 0x0000000006007343 */ /* 0x003fea0003c00000 */
.L_x_533:
        /* <DEDUP_REMOVED lines=11> */
.L_x_534:
        /* <DEDUP_REMOVED lines=17> */
.L_x_535:
[----:B------:R0:W1:Y:S01]  /*21a0*/  LDC.64 R6, c[0x4][R18] ;  /* 0x0100000012067b82 */ /* 0x0000620000000a00 */
[----:B------:R-:W-:Y:S01]  /*21b0*/  MOV R16, R4 ;  /* 0x0000000400107202 */ /* 0x000fe20000000f00 */
[----:B------:R-:W-:Y:S02]  /*21c0*/  HFMA2 R4, -RZ, RZ, 0, 9.5367431640625e-07 ;  /* 0x00000010ff047431 */ /* 0x000fe400000001ff */
[----:B------:R-:W-:Y:S02]  /*21d0*/  IMAD.MOV.U32 R17, RZ, RZ, R5 ;  /* 0x000000ffff117224 */ /* 0x000fe400078e0005 */
[----:B------:R-:W-:-:S07]  /*21e0*/  IMAD.MOV.U32 R5, RZ, RZ, RZ ;  /* 0x000000ffff057224 */ /* 0x000fce00078e00ff */
[----:B------:R-:W-:-:S07]  /*21f0*/  LEPC R20, `(.L_x_536) ;  /* 0x000000001014794e */ /* 0x000fce0000000000 */
[----:B01----:R-:W-:Y:S05]  /*2200*/  CALL.ABS.NOINC R6 ;  /* 0x0000000006007343 */ /* 0x003fea0003c00000 */
.L_x_536:
[----:B------:R-:W-:Y:S01]  /*2210*/  MOV R3, 0x80000000 ;  /* 0x8000000000037802 */ /* 0x000fe20000000f00 */
[----:B------:R-:W-:Y:S01]  /*2220*/  IMAD.MOV.U32 R6, RZ, RZ, R4 ;  /* 0x000000ffff067224 */ /* 0x000fe200078e0004 */
[----:B------:R-:W-:Y:S01]  /*2230*/  MOV R7, R5 ;  /* 0x0000000500077202 */ /* 0x000fe20000000f00 */
[----:B------:R-:W0:Y:S01]  /*2240*/  LDC.64 R18, c[0x4][R18] ;  /* 0x0100000012127b82 */ /* 0x000e220000000a00 */
[----:B------:R-:W-:Y:S02]  /*2250*/  HFMA2 R5, -RZ, RZ, 0, 0 ;  /* 0x00000000ff057431 */ /* 0x000fe400000001ff */
[----:B------:R-:W-:Y:S01]  /*2260*/  IMAD.MOV.U32 R4, RZ, RZ, 0x10 ;  /* 0x00000010ff047424 */ /* 0x000fe200078e00ff */
[----:B------:R1:W-:Y:S04]  /*2270*/  ST.E desc[UR36][R6.64], R3 ;  /* 0x0000000306007985 */ /* 0x0003e8000c101924 */
[----:B------:R1:W-:Y:S04]  /*2280*/  ST.E.64 desc[UR36][R6.64+0x8], RZ ;  /* 0x000008ff06007985 */ /* 0x0003e8000c101b24 */
[----:B------:R1:W-:Y:S02]  /*2290*/  ST.E.64 desc[UR36][R16.64], R6 ;  /* 0x0000000610007985 */ /* 0x0003e4000c101b24 */
[----:B------:R-:W-:-:S07]  /*22a0*/  LEPC R20, `(.L_x_537) ;  /* 0x000000001014794e */ /* 0x000fce0000000000 */
[----:B01----:R-:W-:Y:S05]  /*22b0*/  CALL.ABS.NOINC R18 ;  /* 0x0000000012007343 */ /* 0x003fea0003c00000 */
.L_x_537:
[----:B------:R-:W-:Y:S01]  /*22c0*/  IMAD.MOV.U32 R3, RZ, RZ, 0x7fffffff ;  /* 0x7fffffffff037424 */ /* 0x000fe200078e00ff */
[----:B------:R2:W-:Y:S04]  /*22d0*/  ST.E.64 desc[UR36][R4.64+0x8], RZ ;  /* 0x000008ff04007985 */ /* 0x0005e8000c101b24 */
[----:B------:R2:W-:Y:S04]  /*22e0*/  ST.E desc[UR36][R4.64], R3 ;  /* 0x0000000304007985 */ /* 0x0005e8000c101924 */
[----:B------:R-:W3:Y:S01]  /*22f0*/  LD.E.64 R6, desc[UR36][R16.64] ;  /* 0x0000002410067980 */ /* 0x000ee2000c101b00 */
[----:B------:R-:W0:Y:S03]  /*2300*/  LDC.64 R10, c[0x0][0x380] ;  /* 0x0000e000ff0a7b82 */ /* 0x000e260000000a00 */
[----:B------:R2:W-:Y:S04]  /*2310*/  ST.E.64 desc[UR36][R16.64+0x8], R4 ;  /* 0x0000080410007985 */ /* 0x0005e8000c101b24 */
[----:B---3--:R2:W-:Y:S04]  /*2320*/  ST.E.64 desc[UR36][R6.64+0x8], R4 ;  /* 0x0000080406007985 */ /* 0x0085e8000c101b24 */
[----:B0-----:R-:W3:Y:S02]  /*2330*/  LDG.E.64 R8, desc[UR36][R10.64+0x18] ;  /* 0x000018240a087981 */ /* 0x001ee4000c1e1b00 */
[C---:B---3--:R-:W-:Y:S01]  /*2340*/  IMAD.WIDE.U32 R8, R24.reuse, 0x8, R8 ;  /* 0x0000000818087825 */ /* 0x048fe200078e0008 */
[----:B------:R-:W-:-:S04]  /*2350*/  IADD3 R24, PT, PT, R24, 0x2, RZ ;  /* 0x0000000218187810 */ /* 0x000fc80007ffe0ff */
[----:B------:R2:W-:Y:S03]  /*2360*/  ST.E.64 desc[UR36][R8.64+0x8], R16 ;  /* 0x0000081008007985 */ /* 0x0005e6000c101b24 */
.L_x_531:
[----:B------:R-:W-:-:S04]  /*2370*/  LOP3.LUT R2, R2, 0x1, RZ, 0xc0, !PT ;  /* 0x0000000102027812 */ /* 0x000fc800078ec0ff */
[----:B------:R-:W-:-:S13]  /*2380*/  ISETP.NE.U32.AND P0, PT, R2, 0x1, PT ;  /* 0x000000010200780c */ /* 0x000fda0003f05070 */
[----:B------:R-:W-:Y:S05]  /*2390*/  @P0 EXIT ;  /* 0x000000000000094d */ /* 0x000fea0003800000 */
[----:B------:R-:W-:Y:S01]  /*23a0*/  MOV R2, 0x0 ;  /* 0x0000000000027802 */ /* 0x000fe20000000f00 */
[----:B012---:R-:W-:Y:S02]  /*23b0*/  HFMA2 R5, -RZ, RZ, 0, 0 ;  /* 0x00000000ff057431 */ /* 0x007fe400000001ff */
[----:B------:R-:W-:Y:S01]  /*23c0*/  IMAD.MOV.U32 R4, RZ, RZ, 0x10 ;  /* 0x00000010ff047424 */ /* 0x000fe200078e00ff */
[----:B------:R0:W1:Y:S06]  /*23d0*/  LDC.64 R6, c[0x4][R2] ;  /* 0x0100000002067b82 */ /* 0x00006c0000000a00 */
[----:B------:R-:W-:-:S07]  /*23e0*/  LEPC R20, `(.L_x_538) ;  /* 0x000000001014794e */ /* 0x000fce0000000000 */
[----:B01----:R-:W-:Y:S05]  /*23f0*/  CALL.ABS.NOINC R6 ;  /* 0x0000000006007343 */ /* 0x003fea0003c00000 */
.L_x_538:
[----:B------:R0:W1:Y:S01]  /*2400*/  LDC.64 R6, c[0x4][R2] ;  /* 0x0100000002067b82 */ /* 0x0000620000000a00 */
[----:B------:R-:W-:Y:S01]  /*2410*/  MOV R17, R5 ;  /* 0x0000000500117202 */ /* 0x000fe20000000f00 */
[----:B------:R-:W-:Y:S02]  /*2420*/  HFMA2 R5, -RZ, RZ, 0, 0 ;  /* 0x00000000ff057431 */ /* 0x000fe400000001ff */
[----:B------:R-:W-:Y:S02]  /*2430*/  IMAD.MOV.U32 R16, RZ, RZ, R4 ;  /* 0x000000ffff107224 */ /* 0x000fe400078e0004 */
[----:B------:R-:W-:-:S07]  /*2440*/  IMAD.MOV.U32 R4, RZ, RZ, 0x10 ;  /* 0x00000010ff047424 */ /* 0x000fce00078e00ff */
[----:B------:R-:W-:-:S07]  /*2450*/  LEPC R20, `(.L_x_539) ;  /* 0x000000001014794e */ /* 0x000fce0000000000 */
[----:B01----:R-:W-:Y:S05]  /*2460*/  CALL.ABS.NOINC R6 ;  /* 0x0000000006007343 */ /* 0x003fea0003c00000 */
.L_x_539:
[----:B------:R-:W-:Y:S01]  /*2470*/  IMAD.MOV.U32 R3, RZ, RZ, -0x80000000 ;  /* 0x80000000ff037424 */ /* 0x000fe200078e00ff */
[----:B------:R-:W-:Y:S01]  /*2480*/  MOV R6, R4 ;  /* 0x0000000400067202 */ /* 0x000fe20000000f00 */
[----:B------:R-:W-:Y:S01]  /*2490*/  IMAD.MOV.U32 R7, RZ, RZ, R5 ;  /* 0x000000ffff077224 */ /* 0x000fe200078e0005 */
[----:B------:R0:W1:Y:S01]  /*24a0*/  LDC.64 R8, c[0x4][R2] ;  /* 0x0100000002087b82 */ /* 0x0000620000000a00 */
[----:B------:R-:W-:Y:S02]  /*24b0*/  HFMA2 R4, -RZ, RZ, 0, 9.5367431640625e-07 ;  /* 0x00000010ff047431 */ /* 0x000fe400000001ff */
[----:B------:R-:W-:Y:S01]  /*24c0*/  IMAD.MOV.U32 R5, RZ, RZ, RZ ;  /* 0x000000ffff057224 */ /* 0x000fe200078e00ff */
[----:B------:R0:W-:Y:S04]  /*24d0*/  ST.E desc[UR36][R6.64], R3 ;  /* 0x0000000306007985 */ /* 0x0001e8000c101924 */
[----:B------:R0:W-:Y:S04]  /*24e0*/  ST.E.64 desc[UR36][R6.64+0x8], RZ ;  /* 0x000008ff06007985 */ /* 0x0001e8000c101b24 */
[----:B------:R0:W-:Y:S02]  /*24f0*/  ST.E.64 desc[UR36][R16.64], R6 ;  /* 0x0000000610007985 */ /* 0x0001e4000c101b24 */
[----:B------:R-:W-:-:S07]  /*2500*/  LEPC R20, `(.L_x_540) ;  /* 0x000000001014794e */ /* 0x000fce0000000000 */
[----:B01----:R-:W-:Y:S05]  /*2510*/  CALL.ABS.NOINC R8 ;  /* 0x0000000008007343 */ /* 0x003fea0003c00000 */
.L_x_540:
[----:B------:R-:W-:Y:S01]  /*2520*/  MOV R11, 0x7fffffff ;  /* 0x7fffffff000b7802 */ /* 0x000fe20000000f00 */
[----:B------:R-:W-:Y:S04]  /*2530*/  ST.E.64 desc[UR36][R4.64+0x8], RZ ;  /* 0x000008ff04007985 */ /* 0x000fe8000c101b24 */
[----:B------:R-:W-:Y:S04]  /*2540*/  ST.E desc[UR36][R4.64], R11 ;  /* 0x0000000b04007985 */ /* 0x000fe8000c101924 */
[----:B------:R-:W2:Y:S01]  /*2550*/  LD.E.64 R2, desc[UR36][R16.64] ;  /* 0x0000002410027980 */ /* 0x000ea2000c101b00 */
[----:B------:R-:W0:Y:S03]  /*2560*/  LDC.64 R8, c[0x0][0x380] ;  /* 0x0000e000ff087b82 */ /* 0x000e260000000a00 */
[----:B------:R-:W-:Y:S04]  /*2570*/  ST.E.64 desc[UR36][R16.64+0x8], R4 ;  /* 0x0000080410007985 */ /* 0x000fe8000c101b24 */
[----:B--2---:R-:W-:Y:S04]  /*2580*/  ST.E.64 desc[UR36][R2.64+0x8], R4 ;  /* 0x0000080402007985 */ /* 0x004fe8000c101b24 */
[----:B0-----:R-:W2:Y:S02]  /*2590*/  LDG.E.64 R6, desc[UR36][R8.64+0x18] ;  /* 0x0000182408067981 */ /* 0x001ea4000c1e1b00 */
[----:B--2---:R-:W-:-:S05]  /*25a0*/  IMAD.WIDE.U32 R6, R24, 0x8, R6 ;  /* 0x0000000818067825 */ /* 0x004fca00078e0006 */
[----:B------:R-:W-:Y:S01]  /*25b0*/  ST.E.64 desc[UR36][R6.64], R16 ;  /* 0x0000001006007985 */ /* 0x000fe2000c101b24 */
[----:B------:R-:W-:Y:S05]  /*25c0*/  EXIT ;  /* 0x000000000000794d */ /* 0x000fea0003800000 */
.L_x_541:
        /* <DEDUP_REMOVED lines=11> */
.L_x_551:


//--------------------- .nv.global.init           --------------------------
	.section	.nv.global.init,"aw",@progbits
	.align	4
.nv.global.init:
	.type		__cudart_i2opi_f,@object
	.size		__cudart_i2opi_f,(mrg32k3aM1SubSeq - __cudart_i2opi_f)
__cudart_i2opi_f:
        /*0000*/ 	.byte	0x41, 0x90, 0x43, 0x3c, 0x99, 0x95, 0x62, 0xdb, 0xc0, 0xdd, 0x34, 0xf5, 0xd1, 0x57, 0x27, 0xfc
        /*0010*/ 	.byte	0x29, 0x15, 0x44, 0x4e, 0x6e, 0x83, 0xf9, 0xa2
	.type		mrg32k3aM1SubSeq,@object
	.size		mrg32k3aM1SubSeq,(mrg32k3aM2SubSeq - mrg32k3aM1SubSeq)
mrg32k3aM1SubSeq:
        /*0018*/ 	.byte	0x0b, 0xcc, 0xee, 0x04, 0x73, 0x29, 0x8b, 0x6f, 0xf6, 0x53, 0x03, 0xf6, 0x23, 0xf6, 0xea, 0xda
        /* <DEDUP_REMOVED lines=125> */
	.type		mrg32k3aM2SubSeq,@object
	.size		mrg32k3aM2SubSeq,(mrg32k3aM1 - mrg32k3aM2SubSeq)
mrg32k3aM2SubSeq:
        /* <DEDUP_REMOVED lines=126> */
	.type		mrg32k3aM1,@object
	.size		mrg32k3aM1,(mrg32k3aM1Seq - mrg32k3aM1)
mrg32k3aM1:
        /* <DEDUP_REMOVED lines=144> */
	.type		mrg32k3aM1Seq,@object
	.size		mrg32k3aM1Seq,(mrg32k3aM2 - mrg32k3aM1Seq)
mrg32k3aM1Seq:
        /* <DEDUP_REMOVED lines=144> */
	.type		mrg32k3aM2,@object
	.size		mrg32k3aM2,(mrg32k3aM2Seq - mrg32k3aM2)
mrg32k3aM2:
        /* <DEDUP_REMOVED lines=144> */
	.type		mrg32k3aM2Seq,@object
	.size		mrg32k3aM2Seq,(precalc_xorwow_matrix - mrg32k3aM2Seq)
mrg32k3aM2Seq:
        /* <DEDUP_REMOVED lines=144> */
	.type		precalc_xorwow_matrix,@object
	.size		precalc_xorwow_matrix,(precalc_xorwow_offset_matrix - precalc_xorwow_matrix)
precalc_xorwow_matrix:
        /* <DEDUP_REMOVED lines=6400> */
	.type		precalc_xorwow_offset_matrix,@object
	.size		precalc_xorwow_offset_matrix,($str$11 - precalc_xorwow_offset_matrix)
precalc_xorwow_offset_matrix:
        /* <DEDUP_REMOVED lines=6400> */
	.type		$str$11,@object
	.size		$str$11,($str$12 - $str$11)
$str$11:
        /*353d8*/ 	.byte	0x25, 0x64, 0x0a, 0x00
	.type		$str$12,@object
	.size		$str$12,($str$10 - $str$12)
$str$12:
        /*353dc*/ 	.byte	0x6e, 0x6f, 0x64, 0x65, 0x20, 0x25, 0x64, 0x0a, 0x00
	.type		$str$10,@object
	.size		$str$10,($str$2 - $str$10)
$str$10:
        /*353e5*/ 	.byte	0x25, 0x64, 0x20, 0x2a, 0x20, 0x25, 0x64, 0x20, 0x2b, 0x20, 0x25, 0x64, 0x0a, 0x00
	.type		$str$2,@object
	.size		$str$2,($str$8 - $str$2)
$str$2:
        /*353f3*/ 	.byte	0x6e, 0x75, 0x6d, 0x5f, 0x63, 0x65, 0x6c, 0x6c, 0x73, 0x20, 0x25, 0x64, 0x0a, 0x00
	.type		$str$8,@object
	.size		$str$8,($str$3 - $str$8)
$str$8:
        /*35401*/ 	.byte	0x25, 0x64, 0x20, 0x70, 0x6f, 0x73, 0x20, 0x25, 0x66, 0x2c, 0x20, 0x25, 0x66, 0x0a, 0x00
	.type		$str$3,@object
	.size		$str$3,($str$9 - $str$3)
$str$3:
        /*35410*/ 	.byte	0x67, 0x72, 0x69, 0x64, 0x2e, 0x63, 0x65, 0x6c, 0x6c, 0x73, 0x20, 0x25, 0x78, 0x0a, 0x00
	.type		$str$9,@object
	.size		$str$9,($str$4 - $str$9)
$str$9:
        /*3541f*/ 	.byte	0x63, 0x61, 0x6e, 0x27, 0x74, 0x20, 0x6d, 0x6f, 0x76, 0x65, 0x20, 0x25, 0x64, 0x0a, 0x00
	.type		$str$4,@object
	.size		$str$4,($str$7 - $str$4)
$str$4:
        /*3542e*/ 	.byte	0x5f, 0x67, 0x72, 0x69, 0x64, 0x5f, 0x63, 0x65, 0x6c, 0x6c, 0x3a, 0x20, 0x4e, 0x55, 0x4c, 0x4c
        /*3543e*/ 	.byte	0x0a, 0x00
	.type		$str$7,@object
	.size		$str$7,($str$15 - $str$7)
$str$7:
        /*35440*/ 	.byte	0x67, 0x72, 0x69, 0x64, 0x5f, 0x61, 0x6c, 0x6c, 0x6f, 0x63, 0x5f, 0x63, 0x65, 0x6c, 0x6c, 0x73
        /*35450*/ 	.byte	0x0a, 0x00
	.type		$str$15,@object
	.size		$str$15,($str$14 - $str$15)
$str$15:
        /*35452*/ 	.byte	0x63, 0x6c, 0x61, 0x6d, 0x70, 0x65, 0x64, 0x20, 0x74, 0x6f, 0x20, 0x25, 0x66, 0x2c, 0x20, 0x25
        /*35462*/ 	.byte	0x66, 0x0a, 0x00
	.type		$str$14,@object
	.size		$str$14,($str$13 - $str$14)
$str$14:
        /*35465*/ 	.byte	0x63, 0x61, 0x6e, 0x64, 0x69, 0x64, 0x61, 0x74, 0x65, 0x20, 0x66, 0x6f, 0x72, 0x20, 0x25, 0x64
        /*35475*/ 	.byte	0x3a, 0x20, 0x25, 0x66, 0x2c, 0x20, 0x25, 0x66, 0x0a, 0x00
	.type		$str$13,@object
	.size		$str$13,($str$6 - $str$13)
$str$13:
        /*3547f*/ 	.byte	0x25, 0x64, 0x3a, 0x20, 0x63, 0x68, 0x6f, 0x6f, 0x73, 0x65, 0x20, 0x6e, 0x65, 0x77, 0x20, 0x64
        /*3548f*/ 	.byte	0x69, 0x72, 0x65, 0x63, 0x74, 0x69, 0x6f, 0x6e, 0x0a, 0x00
	.type		$str$6,@object
	.size		$str$6,($str$5 - $str$6)
$str$6:
        /*35499*/ 	.byte	0x6e, 0x6f, 0x20, 0x73, 0x75, 0x63, 0x68, 0x20, 0x63, 0x65, 0x6c, 0x6c, 0x2c, 0x20, 0x70, 0x6f
        /*354a9*/ 	.byte	0x73, 0x3a, 0x20, 0x25, 0x66, 0x2c, 0x20, 0x25, 0x66, 0x0a, 0x00
	.type		$str$5,@object
	.size		$str$5,(.L_12 - $str$5)
$str$5:
        /*354b4*/ 	.byte	0x74, 0x68, 0x69, 0x73, 0x20, 0x63, 0x65, 0x6c, 0x6c, 0x20, 0x64, 0x6f, 0x65, 0x73, 0x20, 0x6e
        /*354c4*/ 	.byte	0x6f, 0x74, 0x20, 0x65, 0x78, 0x69, 0x73, 0x74, 0x3a, 0x20, 0x63, 0x6f, 0x6c, 0x20, 0x25, 0x64
        /*354d4*/ 	.byte	0x2c, 0x20, 0x72, 0x6f, 0x77, 0x20, 0x25, 0x64, 0x0a, 0x00
.L_12:


//--------------------- .nv.shared.reserved.0     --------------------------
	.section	.nv.shared.reserved.0,"aw",@nobits
	.weak		__nv_reservedSMEM_offset_0_alias
	.size		__nv_reservedSMEM_offset_0_alias, 0, 64
	.other		__nv_reservedSMEM_offset_0_alias,@"STO_CUDA_RESERVED_SHARED STV_DEFAULT"
__nv_reservedSMEM_offset_0_alias:
	.zero		0
	.zero		64


//--------------------- .nv.constant0._Z21random_direction_stepP17curandStateXORWOWP22random_waypoint_configP21random_direction_nodeP4gridj --------------------------
	.section	.nv.constant0._Z21random_direction_stepP17curandStateXORWOWP22random_waypoint_configP21random_direction_nodeP4gridj,"a",@progbits
	.sectionflags	@""
	.align	4
.nv.constant0._Z21random_direction_stepP17curandStateXORWOWP22random_waypoint_configP21random_direction_nodeP4gridj:
	.zero		932


//--------------------- .nv.constant0._Z21random_direction_initP17curandStateXORWOWP22random_waypoint_configP21random_direction_nodeP4gridj --------------------------
	.section	.nv.constant0._Z21random_direction_initP17curandStateXORWOWP22random_waypoint_configP21random_direction_nodeP4gridj,"a",@progbits
	.sectionflags	@""
	.align	4
.nv.constant0._Z21random_direction_initP17curandStateXORWOWP22random_waypoint_configP21random_direction_nodeP4gridj:
	.zero		932


//--------------------- .nv.constant0._Z20random_waypoint_stepP17curandStateXORWOWP22random_waypoint_configP20random_waypoint_nodeP4gridj --------------------------
	.section	.nv.constant0._Z20random_waypoint_stepP17curandStateXORWOWP22random_waypoint_configP20random_waypoint_nodeP4gridj,"a",@progbits
	.sectionflags	@""
	.align	4
.nv.constant0._Z20random_waypoint_stepP17curandStateXORWOWP22random_waypoint_configP20random_waypoint_nodeP4gridj:
	.zero		932


//--------------------- .nv.constant0._Z20random_waypoint_initP17curandStateXORWOWP22random_waypoint_configP20random_waypoint_nodeP4gridj --------------------------
	.section	.nv.constant0._Z20random_waypoint_initP17curandStateXORWOWP22random_waypoint_configP20random_waypoint_nodeP4gridj,"a",@progbits
	.sectionflags	@""
	.align	4
.nv.constant0._Z20random_waypoint_initP17curandStateXORWOWP22random_waypoint_configP20random_waypoint_nodeP4gridj:
	.zero		932


//--------------------- .nv.constant0._Z9grid_initP4gridj --------------------------
	.section	.nv.constant0._Z9grid_initP4gridj,"a",@progbits
	.sectionflags	@""
	.align	4
.nv.constant0._Z9grid_initP4gridj:
	.zero		908


//--------------------- SYMBOLS --------------------------

	.type		.nv.reservedSmem.offset0,@object
	.size		.nv.reservedSmem.offset0,0x4
	.type		malloc,@function
	.type		vprintf,@function
	.type		free,@function
